	.target	sm_80

	.elftype	@"ET_EXEC"


//--------------------- .note.nv.tkinfo           --------------------------
	.section	.note.nv.tkinfo,"",@"SHT_NOTE"
	.sectionflags	@"SHF_NOTE_NV_TKINFO"
	.tkinfo
        /*0018*/ 	.word	0x00000002
        /*0030*/ 	.string	""
        /*0030*/ 	.string	"ptxas"
        /*0030*/ 	.string	"Cuda compilation tools, release 13.0, V13.0.88"
        /*0030*/ 	.string	"Build cuda_13.0.r13.0/compiler.36424714_0"
        /*0030*/ 	.string	"-v  -suppress-debug-info  -lineinfo  -arch sm_80 "



//--------------------- .note.nv.cuinfo           --------------------------
	.section	.note.nv.cuinfo,"",@"SHT_NOTE"
	.sectionflags	@"SHF_NOTE_NV_CUINFO"
        /*0018*/ 	.short	0x0002
        /*001a*/ 	.short	0x0050
        /*001c*/ 	.short	0x0082
	.zero		2


//--------------------- .nv.info                  --------------------------
	.section	.nv.info,"",@"SHT_CUDA_INFO"
	.align	4


	//----- nvinfo : EIATTR_REGCOUNT
	.align		4
        /*0000*/ 	.byte	0x04, 0x2f
        /*0002*/ 	.short	(.L_1 - .L_0)
	.align		4
.L_0:
        /*0004*/ 	.word	index@(matmul_kernel)
        /*0008*/ 	.word	0x000000ff


	//----- nvinfo : EIATTR_FRAME_SIZE
	.align		4
.L_1:
        /*000c*/ 	.byte	0x04, 0x11
        /*000e*/ 	.short	(.L_3 - .L_2)
	.align		4
.L_2:
        /*0010*/ 	.word	index@(matmul_kernel)
        /*0014*/ 	.word	0x00002308


	//----- nvinfo : EIATTR_MIN_STACK_SIZE
	.align		4
.L_3:
        /*0018*/ 	.byte	0x04, 0x12
        /*001a*/ 	.short	(.L_5 - .L_4)
	.align		4
.L_4:
        /*001c*/ 	.word	index@(matmul_kernel)
        /*0020*/ 	.word	0x00002308
.L_5:


//--------------------- .nv.info.matmul_kernel    --------------------------
	.section	.nv.info.matmul_kernel,"",@"SHT_CUDA_INFO"
	.sectionflags	@""
	.align	4


	//----- nvinfo : EIATTR_CUDA_API_VERSION
	.align		4
        /*0000*/ 	.byte	0x04, 0x37
        /*0002*/ 	.short	(.L_7 - .L_6)
.L_6:
        /*0004*/ 	.word	0x00000082


	//----- nvinfo : EIATTR_SW2861232_WAR
	.align		4
.L_7:
        /*0008*/ 	.byte	0x01, 0x35
	.zero		2


	//----- nvinfo : EIATTR_PARAM_CBANK
	.align		4
        /*000c*/ 	.byte	0x04, 0x0a
        /*000e*/ 	.short	(.L_9 - .L_8)
	.align		4
.L_8:
        /*0010*/ 	.word	index@(.nv.constant0.matmul_kernel)
        /*0014*/ 	.short	0x0160
        /*0016*/ 	.short	0x0050


	//----- nvinfo : EIATTR_CBANK_PARAM_SIZE
	.align		4
.L_9:
        /*0018*/ 	.byte	0x03, 0x19
        /*001a*/ 	.short	0x0050


	//----- nvinfo : EIATTR_KPARAM_INFO
	.align		4
        /*001c*/ 	.byte	0x04, 0x17
        /*001e*/ 	.short	(.L_11 - .L_10)
.L_10:
        /*0020*/ 	.word	0x00000000
        /*0024*/ 	.short	0x000d
        /*0026*/ 	.short	0x0048
        /*0028*/ 	.byte	0x00, 0xf4, 0x21, 0x00


	//----- nvinfo : EIATTR_KPARAM_INFO
	.align		4
.L_11:
        /*002c*/ 	.byte	0x04, 0x17
        /*002e*/ 	.short	(.L_13 - .L_12)
.L_12:
        /*0030*/ 	.word	0x00000000
        /*0034*/ 	.short	0x000c
        /*0036*/ 	.short	0x0040
        /*0038*/ 	.byte	0x00, 0xf4, 0x21, 0x00


	//----- nvinfo : EIATTR_KPARAM_INFO
	.align		4
.L_13:
        /*003c*/ 	.byte	0x04, 0x17
        /*003e*/ 	.short	(.L_15 - .L_14)
.L_14:
        /*0040*/ 	.word	0x00000000
        /*0044*/ 	.short	0x000b
        /*0046*/ 	.short	0x0038
        /*0048*/ 	.byte	0x00, 0xf0, 0x11, 0x00


	//----- nvinfo : EIATTR_KPARAM_INFO
	.align		4
.L_15:
        /*004c*/ 	.byte	0x04, 0x17
        /*004e*/ 	.short	(.L_17 - .L_16)
.L_16:
        /*0050*/ 	.word	0x00000000
        /*0054*/ 	.short	0x000a
        /*0056*/ 	.short	0x0034
        /*0058*/ 	.byte	0x00, 0xf0, 0x11, 0x00


	//----- nvinfo : EIATTR_KPARAM_INFO
	.align		4
.L_17:
        /*005c*/ 	.byte	0x04, 0x17
        /*005e*/ 	.short	(.L_19 - .L_18)
.L_18:
        /*0060*/ 	.word	0x00000000
        /*0064*/ 	.short	0x0009
        /*0066*/ 	.short	0x0030
        /*0068*/ 	.byte	0x00, 0xf0, 0x11, 0x00


	//----- nvinfo : EIATTR_KPARAM_INFO
	.align		4
.L_19:
        /*006c*/ 	.byte	0x04, 0x17
        /*006e*/ 	.short	(.L_21 - .L_20)
.L_20:
        /*0070*/ 	.word	0x00000000
        /*0074*/ 	.short	0x0008
        /*0076*/ 	.short	0x002c
        /*0078*/ 	.byte	0x00, 0xf0, 0x11, 0x00


	//----- nvinfo : EIATTR_KPARAM_INFO
	.align		4
.L_21:
        /*007c*/ 	.byte	0x04, 0x17
        /*007e*/ 	.short	(.L_23 - .L_22)
.L_22:
        /*0080*/ 	.word	0x00000000
        /*0084*/ 	.short	0x0007
        /*0086*/ 	.short	0x0028
        /*0088*/ 	.byte	0x00, 0xf0, 0x11, 0x00


	//----- nvinfo : EIATTR_KPARAM_INFO
	.align		4
.L_23:
        /*008c*/ 	.byte	0x04, 0x17
        /*008e*/ 	.short	(.L_25 - .L_24)
.L_24:
        /*0090*/ 	.word	0x00000000
        /*0094*/ 	.short	0x0006
        /*0096*/ 	.short	0x0024
        /*0098*/ 	.byte	0x00, 0xf0, 0x11, 0x00


	//----- nvinfo : EIATTR_KPARAM_INFO
	.align		4
.L_25:
        /*009c*/ 	.byte	0x04, 0x17
        /*009e*/ 	.short	(.L_27 - .L_26)
.L_26:
        /*00a0*/ 	.word	0x00000000
        /*00a4*/ 	.short	0x0005
        /*00a6*/ 	.short	0x0020
        /*00a8*/ 	.byte	0x00, 0xf0, 0x11, 0x00


	//----- nvinfo : EIATTR_KPARAM_INFO
	.align		4
.L_27:
        /*00ac*/ 	.byte	0x04, 0x17
        /*00ae*/ 	.short	(.L_29 - .L_28)
.L_28:
        /*00b0*/ 	.word	0x00000000
        /*00b4*/ 	.short	0x0004
        /*00b6*/ 	.short	0x001c
        /*00b8*/ 	.byte	0x00, 0xf0, 0x11, 0x00


	//----- nvinfo : EIATTR_KPARAM_INFO
	.align		4
.L_29:
        /*00bc*/ 	.byte	0x04, 0x17
        /*00be*/ 	.short	(.L_31 - .L_30)
.L_30:
        /*00c0*/ 	.word	0x00000000
        /*00c4*/ 	.short	0x0003
        /*00c6*/ 	.short	0x0018
        /*00c8*/ 	.byte	0x00, 0xf0, 0x11, 0x00


	//----- nvinfo : EIATTR_KPARAM_INFO
	.align		4
.L_31:
        /*00cc*/ 	.byte	0x04, 0x17
        /*00ce*/ 	.short	(.L_33 - .L_32)
.L_32:
        /*00d0*/ 	.word	0x00000000
        /*00d4*/ 	.short	0x0002
        /*00d6*/ 	.short	0x0010
        /*00d8*/ 	.byte	0x00, 0xf4, 0x21, 0x00


	//----- nvinfo : EIATTR_KPARAM_INFO
	.align		4
.L_33:
        /*00dc*/ 	.byte	0x04, 0x17
        /*00de*/ 	.short	(.L_35 - .L_34)
.L_34:
        /*00e0*/ 	.word	0x00000000
        /*00e4*/ 	.short	0x0001
        /*00e6*/ 	.short	0x0008
        /*00e8*/ 	.byte	0x00, 0xf4, 0x21, 0x00


	//----- nvinfo : EIATTR_KPARAM_INFO
	.align		4
.L_35:
        /*00ec*/ 	.byte	0x04, 0x17
        /*00ee*/ 	.short	(.L_37 - .L_36)
.L_36:
        /*00f0*/ 	.word	0x00000000
        /*00f4*/ 	.short	0x0000
        /*00f6*/ 	.short	0x0000
        /*00f8*/ 	.byte	0x00, 0xf4, 0x21, 0x00


	//----- nvinfo : EIATTR_MAXREG_COUNT
	.align		4
.L_37:
        /*00fc*/ 	.byte	0x03, 0x1b
        /*00fe*/ 	.short	0x00ff


	//----- nvinfo : EIATTR_NUM_BARRIERS
	.align		4
        /*0100*/ 	.byte	0x02, 0x4c
        /*0102*/ 	.byte	0x01
	.zero		1


	//----- nvinfo : EIATTR_ANNOTATIONS
	.align		4
        /*0104*/ 	.byte	0x04, 0x55
        /*0106*/ 	.short	(.L_39 - .L_38)


	//   ....[0]....
.L_38:
        /*0108*/ 	.word	0x00000001
        /*010c*/ 	.byte	0x30, 0x06, 0x00, 0x00, 0x01, 0x00, 0x00, 0x00, 0x70, 0x06, 0x00, 0x00, 0x01, 0x00, 0x00, 0x00
        /* <DEDUP_REMOVED lines=4019> */
        /*fc4c*/ 	.byte	0xb0, 0x82, 0x05, 0x00, 0x01, 0x00, 0x00, 0x00, 0xd0, 0x82, 0x05, 0x00


	//----- nvinfo : EIATTR_MERCURY_ISA_VERSION
	.align		4
.L_39:
        /*fc58*/ 	.byte	0x03, 0x5f
        /*fc5a*/ 	.short	0x0000


	//----- nvinfo : EIATTR_EXIT_INSTR_OFFSETS
	.align		4
        /*fc5c*/ 	.byte	0x04, 0x1c
        /*fc5e*/ 	.short	(.L_41 - .L_40)


	//   ....[0]....
.L_40:
        /*fc60*/ 	.word	0x000585f0


	//   ....[1]....
        /*fc64*/ 	.word	0x00058610


	//----- nvinfo : EIATTR_REQNTID
	.align		4
.L_41:
        /*fc68*/ 	.byte	0x04, 0x10
        /*fc6a*/ 	.short	(.L_43 - .L_42)
.L_42:
        /*fc6c*/ 	.word	0x00000080
        /*fc70*/ 	.word	0x00000001
        /*fc74*/ 	.word	0x00000001
.L_43:


//--------------------- .nv.callgraph             --------------------------
	.section	.nv.callgraph,"",@"SHT_CUDA_CALLGRAPH"
	.align	4
	.sectionentsize	8
	.align		4
        /*0000*/ 	.word	0x00000000
	.align		4
        /*0004*/ 	.word	0xffffffff
	.align		4
        /*0008*/ 	.word	0x00000000
	.align		4
        /*000c*/ 	.word	0xfffffffe
	.align		4
        /*0010*/ 	.word	0x00000000
	.align		4
        /*0014*/ 	.word	0xfffffffd
	.align		4
        /*0018*/ 	.word	0x00000000
	.align		4
        /*001c*/ 	.word	0xfffffffc


//--------------------- .nv.rel.action            --------------------------
	.section	.nv.rel.action,"",@"SHT_CUDA_RELOCINFO"
	.align	8
	.sectionentsize	8
        /*0000*/ 	.byte	0x73, 0x00, 0x00, 0x00, 0x00, 0x00, 0x00, 0x00, 0x00, 0x00, 0x00, 0x11, 0x25, 0x00, 0x05, 0x36


//--------------------- .nv.constant0.matmul_kernel --------------------------
	.section	.nv.constant0.matmul_kernel,"a",@progbits
	.sectionflags	@""
	.align	4
.nv.constant0.matmul_kernel:
	.zero		432


//--------------------- .text.matmul_kernel       --------------------------
	.section	.text.matmul_kernel,"ax",@progbits
	.sectioninfo	@"SHI_REGISTERS=255"
	.align	128
        .global         matmul_kernel
        .type           matmul_kernel,@function
        .size           matmul_kernel,(.L_x_3 - matmul_kernel)
        .other          matmul_kernel,@"STO_CUDA_ENTRY STV_DEFAULT"
matmul_kernel:
.text.matmul_kernel:
[----:B------:R-:W-:Y:S02]  /*0000*/  IMAD.MOV.U32 R1, RZ, RZ, c[0x0][0x28] ;  /* 0x00000a00ff017624 */ /* 0x000fe400078e00ff */
[----:B------:R-:W-:Y:S01]  /*0010*/  IMAD.MOV.U32 R0, RZ, RZ, c[0x0][0x17c] ;  /* 0x00005f00ff007624 */ /* 0x000fe200078e00ff */
[----:B------:R-:W1:Y:S01]  /*0020*/  S2R R7, SR_CTAID.X ;  /* 0x0000000000077919 */ /* 0x000e620000002500 */
[----:B------:R-:W-:Y:S02]  /*0030*/  IABS R27, c[0x0][0x17c] ;  /* 0x00005f00001b7a13 */ /* 0x000fe40000000000 */
[----:B------:R-:W-:Y:S02]  /*0040*/  IABS R12, c[0x0][0x178] ;  /* 0x00005e00000c7a13 */ /* 0x000fe40000000000 */
[----:B------:R-:W-:Y:S02]  /*0050*/  IADD3 R0, R0, 0xff, RZ ;  /* 0x000000ff00007810 */ /* 0x000fe40007ffe0ff */
[----:B------:R-:W-:Y:S02]  /*0060*/  IADD3 R1, R1, -0x2308, RZ ;  /* 0xffffdcf801017810 */ /* 0x000fe40007ffe0ff */
[----:B------:R-:W-:-:S04]  /*0070*/  SHF.R.S32.HI R3, RZ, 0x1f, R0 ;  /* 0x0000001fff037819 */ /* 0x000fc80000011400 */
[----:B------:R-:W-:-:S04]  /*0080*/  LEA.HI R3, R3, R0, RZ, 0x8 ;  /* 0x0000000003037211 */ /* 0x000fc800078f40ff */
[----:B------:R-:W-:-:S05]  /*0090*/  SHF.R.S32.HI R3, RZ, 0x8, R3 ;  /* 0x00000008ff037819 */ /* 0x000fca0000011403 */
[----:B------:R-:W-:Y:S01]  /*00a0*/  IMAD.SHL.U32 R4, R3, 0x8, RZ ;  /* 0x0000000803047824 */ /* 0x000fe200078e00ff */
[----:B-1----:R-:W-:-:S04]  /*00b0*/  IABS R8, R7 ;  /* 0x0000000700087213 */ /* 0x002fc80000000000 */
[-C--:B------:R-:W-:Y:S02]  /*00c0*/  IABS R5, R4.reuse ;  /* 0x0000000400057213 */ /* 0x080fe40000000000 */
[----:B------:R-:W-:Y:S02]  /*00d0*/  IABS R10, R4 ;  /* 0x00000004000a7213 */ /* 0x000fe40000000000 */
[----:B------:R-:W1:Y:S08]  /*00e0*/  I2F.RP R0, R5 ;  /* 0x0000000500007306 */ /* 0x000e700000209400 */
[----:B-1----:R-:W1:Y:S02]  /*00f0*/  MUFU.RCP R0, R0 ;  /* 0x0000000000007308 */ /* 0x002e640000001000 */
[----:B-1----:R-:W-:Y:S01]  /*0100*/  IADD3 R2, R0, 0xffffffe, RZ ;  /* 0x0ffffffe00027810 */ /* 0x002fe20007ffe0ff */
[----:B------:R-:W-:-:S05]  /*0110*/  IMAD.MOV R0, RZ, RZ, -R10 ;  /* 0x000000ffff007224 */ /* 0x000fca00078e0a0a */
[----:B------:R1:W2:Y:S02]  /*0120*/  F2I.FTZ.U32.TRUNC.NTZ R3, R2 ;  /* 0x0000000200037305 */ /* 0x0002a4000021f000 */
[----:B-1----:R-:W-:Y:S02]  /*0130*/  IMAD.MOV.U32 R2, RZ, RZ, RZ ;  /* 0x000000ffff027224 */ /* 0x002fe400078e00ff */
[----:B--2---:R-:W-:-:S04]  /*0140*/  IMAD.MOV R6, RZ, RZ, -R3 ;  /* 0x000000ffff067224 */ /* 0x004fc800078e0a03 */
[----:B------:R-:W-:Y:S02]  /*0150*/  IMAD R9, R6, R5, RZ ;  /* 0x0000000506097224 */ /* 0x000fe400078e02ff */
[----:B------:R-:W-:Y:S02]  /*0160*/  IMAD.MOV.U32 R6, RZ, RZ, R8 ;  /* 0x000000ffff067224 */ /* 0x000fe400078e0008 */
[----:B------:R-:W-:-:S06]  /*0170*/  IMAD.HI.U32 R3, R3, R9, R2 ;  /* 0x0000000903037227 */ /* 0x000fcc00078e0002 */
[----:B------:R-:W-:-:S04]  /*0180*/  IMAD.HI.U32 R3, R3, R6, RZ ;  /* 0x0000000603037227 */ /* 0x000fc800078e00ff */
[----:B------:R-:W-:Y:S02]  /*0190*/  IMAD R0, R3, R0, R6 ;  /* 0x0000000003007224 */ /* 0x000fe400078e0206 */
[----:B------:R-:W1:Y:S03]  /*01a0*/  I2F.RP R6, R27 ;  /* 0x0000001b00067306 */ /* 0x000e660000209400 */
[----:B------:R-:W-:-:S13]  /*01b0*/  ISETP.GT.U32.AND P1, PT, R5, R0, PT ;  /* 0x000000000500720c */ /* 0x000fda0003f24070 */
[----:B------:R-:W-:Y:S01]  /*01c0*/  @!P1 IMAD.IADD R0, R0, 0x1, -R5 ;  /* 0x0000000100009824 */ /* 0x000fe200078e0a05 */
[----:B------:R-:W-:Y:S01]  /*01d0*/  @!P1 IADD3 R3, R3, 0x1, RZ ;  /* 0x0000000103039810 */ /* 0x000fe20007ffe0ff */
[----:B-1----:R-:W-:Y:S01]  /*01e0*/  MUFU.RCP R6, R6 ;  /* 0x0000000600067308 */ /* 0x002fe20000001000 */
[----:B------:R-:W-:Y:S02]  /*01f0*/  ISETP.NE.AND P1, PT, R4, RZ, PT ;  /* 0x000000ff0400720c */ /* 0x000fe40003f25270 */
[----:B------:R-:W-:Y:S02]  /*0200*/  ISETP.GE.U32.AND P0, PT, R0, R5, PT ;  /* 0x000000050000720c */ /* 0x000fe40003f06070 */
[----:B------:R-:W-:-:S03]  /*0210*/  LOP3.LUT R0, R7, R4, RZ, 0x3c, !PT ;  /* 0x0000000407007212 */ /* 0x000fc600078e3cff */
[----:B------:R-:W1:Y:S01]  /*0220*/  I2F.RP R5, R12 ;  /* 0x0000000c00057306 */ /* 0x000e620000209400 */
[----:B------:R-:W-:Y:S01]  /*0230*/  ISETP.GE.AND P2, PT, R0, RZ, PT ;  /* 0x000000ff0000720c */ /* 0x000fe20003f46270 */
[----:B------:R-:W-:-:S05]  /*0240*/  IMAD.MOV.U32 R0, RZ, RZ, c[0x0][0x178] ;  /* 0x00005e00ff007624 */ /* 0x000fca00078e00ff */
[----:B------:R-:W-:Y:S02]  /*0250*/  IADD3 R0, R0, 0x7f, RZ ;  /* 0x0000007f00007810 */ /* 0x000fe40007ffe0ff */
[----:B------:R-:W-:-:S05]  /*0260*/  @P0 IADD3 R3, R3, 0x1, RZ ;  /* 0x0000000103030810 */ /* 0x000fca0007ffe0ff */
[----:B------:R-:W-:Y:S01]  /*0270*/  IMAD.MOV.U32 R2, RZ, RZ, R3 ;  /* 0x000000ffff027224 */ /* 0x000fe200078e0003 */
[----:B------:R-:W-:Y:S01]  /*0280*/  SHF.R.S32.HI R3, RZ, 0x1f, R0 ;  /* 0x0000001fff037819 */ /* 0x000fe20000011400 */
[----:B-1----:R-:W-:Y:S02]  /*0290*/  MUFU.RCP R5, R5 ;  /* 0x0000000500057308 */ /* 0x002fe40000001000 */
[----:B------:R-:W-:Y:S01]  /*02a0*/  @!P2 IMAD.MOV R2, RZ, RZ, -R2 ;  /* 0x000000ffff02a224 */ /* 0x000fe200078e0a02 */
[----:B------:R-:W-:Y:S02]  /*02b0*/  @!P1 LOP3.LUT R2, RZ, R4, RZ, 0x33, !PT ;  /* 0x00000004ff029212 */ /* 0x000fe400078e33ff */
[----:B------:R-:W-:-:S03]  /*02c0*/  LEA.HI R3, R3, R0, RZ, 0x7 ;  /* 0x0000000003037211 */ /* 0x000fc600078f38ff */
[----:B------:R-:W-:Y:S02]  /*02d0*/  IMAD.SHL.U32 R11, R2, 0x8, RZ ;  /* 0x00000008020b7824 */ /* 0x000fe400078e00ff */
[----:B------:R-:W-:-:S03]  /*02e0*/  IMAD.MOV R2, RZ, RZ, -R2 ;  /* 0x000000ffff027224 */ /* 0x000fc600078e0a02 */
[----:B------:R-:W-:Y:S01]  /*02f0*/  LEA.HI.SX32 R3, R3, -R11, 0x19 ;  /* 0x8000000b03037211 */ /* 0x000fe200078fcaff */
[----:B------:R-:W-:Y:S01]  /*0300*/  IMAD R14, R4, R2, R7 ;  /* 0x00000002040e7224 */ /* 0x000fe200078e0207 */
[----:B------:R-:W-:Y:S02]  /*0310*/  MOV R2, RZ ;  /* 0x000000ff00027202 */ /* 0x000fe40000000f00 */
[----:B------:R-:W-:-:S04]  /*0320*/  IMNMX R13, R3, 0x8, PT ;  /* 0x00000008030d7817 */ /* 0x000fc80003800200 */
[-C--:B------:R-:W-:Y:S02]  /*0330*/  IABS R9, R13.reuse ;  /* 0x0000000d00097213 */ /* 0x080fe40000000000 */
[----:B------:R-:W-:Y:S02]  /*0340*/  IABS R4, R13 ;  /* 0x0000000d00047213 */ /* 0x000fe40000000000 */
[----:B------:R-:W1:Y:S08]  /*0350*/  I2F.RP R0, R9 ;  /* 0x0000000900007306 */ /* 0x000e700000209400 */
[----:B-1----:R-:W1:Y:S02]  /*0360*/  MUFU.RCP R0, R0 ;  /* 0x0000000000007308 */ /* 0x002e640000001000 */
[----:B-1----:R-:W-:-:S02]  /*0370*/  IADD3 R3, R0, 0xffffffe, RZ ;  /* 0x0ffffffe00037810 */ /* 0x002fc40007ffe0ff */
[----:B------:R-:W-:-:S04]  /*0380*/  IABS R0, R14 ;  /* 0x0000000e00007213 */ /* 0x000fc80000000000 */
[----:B------:R-:W1:Y:S02]  /*0390*/  F2I.FTZ.U32.TRUNC.NTZ R3, R3 ;  /* 0x0000000300037305 */ /* 0x000e64000021f000 */
[----:B-1----:R-:W-:-:S04]  /*03a0*/  IMAD.MOV R8, RZ, RZ, -R3 ;  /* 0x000000ffff087224 */ /* 0x002fc800078e0a03 */
[----:B------:R-:W-:-:S04]  /*03b0*/  IMAD R7, R8, R9, RZ ;  /* 0x0000000908077224 */ /* 0x000fc800078e02ff */
[----:B------:R-:W-:-:S04]  /*03c0*/  IMAD.HI.U32 R2, R3, R7, R2 ;  /* 0x0000000703027227 */ /* 0x000fc800078e0002 */
[----:B------:R-:W-:Y:S02]  /*03d0*/  IMAD.MOV.U32 R3, RZ, RZ, R0 ;  /* 0x000000ffff037224 */ /* 0x000fe400078e0000 */
[----:B------:R-:W-:Y:S01]  /*03e0*/  IMAD.MOV R0, RZ, RZ, -R4 ;  /* 0x000000ffff007224 */ /* 0x000fe200078e0a04 */
[----:B------:R-:W-:Y:S01]  /*03f0*/  IADD3 R4, R6, 0xffffffe, RZ ;  /* 0x0ffffffe06047810 */ /* 0x000fe20007ffe0ff */
[----:B------:R-:W-:-:S04]  /*0400*/  IMAD.HI.U32 R2, R2, R3, RZ ;  /* 0x0000000302027227 */ /* 0x000fc800078e00ff */
[----:B------:R-:W-:Y:S01]  /*0410*/  IMAD R0, R2, R0, R3 ;  /* 0x0000000002007224 */ /* 0x000fe200078e0203 */
[----:B------:R-:W-:Y:S02]  /*0420*/  IADD3 R3, R5, 0xffffffe, RZ ;  /* 0x0ffffffe05037810 */ /* 0x000fe40007ffe0ff */
[----:B------:R1:W-:Y:S02]  /*0430*/  F2I.FTZ.U32.TRUNC.NTZ R5, R4 ;  /* 0x0000000400057305 */ /* 0x0003e4000021f000 */
[----:B------:R-:W-:-:S06]  /*0440*/  ISETP.GT.U32.AND P1, PT, R9, R0, PT ;  /* 0x000000000900720c */ /* 0x000fcc0003f24070 */
[----:B------:R-:W2:Y:S01]  /*0450*/  F2I.FTZ.U32.TRUNC.NTZ R3, R3 ;  /* 0x0000000300037305 */ /* 0x000ea2000021f000 */
[----:B-1----:R-:W-:-:S06]  /*0460*/  IMAD.MOV.U32 R4, RZ, RZ, RZ ;  /* 0x000000ffff047224 */ /* 0x002fcc00078e00ff */
[----:B------:R-:W-:Y:S01]  /*0470*/  @!P1 IMAD.IADD R0, R0, 0x1, -R9 ;  /* 0x0000000100009824 */ /* 0x000fe200078e0a09 */
[----:B------:R-:W-:Y:S02]  /*0480*/  @!P1 IADD3 R2, R2, 0x1, RZ ;  /* 0x0000000102029810 */ /* 0x000fe40007ffe0ff */
[----:B------:R-:W-:Y:S02]  /*0490*/  ISETP.NE.AND P1, PT, R13, RZ, PT ;  /* 0x000000ff0d00720c */ /* 0x000fe40003f25270 */
[----:B------:R-:W-:Y:S02]  /*04a0*/  ISETP.GE.U32.AND P0, PT, R0, R9, PT ;  /* 0x000000090000720c */ /* 0x000fe40003f06070 */
[----:B------:R-:W-:Y:S01]  /*04b0*/  LOP3.LUT R0, R14, R13, RZ, 0x3c, !PT ;  /* 0x0000000d0e007212 */ /* 0x000fe200078e3cff */
[----:B--2---:R-:W-:-:S03]  /*04c0*/  IMAD.MOV R9, RZ, RZ, -R3 ;  /* 0x000000ffff097224 */ /* 0x004fc600078e0a03 */
[----:B------:R-:W-:Y:S01]  /*04d0*/  ISETP.GE.AND P2, PT, R0, RZ, PT ;  /* 0x000000ff0000720c */ /* 0x000fe20003f46270 */
[--C-:B------:R-:W-:Y:S02]  /*04e0*/  IMAD.MOV R0, RZ, RZ, -R5.reuse ;  /* 0x000000ffff007224 */ /* 0x100fe400078e0a05 */
[----:B------:R-:W-:Y:S02]  /*04f0*/  IMAD R9, R9, R12, RZ ;  /* 0x0000000c09097224 */ /* 0x000fe400078e02ff */
[----:B------:R-:W-:Y:S02]  /*0500*/  IMAD R25, R0, R27, RZ ;  /* 0x0000001b00197224 */ /* 0x000fe400078e02ff */
[----:B------:R-:W-:Y:S02]  /*0510*/  @P0 IADD3 R2, R2, 0x1, RZ ;  /* 0x0000000102020810 */ /* 0x000fe40007ffe0ff */
[----:B------:R-:W-:-:S04]  /*0520*/  IMAD.HI.U32 R25, R5, R25, R4 ;  /* 0x0000001905197227 */ /* 0x000fc800078e0004 */
[----:B------:R-:W-:Y:S02]  /*0530*/  IMAD.MOV.U32 R6, RZ, RZ, R2 ;  /* 0x000000ffff067224 */ /* 0x000fe400078e0002 */
[----:B------:R-:W-:Y:S02]  /*0540*/  IMAD.MOV.U32 R2, RZ, RZ, RZ ;  /* 0x000000ffff027224 */ /* 0x000fe400078e00ff */
[----:B------:R-:W-:Y:S01]  /*0550*/  @!P2 IMAD.MOV R6, RZ, RZ, -R6 ;  /* 0x000000ffff06a224 */ /* 0x000fe200078e0a06 */
[----:B------:R-:W-:Y:S01]  /*0560*/  @!P1 LOP3.LUT R6, RZ, R13, RZ, 0x33, !PT ;  /* 0x0000000dff069212 */ /* 0x000fe200078e33ff */
[----:B------:R-:W-:-:S04]  /*0570*/  IMAD.HI.U32 R9, R3, R9, R2 ;  /* 0x0000000903097227 */ /* 0x000fc800078e0002 */
[----:B------:R-:W-:Y:S02]  /*0580*/  IMAD.SHL.U32 R252, R6, 0x100, RZ ;  /* 0x0000010006fc7824 */ /* 0x000fe400078e00ff */
[----:B------:R-:W-:-:S03]  /*0590*/  IMAD.MOV R6, RZ, RZ, -R6 ;  /* 0x000000ffff067224 */ /* 0x000fc600078e0a06 */
[C---:B------:R-:W-:Y:S01]  /*05a0*/  IADD3 R15, R252.reuse, 0x2, RZ ;  /* 0x00000002fc0f7810 */ /* 0x040fe20007ffe0ff */
[----:B------:R-:W-:Y:S01]  /*05b0*/  IMAD R6, R13, R6, R14 ;  /* 0x000000060d067224 */ /* 0x000fe200078e020e */
[----:B------:R-:W-:Y:S02]  /*05c0*/  IABS R8, R252 ;  /* 0x000000fc00087213 */ /* 0x000fe40000000000 */
[C---:B------:R-:W-:Y:S01]  /*05d0*/  IADD3 R16, R252.reuse, 0x1, RZ ;  /* 0x00000001fc107810 */ /* 0x040fe20007ffe0ff */
[----:B------:R-:W-:Y:S01]  /*05e0*/  IMAD.IADD R6, R11, 0x1, R6 ;  /* 0x000000010b067824 */ /* 0x000fe200078e0206 */
[C---:B------:R-:W-:Y:S01]  /*05f0*/  IADD3 R17, R252.reuse, 0xff, RZ ;  /* 0x000000fffc117810 */ /* 0x040fe20007ffe0ff */
[C---:B------:R-:W-:Y:S01]  /*0600*/  IMAD.HI.U32 R0, R25.reuse, R8, RZ ;  /* 0x0000000819007227 */ /* 0x040fe200078e00ff */
[----:B------:R-:W-:Y:S02]  /*0610*/  IABS R10, R15 ;  /* 0x0000000f000a7213 */ /* 0x000fe40000000000 */
[----:B------:R-:W-:Y:S01]  /*0620*/  IABS R20, R16 ;  /* 0x0000001000147213 */ /* 0x000fe20000000000 */
[----:B------:R1:W-:Y:S01]  /*0630*/  STL [R1+0x166c], R17 ;  /* 0x00166c1101007387 */ /* 0x0003e20000100800 */
[----:B------:R-:W-:Y:S01]  /*0640*/  IABS R26, R17 ;  /* 0x00000011001a7213 */ /* 0x000fe20000000000 */
[----:B------:R-:W-:Y:S01]  /*0650*/  IMAD.HI.U32 R3, R25, R10, RZ ;  /* 0x0000000a19037227 */ /* 0x000fe200078e00ff */
[C---:B------:R-:W-:Y:S01]  /*0660*/  IADD3 R7, R252.reuse, 0x6, RZ ;  /* 0x00000006fc077810 */ /* 0x040fe20007ffe0ff */
[----:B------:R2:W-:Y:S01]  /*0670*/  STL [R1+0x127c], R16 ;  /* 0x00127c1001007387 */ /* 0x0005e20000100800 */
[C---:B------:R-:W-:Y:S01]  /*0680*/  IADD3 R5, R252.reuse, 0x7, RZ ;  /* 0x00000007fc057810 */ /* 0x040fe20007ffe0ff */
[----:B------:R-:W-:Y:S01]  /*0690*/  IMAD.MOV R0, RZ, RZ, -R0 ;  /* 0x000000ffff007224 */ /* 0x000fe200078e0a00 */
[----:B------:R-:W-:Y:S01]  /*06a0*/  IADD3 R3, -R3, RZ, RZ ;  /* 0x000000ff03037210 */ /* 0x000fe20007ffe1ff */
[----:B------:R-:W-:Y:S01]  /*06b0*/  IMAD.HI.U32 R2, R25, R20, RZ ;  /* 0x0000001419027227 */ /* 0x000fe200078e00ff */
[----:B------:R3:W-:Y:S01]  /*06c0*/  STL [R1+0x1278], R15 ;  /* 0x0012780f01007387 */ /* 0x0007e20000100800 */
[----:B-1----:R-:W-:-:S02]  /*06d0*/  IADD3 R17, R252, 0x3, RZ ;  /* 0x00000003fc117810 */ /* 0x002fc40007ffe0ff */
[----:B------:R-:W-:Y:S01]  /*06e0*/  IMAD R13, R27, R0, R8 ;  /* 0x000000001b0d7224 */ /* 0x000fe200078e0208 */
[C---:B------:R-:W-:Y:S01]  /*06f0*/  IADD3 R21, R252.reuse, 0x8, RZ ;  /* 0x00000008fc157810 */ /* 0x040fe20007ffe0ff */
[----:B------:R-:W-:Y:S01]  /*0700*/  IMAD.MOV R2, RZ, RZ, -R2 ;  /* 0x000000ffff027224 */ /* 0x000fe200078e0a02 */
[C---:B--2---:R-:W-:Y:S01]  /*0710*/  IADD3 R16, R252.reuse, 0x4, RZ ;  /* 0x00000004fc107810 */ /* 0x044fe20007ffe0ff */
[----:B------:R-:W-:Y:S01]  /*0720*/  STL [R1+0x1274], R17 ;  /* 0x0012741101007387 */ /* 0x000fe20000100800 */
[----:B------:R-:W-:Y:S01]  /*0730*/  IMAD.HI.U32 R4, R25, R26, RZ ;  /* 0x0000001a19047227 */ /* 0x000fe200078e00ff */
[----:B------:R-:W-:Y:S02]  /*0740*/  IABS R18, R17 ;  /* 0x0000001100127213 */ /* 0x000fe40000000000 */
[C---:B---3--:R-:W-:Y:S01]  /*0750*/  IADD3 R15, R252.reuse, 0x5, RZ ;  /* 0x00000005fc0f7810 */ /* 0x048fe20007ffe0ff */
[----:B------:R1:W-:Y:S01]  /*0760*/  STL [R1+0x12dc], R16 ;  /* 0x0012dc1001007387 */ /* 0x0003e20000100800 */
[----:B------:R-:W-:Y:S01]  /*0770*/  IABS R8, R16 ;  /* 0x0000001000087213 */ /* 0x000fe20000000000 */
[C---:B------:R-:W-:Y:S01]  /*0780*/  IMAD R20, R27.reuse, R2, R20 ;  /* 0x000000021b147224 */ /* 0x040fe200078e0214 */
[----:B------:R-:W-:Y:S01]  /*0790*/  IABS R14, R7 ;  /* 0x00000007000e7213 */ /* 0x000fe20000000000 */
[----:B------:R2:W-:Y:S01]  /*07a0*/  STL [R1+0x12d8], R15 ;  /* 0x0012d80f01007387 */ /* 0x0005e20000100800 */
[----:B------:R-:W-:Y:S01]  /*07b0*/  IMAD R19, R27, R3, R10 ;  /* 0x000000031b137224 */ /* 0x000fe200078e020a */
[C---:B------:R-:W-:Y:S01]  /*07c0*/  IADD3 R10, R252.reuse, 0xa, RZ ;  /* 0x0000000afc0a7810 */ /* 0x040fe20007ffe0ff */
[----:B------:R-:W-:Y:S01]  /*07d0*/  IMAD.HI.U32 R2, R25, R8, RZ ;  /* 0x0000000819027227 */ /* 0x000fe200078e00ff */
[----:B------:R3:W-:Y:S01]  /*07e0*/  STL [R1+0x12e8], R7 ;  /* 0x0012e80701007387 */ /* 0x0007e20000100800 */
[----:B------:R-:W-:-:S02]  /*07f0*/  IADD3 R11, R252, 0xb, RZ ;  /* 0x0000000bfc0b7810 */ /* 0x000fc40007ffe0ff */
[----:B-1----:R-:W-:Y:S01]  /*0800*/  IABS R16, R15 ;  /* 0x0000000f00107213 */ /* 0x002fe20000000000 */
[----:B------:R-:W-:Y:S01]  /*0810*/  IMAD.MOV R4, RZ, RZ, -R4 ;  /* 0x000000ffff047224 */ /* 0x000fe200078e0a04 */
[----:B------:R-:W-:Y:S01]  /*0820*/  STL [R1+0x12e4], R5 ;  /* 0x0012e40501007387 */ /* 0x000fe20000100800 */
[----:B--2---:R-:W-:Y:S01]  /*0830*/  IADD3 R15, R252, 0x9, RZ ;  /* 0x00000009fc0f7810 */ /* 0x004fe20007ffe0ff */
[----:B------:R-:W-:Y:S01]  /*0840*/  IMAD.MOV R2, RZ, RZ, -R2 ;  /* 0x000000ffff027224 */ /* 0x000fe200078e0a02 */
[----:B------:R-:W-:Y:S01]  /*0850*/  IABS R28, R5 ;  /* 0x00000005001c7213 */ /* 0x000fe20000000000 */
[C---:B------:R-:W-:Y:S01]  /*0860*/  IMAD.HI.U32 R3, R25.reuse, R16, RZ ;  /* 0x0000001019037227 */ /* 0x040fe200078e00ff */
[----:B------:R-:W-:Y:S01]  /*0870*/  STL [R1+0x12ec], R21 ;  /* 0x0012ec1501007387 */ /* 0x000fe20000100800 */
[----:B------:R-:W-:Y:S02]  /*0880*/  IABS R32, R11 ;  /* 0x0000000b00207213 */ /* 0x000fe40000000000 */
[----:B------:R-:W-:Y:S01]  /*0890*/  IMAD.HI.U32 R0, R25, R18, RZ ;  /* 0x0000001219007227 */ /* 0x000fe200078e00ff */
[----:B------:R-:W-:Y:S01]  /*08a0*/  STL [R1+0x12f4], R15 ;  /* 0x0012f40f01007387 */ /* 0x000fe20000100800 */
[----:B------:R-:W-:-:S02]  /*08b0*/  IABS R30, R15 ;  /* 0x0000000f001e7213 */ /* 0x000fc40000000000 */
[----:B------:R-:W-:Y:S01]  /*08c0*/  IMAD R26, R27, R4, R26 ;  /* 0x000000041b1a7224 */ /* 0x000fe200078e021a */
[----:B------:R1:W-:Y:S01]  /*08d0*/  STL [R1+0x12f8], R10 ;  /* 0x0012f80a01007387 */ /* 0x0003e20000100800 */
[----:B------:R-:W-:Y:S01]  /*08e0*/  IMAD.MOV R3, RZ, RZ, -R3 ;  /* 0x000000ffff037224 */ /* 0x000fe200078e0a03 */
[C---:B---3--:R-:W-:Y:S01]  /*08f0*/  IADD3 R7, R252.reuse, 0xc, RZ ;  /* 0x0000000cfc077810 */ /* 0x048fe20007ffe0ff */
[----:B------:R-:W-:Y:S01]  /*0900*/  IMAD.HI.U32 R4, R25, R14, RZ ;  /* 0x0000000e19047227 */ /* 0x000fe200078e00ff */
[----:B------:R2:W-:Y:S01]  /*0910*/  STL [R1+0x1300], R11 ;  /* 0x0013000b01007387 */ /* 0x0005e20000100800 */
[C---:B------:R-:W-:Y:S02]  /*0920*/  IADD3 R23, R252.reuse, 0xd, RZ ;  /* 0x0000000dfc177810 */ /* 0x040fe40007ffe0ff */
[C---:B------:R-:W-:Y:S01]  /*0930*/  IMAD R17, R27.reuse, R2, R8 ;  /* 0x000000021b117224 */ /* 0x040fe200078e0208 */
[----:B------:R-:W-:Y:S01]  /*0940*/  IABS R8, R21 ;  /* 0x0000001500087213 */ /* 0x000fe20000000000 */
[----:B------:R-:W-:Y:S01]  /*0950*/  IMAD.MOV R0, RZ, RZ, -R0 ;  /* 0x000000ffff007224 */ /* 0x000fe200078e0a00 */
[----:B-1----:R-:W-:Y:S01]  /*0960*/  IABS R10, R10 ;  /* 0x0000000a000a7213 */ /* 0x002fe20000000000 */
[----:B------:R-:W-:Y:S01]  /*0970*/  IMAD R16, R27, R3, R16 ;  /* 0x000000031b107224 */ /* 0x000fe200078e0210 */
[----:B------:R-:W-:Y:S01]  /*0980*/  IABS R22, R7 ;  /* 0x0000000700167213 */ /* 0x000fe20000000000 */
[----:B------:R-:W-:Y:S01]  /*0990*/  IMAD.MOV R4, RZ, RZ, -R4 ;  /* 0x000000ffff047224 */ /* 0x000fe200078e0a04 */
[C---:B--2---:R-:W-:Y:S01]  /*09a0*/  IADD3 R11, R252.reuse, 0x10, RZ ;  /* 0x00000010fc0b7810 */ /* 0x044fe20007ffe0ff */
[----:B------:R-:W-:Y:S01]  /*09b0*/  IMAD.HI.U32 R3, R25, R10, RZ ;  /* 0x0000000a19037227 */ /* 0x000fe200078e00ff */
[C---:B------:R-:W-:Y:S01]  /*09c0*/  IADD3 R21, R252.reuse, 0xe, RZ ;  /* 0x0000000efc157810 */ /* 0x040fe20007ffe0ff */
[----:B------:R1:W-:Y:S01]  /*09d0*/  STL [R1+0x1304], R7 ;  /* 0x0013040701007387 */ /* 0x0003e20000100800 */
[C---:B------:R-:W-:Y:S01]  /*09e0*/  IADD3 R15, R252.reuse, 0xf, RZ ;  /* 0x0000000ffc0f7810 */ /* 0x040fe20007ffe0ff */
[----:B------:R-:W-:Y:S01]  /*09f0*/  IMAD R18, R27, R0, R18 ;  /* 0x000000001b127224 */ /* 0x000fe200078e0212 */
[----:B------:R-:W-:Y:S01]  /*0a00*/  IABS R34, R23 ;  /* 0x0000001700227213 */ /* 0x000fe20000000000 */
[C---:B------:R-:W-:Y:S01]  /*0a10*/  IMAD.HI.U32 R0, R25.reuse, R8, RZ ;  /* 0x0000000819007227 */ /* 0x040fe200078e00ff */
[----:B------:R-:W-:Y:S01]  /*0a20*/  IABS R36, R15 ;  /* 0x0000000f00247213 */ /* 0x000fe20000000000 */
[----:B------:R2:W-:Y:S01]  /*0a30*/  STL [R1+0x130c], R23 ;  /* 0x00130c1701007387 */ /* 0x0005e20000100800 */
[----:B------:R-:W-:Y:S01]  /*0a40*/  IADD3 R24, R252, 0xb7, RZ ;  /* 0x000000b7fc187810 */ /* 0x000fe20007ffe0ff */
[----:B------:R-:W-:-:S02]  /*0a50*/  IMAD.HI.U32 R5, R25, R28, RZ ;  /* 0x0000001c19057227 */ /* 0x000fc400078e00ff */
[----:B------:R-:W-:Y:S01]  /*0a60*/  STL [R1+0x1314], R21 ;  /* 0x0013141501007387 */ /* 0x000fe20000100800 */
[C---:B-1----:R-:W-:Y:S01]  /*0a70*/  IADD3 R7, R252.reuse, 0x11, RZ ;  /* 0x00000011fc077810 */ /* 0x042fe20007ffe0ff */
[----:B------:R-:W-:Y:S01]  /*0a80*/  IMAD R14, R27, R4, R14 ;  /* 0x000000041b0e7224 */ /* 0x000fe200078e020e */
[----:B------:R-:W-:Y:S01]  /*0a90*/  IABS R204, R24 ;  /* 0x0000001800cc7213 */ /* 0x000fe20000000000 */
[----:B------:R-:W-:Y:S01]  /*0aa0*/  IMAD.MOV R3, RZ, RZ, -R3 ;  /* 0x000000ffff037224 */ /* 0x000fe200078e0a03 */
[----:B------:R1:W-:Y:S01]  /*0ab0*/  STL [R1+0x1318], R15 ;  /* 0x0013180f01007387 */ /* 0x0003e20000100800 */
[C---:B------:R-:W-:Y:S01]  /*0ac0*/  IMAD.HI.U32 R4, R25.reuse, R32, RZ ;  /* 0x0000002019047227 */ /* 0x040fe200078e00ff */
[----:B------:R-:W-:Y:S02]  /*0ad0*/  IABS R38, R7 ;  /* 0x0000000700267213 */ /* 0x000fe40000000000 */
[----:B------:R3:W-:Y:S01]  /*0ae0*/  STL [R1+0x131c], R11 ;  /* 0x00131c0b01007387 */ /* 0x0007e20000100800 */
[----:B------:R-:W-:Y:S01]  /*0af0*/  IMAD.MOV R0, RZ, RZ, -R0 ;  /* 0x000000ffff007224 */ /* 0x000fe200078e0a00 */
[C---:B--2---:R-:W-:Y:S01]  /*0b00*/  IADD3 R23, R252.reuse, 0x17, RZ ;  /* 0x00000017fc177810 */ /* 0x044fe20007ffe0ff */
[----:B------:R-:W-:Y:S01]  /*0b10*/  IMAD.MOV R5, RZ, RZ, -R5 ;  /* 0x000000ffff057224 */ /* 0x000fe200078e0a05 */
[----:B------:R2:W-:Y:S01]  /*0b20*/  STL [R1+0x1324], R7 ;  /* 0x0013240701007387 */ /* 0x0005e20000100800 */
[----:B------:R-:W-:Y:S01]  /*0b30*/  IMAD.HI.U32 R2, R25, R30, RZ ;  /* 0x0000001e19027227 */ /* 0x000fe200078e00ff */
[----:B-1----:R-:W-:-:S02]  /*0b40*/  IADD3 R15, R252, 0x14, RZ ;  /* 0x00000014fc0f7810 */ /* 0x002fc40007ffe0ff */
[----:B------:R-:W-:Y:S01]  /*0b50*/  IABS R44, R23 ;  /* 0x00000017002c7213 */ /* 0x000fe20000000000 */
[C---:B------:R-:W-:Y:S01]  /*0b60*/  IMAD R31, R27.reuse, R3, R10 ;  /* 0x000000031b1f7224 */ /* 0x040fe200078e020a */
[----:B------:R-:W-:Y:S01]  /*0b70*/  IABS R10, R11 ;  /* 0x0000000b000a7213 */ /* 0x000fe20000000000 */
[----:B------:R-:W-:Y:S01]  /*0b80*/  IMAD.MOV R4, RZ, RZ, -R4 ;  /* 0x000000ffff047224 */ /* 0x000fe200078e0a04 */
[C---:B---3--:R-:W-:Y:S01]  /*0b90*/  IADD3 R11, R252.reuse, 0x15, RZ ;  /* 0x00000015fc0b7810 */ /* 0x048fe20007ffe0ff */
[C---:B------:R-:W-:Y:S01]  /*0ba0*/  IMAD R29, R27.reuse, R0, R8 ;  /* 0x000000001b1d7224 */ /* 0x040fe200078e0208 */
[----:B------:R-:W-:Y:S01]  /*0bb0*/  IABS R8, R21 ;  /* 0x0000001500087213 */ /* 0x000fe20000000000 */
[----:B------:R-:W-:Y:S01]  /*0bc0*/  IMAD R28, R27, R5, R28 ;  /* 0x000000051b1c7224 */ /* 0x000fe200078e021c */
[----:B------:R-:W-:Y:S01]  /*0bd0*/  IADD3 R21, R252, 0x13, RZ ;  /* 0x00000013fc157810 */ /* 0x000fe20007ffe0ff */
[----:B------:R-:W-:Y:S01]  /*0be0*/  IMAD.MOV R2, RZ, RZ, -R2 ;  /* 0x000000ffff027224 */ /* 0x000fe200078e0a02 */
[----:B------:R-:W-:Y:S01]  /*0bf0*/  IABS R42, R11 ;  /* 0x0000000b002a7213 */ /* 0x000fe20000000000 */
[----:B------:R-:W-:Y:S01]  /*0c00*/  IMAD.HI.U32 R5, R25, R22, RZ ;  /* 0x0000001619057227 */ /* 0x000fe200078e00ff */
[----:B------:R-:W-:-:S02]  /*0c10*/  IABS R40, R21 ;  /* 0x0000001500287213 */ /* 0x000fc40000000000 */
[----:B--2---:R-:W-:Y:S01]  /*0c20*/  IADD3 R7, R252, 0x16, RZ ;  /* 0x00000016fc077810 */ /* 0x004fe20007ffe0ff */
[----:B------:R-:W-:Y:S02]  /*0c30*/  IMAD R32, R27, R4, R32 ;  /* 0x000000041b207224 */ /* 0x000fe400078e0220 */
[----:B------:R-:W-:-:S04]  /*0c40*/  IMAD.HI.U32 R4, R25, R10, RZ ;  /* 0x0000000a19047227 */ /* 0x000fc800078e00ff */
[----:B------:R-:W-:Y:S01]  /*0c50*/  IMAD R30, R27, R2, R30 ;  /* 0x000000021b1e7224 */ /* 0x000fe200078e021e */
[----:B------:R-:W-:Y:S01]  /*0c60*/  IADD3 R4, -R4, RZ, RZ ;  /* 0x000000ff04047210 */ /* 0x000fe20007ffe1ff */
[----:B------:R-:W-:Y:S02]  /*0c70*/  IMAD.MOV R5, RZ, RZ, -R5 ;  /* 0x000000ffff057224 */ /* 0x000fe400078e0a05 */
[----:B------:R-:W-:-:S04]  /*0c80*/  IMAD.HI.U32 R2, R25, R8, RZ ;  /* 0x0000000819027227 */ /* 0x000fc800078e00ff */
[----:B------:R-:W-:Y:S01]  /*0c90*/  IMAD R33, R27, R5, R22 ;  /* 0x000000051b217224 */ /* 0x000fe200078e0216 */
[C---:B------:R-:W-:Y:S01]  /*0ca0*/  IADD3 R22, R252.reuse, 0x12, RZ ;  /* 0x00000012fc167810 */ /* 0x040fe20007ffe0ff */
[----:B------:R-:W-:Y:S02]  /*0cb0*/  IMAD.MOV R2, RZ, RZ, -R2 ;  /* 0x000000ffff027224 */ /* 0x000fe400078e0a02 */
[C---:B------:R-:W-:Y:S02]  /*0cc0*/  IMAD.HI.U32 R0, R25.reuse, R34, RZ ;  /* 0x0000002219007227 */ /* 0x040fe400078e00ff */
[----:B------:R1:W-:Y:S02]  /*0cd0*/  STL [R1+0x1328], R22 ;  /* 0x0013281601007387 */ /* 0x0003e40000100800 */
[----:B------:R-:W-:Y:S02]  /*0ce0*/  IMAD.HI.U32 R3, R25, R36, RZ ;  /* 0x0000002419037227 */ /* 0x000fe400078e00ff */
[----:B------:R2:W-:Y:S02]  /*0cf0*/  STL [R1+0x1338], R21 ;  /* 0x0013381501007387 */ /* 0x0005e40000100800 */
[C---:B------:R-:W-:Y:S01]  /*0d00*/  IMAD R35, R27.reuse, R2, R8 ;  /* 0x000000021b237224 */ /* 0x040fe200078e0208 */
[----:B------:R-:W-:Y:S01]  /*0d10*/  IABS R8, R22 ;  /* 0x0000001600087213 */ /* 0x000fe20000000000 */
[C---:B------:R-:W-:Y:S01]  /*0d20*/  IMAD R37, R27.reuse, R4, R10 ;  /* 0x000000041b257224 */ /* 0x040fe200078e020a */
[----:B------:R-:W-:Y:S01]  /*0d30*/  IABS R10, R15 ;  /* 0x0000000f000a7213 */ /* 0x000fe20000000000 */
[----:B------:R-:W-:Y:S01]  /*0d40*/  IMAD.MOV R0, RZ, RZ, -R0 ;  /* 0x000000ffff007224 */ /* 0x000fe200078e0a00 */
[----:B------:R3:W-:Y:S01]  /*0d50*/  STL [R1+0x133c], R15 ;  /* 0x00133c0f01007387 */ /* 0x0007e20000100800 */
[----:B------:R-:W-:Y:S01]  /*0d60*/  IMAD.MOV R3, RZ, RZ, -R3 ;  /* 0x000000ffff037224 */ /* 0x000fe200078e0a03 */
[----:B-1----:R-:W-:Y:S01]  /*0d70*/  IABS R22, R7 ;  /* 0x0000000700167213 */ /* 0x002fe20000000000 */
[C---:B------:R-:W-:Y:S01]  /*0d80*/  IMAD R34, R27.reuse, R0, R34 ;  /* 0x000000001b227224 */ /* 0x040fe200078e0222 */
[----:B------:R1:W-:Y:S01]  /*0d90*/  STL [R1+0x1340], R11 ;  /* 0x0013400b01007387 */ /* 0x0003e20000100800 */
[----:B------:R-:W-:Y:S01]  /*0da0*/  IMAD R36, R27, R3, R36 ;  /* 0x000000031b247224 */ /* 0x000fe200078e0224 */
[C---:B--2---:R-:W-:Y:S01]  /*0db0*/  IADD3 R21, R252.reuse, 0x18, RZ ;  /* 0x00000018fc157810 */ /* 0x044fe20007ffe0ff */
[----:B------:R-:W-:Y:S01]  /*0dc0*/  IMAD.HI.U32 R0, R25, R8, RZ ;  /* 0x0000000819007227 */ /* 0x000fe200078e00ff */
[----:B------:R2:W-:Y:S01]  /*0dd0*/  STL [R1+0x1348], R7 ;  /* 0x0013480701007387 */ /* 0x0005e20000100800 */
[----:B---3--:R-:W-:-:S02]  /*0de0*/  IADD3 R15, R252, 0x19, RZ ;  /* 0x00000019fc0f7810 */ /* 0x008fc40007ffe0ff */
[C---:B------:R-:W-:Y:S01]  /*0df0*/  IMAD.HI.U32 R3, R25.reuse, R10, RZ ;  /* 0x0000000a19037227 */ /* 0x040fe200078e00ff */
[----:B------:R3:W-:Y:S01]  /*0e00*/  STL [R1+0x1354], R23 ;  /* 0x0013541701007387 */ /* 0x0007e20000100800 */
[C---:B-1----:R-:W-:Y:S02]  /*0e10*/  IADD3 R11, R252.reuse, 0x1a, RZ ;  /* 0x0000001afc0b7810 */ /* 0x042fe40007ffe0ff */
[C---:B------:R-:W-:Y:S01]  /*0e20*/  IMAD.HI.U32 R5, R25.reuse, R38, RZ ;  /* 0x0000002619057227 */ /* 0x040fe200078e00ff */
[----:B------:R-:W-:Y:S01]  /*0e30*/  IABS R46, R15 ;  /* 0x0000000f002e7213 */ /* 0x000fe20000000000 */
[----:B------:R-:W-:Y:S01]  /*0e40*/  STL [R1+0x135c], R21 ;  /* 0x00135c1501007387 */ /* 0x000fe20000100800 */
[C---:B--2---:R-:W-:Y:S01]  /*0e50*/  IADD3 R7, R252.reuse, 0x1b, RZ ;  /* 0x0000001bfc077810 */ /* 0x044fe20007ffe0ff */
[----:B------:R-:W-:Y:S02]  /*0e60*/  IMAD.MOV R0, RZ, RZ, -R0 ;  /* 0x000000ffff007224 */ /* 0x000fe400078e0a00 */
[----:B------:R-:W-:Y:S01]  /*0e70*/  IMAD.MOV R3, RZ, RZ, -R3 ;  /* 0x000000ffff037224 */ /* 0x000fe200078e0a03 */
[----:B------:R1:W-:Y:S01]  /*0e80*/  STL [R1+0x1360], R15 ;  /* 0x0013600f01007387 */ /* 0x0003e20000100800 */
[----:B------:R-:W-:Y:S01]  /*0e90*/  IMAD.MOV R5, RZ, RZ, -R5 ;  /* 0x000000ffff057224 */ /* 0x000fe200078e0a05 */
[----:B------:R-:W-:Y:S01]  /*0ea0*/  IABS R48, R7 ;  /* 0x0000000700307213 */ /* 0x000fe20000000000 */
[----:B------:R-:W-:Y:S01]  /*0eb0*/  IMAD.HI.U32 R2, R25, R40, RZ ;  /* 0x0000002819027227 */ /* 0x000fe200078e00ff */
[----:B------:R2:W-:Y:S01]  /*0ec0*/  STL [R1+0x1368], R11 ;  /* 0x0013680b01007387 */ /* 0x0005e20000100800 */
[----:B---3--:R-:W-:-:S02]  /*0ed0*/  IADD3 R23, R252, 0x21, RZ ;  /* 0x00000021fc177810 */ /* 0x008fc40007ffe0ff */
[----:B------:R-:W-:Y:S01]  /*0ee0*/  IMAD.HI.U32 R4, R25, R42, RZ ;  /* 0x0000002a19047227 */ /* 0x000fe200078e00ff */
[----:B------:R3:W-:Y:S01]  /*0ef0*/  STL [R1+0x136c], R7 ;  /* 0x00136c0701007387 */ /* 0x0007e20000100800 */
[----:B------:R-:W-:Y:S02]  /*0f00*/  IABS R54, R23 ;  /* 0x0000001700367213 */ /* 0x000fe40000000000 */
[C---:B------:R-:W-:Y:S01]  /*0f10*/  IMAD R39, R27.reuse, R0, R8 ;  /* 0x000000001b277224 */ /* 0x040fe200078e0208 */
[----:B------:R-:W-:Y:S01]  /*0f20*/  IABS R8, R21 ;  /* 0x0000001500087213 */ /* 0x000fe20000000000 */
[C---:B------:R-:W-:Y:S01]  /*0f30*/  IMAD R41, R27.reuse, R3, R10 ;  /* 0x000000031b297224 */ /* 0x040fe200078e020a */
[----:B------:R-:W-:Y:S01]  /*0f40*/  IABS R10, R11 ;  /* 0x0000000b000a7213 */ /* 0x000fe20000000000 */
[----:B------:R-:W-:Y:S01]  /*0f50*/  IMAD R38, R27, R5, R38 ;  /* 0x000000051b267224 */ /* 0x000fe200078e0226 */
[C---:B-1----:R-:W-:Y:S01]  /*0f60*/  IADD3 R15, R252.reuse, 0x1e, RZ ;  /* 0x0000001efc0f7810 */ /* 0x042fe20007ffe0ff */
[----:B------:R-:W-:Y:S01]  /*0f70*/  IMAD.MOV R2, RZ, RZ, -R2 ;  /* 0x000000ffff027224 */ /* 0x000fe200078e0a02 */
[C---:B--2---:R-:W-:Y:S01]  /*0f80*/  IADD3 R11, R252.reuse, 0x1f, RZ ;  /* 0x0000001ffc0b7810 */ /* 0x044fe20007ffe0ff */
[----:B------:R-:W-:Y:S01]  /*0f90*/  IMAD.MOV R4, RZ, RZ, -R4 ;  /* 0x000000ffff047224 */ /* 0x000fe200078e0a04 */
[----:B------:R-:W-:Y:S01]  /*0fa0*/  IADD3 R21, R252, 0x1d, RZ ;  /* 0x0000001dfc157810 */ /* 0x000fe20007ffe0ff */
[----:B------:R-:W-:Y:S01]  /*0fb0*/  IMAD.HI.U32 R5, R25, R22, RZ ;  /* 0x0000001619057227 */ /* 0x000fe200078e00ff */
[----:B------:R-:W-:-:S02]  /*0fc0*/  IABS R52, R11 ;  /* 0x0000000b00347213 */ /* 0x000fc40000000000 */
[----:B------:R-:W-:Y:S01]  /*0fd0*/  IABS R50, R21 ;  /* 0x0000001500327213 */ /* 0x000fe20000000000 */
[C---:B------:R-:W-:Y:S01]  /*0fe0*/  IMAD R40, R27.reuse, R2, R40 ;  /* 0x000000021b287224 */ /* 0x040fe200078e0228 */
[----:B---3--:R-:W-:Y:S01]  /*0ff0*/  IADD3 R7, R252, 0x20, RZ ;  /* 0x00000020fc077810 */ /* 0x008fe20007ffe0ff */
[----:B------:R-:W-:Y:S02]  /*1000*/  IMAD R42, R27, R4, R42 ;  /* 0x000000041b2a7224 */ /* 0x000fe400078e022a */
[----:B------:R-:W-:Y:S02]  /*1010*/  IMAD.MOV R5, RZ, RZ, -R5 ;  /* 0x000000ffff057224 */ /* 0x000fe400078e0a05 */
[----:B------:R-:W-:-:S04]  /*1020*/  IMAD.HI.U32 R2, R25, R8, RZ ;  /* 0x0000000819027227 */ /* 0x000fc800078e00ff */
[----:B------:R-:W-:-:S04]  /*1030*/  IMAD.HI.U32 R4, R25, R10, RZ ;  /* 0x0000000a19047227 */ /* 0x000fc800078e00ff */
[----:B------:R-:W-:Y:S01]  /*1040*/  IMAD R43, R27, R5, R22 ;  /* 0x000000051b2b7224 */ /* 0x000fe200078e0216 */
[C---:B------:R-:W-:Y:S01]  /*1050*/  IADD3 R22, R252.reuse, 0x1c, RZ ;  /* 0x0000001cfc167810 */ /* 0x040fe20007ffe0ff */
[----:B------:R-:W-:Y:S02]  /*1060*/  IMAD.MOV R2, RZ, RZ, -R2 ;  /* 0x000000ffff027224 */ /* 0x000fe400078e0a02 */
[----:B------:R-:W-:Y:S02]  /*1070*/  IMAD.MOV R4, RZ, RZ, -R4 ;  /* 0x000000ffff047224 */ /* 0x000fe400078e0a04 */
[C---:B------:R-:W-:Y:S01]  /*1080*/  IMAD.HI.U32 R0, R25.reuse, R44, RZ ;  /* 0x0000002c19007227 */ /* 0x040fe200078e00ff */
[----:B------:R1:W-:Y:S03]  /*1090*/  STL [R1+0x1374], R22 ;  /* 0x0013741601007387 */ /* 0x0003e60000100800 */
[----:B------:R-:W-:Y:S01]  /*10a0*/  IMAD.HI.U32 R3, R25, R46, RZ ;  /* 0x0000002e19037227 */ /* 0x000fe200078e00ff */
[----:B------:R2:W-:Y:S03]  /*10b0*/  STL [R1+0x1378], R21 ;  /* 0x0013781501007387 */ /* 0x0005e60000100800 */
        /* <DEDUP_REMOVED lines=21> */
[----:B--2---:R-:W-:Y:S01]  /*1210*/  IADD3 R7, R252, 0x25, RZ ;  /* 0x00000025fc077810 */ /* 0x004fe20007ffe0ff */
[C---:B------:R-:W-:Y:S02]  /*1220*/  IMAD.HI.U32 R4, R25.reuse, R52, RZ ;  /* 0x0000003419047227 */ /* 0x040fe400078e00ff */
[----:B------:R1:W-:Y:S01]  /*1230*/  STL [R1+0x13a4], R15 ;  /* 0x0013a40f01007387 */ /* 0x0003e20000100800 */
[----:B------:R-:W-:Y:S01]  /*1240*/  IABS R58, R7 ;  /* 0x00000007003a7213 */ /* 0x000fe20000000000 */
[----:B------:R-:W-:Y:S01]  /*1250*/  IMAD.MOV R0, RZ, RZ, -R0 ;  /* 0x000000ffff007224 */ /* 0x000fe200078e0a00 */
[----:B------:R-:W-:Y:S01]  /*1260*/  IADD3 R4, -R4, RZ, RZ ;  /* 0x000000ff04047210 */ /* 0x000fe20007ffe1ff */
[----:B------:R-:W-:Y:S01]  /*1270*/  IMAD.MOV R3, RZ, RZ, -R3 ;  /* 0x000000ffff037224 */ /* 0x000fe200078e0a03 */
[----:B------:R2:W-:Y:S01]  /*1280*/  STL [R1+0x13a8], R11 ;  /* 0x0013a80b01007387 */ /* 0x0005e20000100800 */
[----:B------:R-:W-:Y:S01]  /*1290*/  IMAD.MOV R5, RZ, RZ, -R5 ;  /* 0x000000ffff057224 */ /* 0x000fe200078e0a05 */
[C---:B---3--:R-:W-:Y:S01]  /*12a0*/  IADD3 R23, R252.reuse, 0x2b, RZ ;  /* 0x0000002bfc177810 */ /* 0x048fe20007ffe0ff */
[----:B------:R-:W-:Y:S01]  /*12b0*/  IMAD.HI.U32 R2, R25, R50, RZ ;  /* 0x0000003219027227 */ /* 0x000fe200078e00ff */
[----:B------:R3:W-:Y:S01]  /*12c0*/  STL [R1+0x13ac], R7 ;  /* 0x0013ac0701007387 */ /* 0x0007e20000100800 */
[----:B-1----:R-:W-:-:S02]  /*12d0*/  IADD3 R15, R252, 0x28, RZ ;  /* 0x00000028fc0f7810 */ /* 0x002fc40007ffe0ff */
[C---:B------:R-:W-:Y:S01]  /*12e0*/  IMAD R49, R27.reuse, R0, R8 ;  /* 0x000000001b317224 */ /* 0x040fe200078e0208 */
[----:B------:R-:W-:Y:S01]  /*12f0*/  IABS R8, R21 ;  /* 0x0000001500087213 */ /* 0x000fe20000000000 */
[C---:B------:R-:W-:Y:S01]  /*1300*/  IMAD R51, R27.reuse, R3, R10 ;  /* 0x000000031b337224 */ /* 0x040fe200078e020a */
[----:B------:R-:W-:Y:S01]  /*1310*/  IABS R10, R11 ;  /* 0x0000000b000a7213 */ /* 0x000fe20000000000 */
[----:B------:R-:W-:Y:S01]  /*1320*/  IMAD R48, R27, R5, R48 ;  /* 0x000000051b307224 */ /* 0x000fe200078e0230 */
[C---:B------:R-:W-:Y:S01]  /*1330*/  IADD3 R21, R252.reuse, 0x27, RZ ;  /* 0x00000027fc157810 */ /* 0x040fe20007ffe0ff */
[----:B------:R-:W-:Y:S01]  /*1340*/  IMAD.MOV R2, RZ, RZ, -R2 ;  /* 0x000000ffff027224 */ /* 0x000fe200078e0a02 */
[C---:B--2---:R-:W-:Y:S01]  /*1350*/  IADD3 R11, R252.reuse, 0x29, RZ ;  /* 0x00000029fc0b7810 */ /* 0x044fe20007ffe0ff */
[----:B------:R-:W-:Y:S01]  /*1360*/  IMAD.HI.U32 R5, R25, R22, RZ ;  /* 0x0000001619057227 */ /* 0x000fe200078e00ff */
[----:B------:R-:W-:Y:S02]  /*1370*/  IABS R60, R21 ;  /* 0x00000015003c7213 */ /* 0x000fe40000000000 */
[----:B------:R-:W-:Y:S01]  /*1380*/  IABS R62, R11 ;  /* 0x0000000b003e7213 */ /* 0x000fe20000000000 */
[C---:B------:R-:W-:Y:S01]  /*1390*/  IMAD R50, R27.reuse, R2, R50 ;  /* 0x000000021b327224 */ /* 0x040fe200078e0232 */
[----:B---3--:R-:W-:Y:S01]  /*13a0*/  IADD3 R7, R252, 0x2a, RZ ;  /* 0x0000002afc077810 */ /* 0x008fe20007ffe0ff */
[----:B------:R-:W-:Y:S01]  /*13b0*/  IMAD R52, R27, R4, R52 ;  /* 0x000000041b347224 */ /* 0x000fe200078e0234 */
[----:B------:R-:W-:Y:S01]  /*13c0*/  IABS R64, R23 ;  /* 0x0000001700407213 */ /* 0x000fe20000000000 */
[----:B------:R-:W-:-:S02]  /*13d0*/  IMAD.MOV R5, RZ, RZ, -R5 ;  /* 0x000000ffff057224 */ /* 0x000fc400078e0a05 */
        /* <DEDUP_REMOVED lines=50> */
[C---:B------:R-:W-:Y:S01]  /*1700*/  IADD3 R21, R252.reuse, 0x31, RZ ;  /* 0x00000031fc157810 */ /* 0x040fe20007ffe0ff */
[----:B------:R-:W-:Y:S01]  /*1710*/  IMAD.MOV R4, RZ, RZ, -R4 ;  /* 0x000000ffff047224 */ /* 0x000fe200078e0a04 */
[----:B--2---:R-:W-:Y:S01]  /*1720*/  IADD3 R11, R252, 0x33, RZ ;  /* 0x00000033fc0b7810 */ /* 0x004fe20007ffe0ff */
[----:B------:R-:W-:Y:S01]  /*1730*/  IMAD.HI.U32 R5, R25, R22, RZ ;  /* 0x0000001619057227 */ /* 0x000fe200078e00ff */
[----:B------:R-:W-:-:S02]  /*1740*/  IABS R70, R21 ;  /* 0x0000001500467213 */ /* 0x000fc40000000000 */
[----:B---3--:R-:W-:Y:S01]  /*1750*/  IADD3 R7, R252, 0x34, RZ ;  /* 0x00000034fc077810 */ /* 0x008fe20007ffe0ff */
[C---:B------:R-:W-:Y:S01]  /*1760*/  IMAD R60, R27.reuse, R2, R60 ;  /* 0x000000021b3c7224 */ /* 0x040fe200078e023c */
[----:B------:R-:W-:Y:S01]  /*1770*/  IABS R72, R11 ;  /* 0x0000000b00487213 */ /* 0x000fe20000000000 */
[----:B------:R-:W-:Y:S02]  /*1780*/  IMAD R62, R27, R4, R62 ;  /* 0x000000041b3e7224 */ /* 0x000fe400078e023e */
[----:B------:R-:W-:Y:S02]  /*1790*/  IMAD.MOV R5, RZ, RZ, -R5 ;  /* 0x000000ffff057224 */ /* 0x000fe400078e0a05 */
[----:B------:R-:W-:-:S04]  /*17a0*/  IMAD.HI.U32 R2, R25, R8, RZ ;  /* 0x0000000819027227 */ /* 0x000fc800078e00ff */
[----:B------:R-:W-:-:S04]  /*17b0*/  IMAD.HI.U32 R4, R25, R10, RZ ;  /* 0x0000000a19047227 */ /* 0x000fc800078e00ff */
[----:B------:R-:W-:Y:S01]  /*17c0*/  IMAD R63, R27, R5, R22 ;  /* 0x000000051b3f7224 */ /* 0x000fe200078e0216 */
[----:B------:R-:W-:Y:S01]  /*17d0*/  IADD3 R4, -R4, RZ, RZ ;  /* 0x000000ff04047210 */ /* 0x000fe20007ffe1ff */
[----:B------:R-:W-:Y:S01]  /*17e0*/  IMAD.MOV R2, RZ, RZ, -R2 ;  /* 0x000000ffff027224 */ /* 0x000fe200078e0a02 */
[----:B------:R-:W-:Y:S01]  /*17f0*/  IADD3 R22, R252, 0x30, RZ ;  /* 0x00000030fc167810 */ /* 0x000fe20007ffe0ff */
[----:B------:R-:W-:-:S04]  /*1800*/  IMAD.HI.U32 R0, R25, R64, RZ ;  /* 0x0000004019007227 */ /* 0x000fc800078e00ff */
[----:B------:R-:W-:Y:S01]  /*1810*/  IMAD.HI.U32 R3, R25, R66, RZ ;  /* 0x0000004219037227 */ /* 0x000fe200078e00ff */
[----:B------:R1:W-:Y:S03]  /*1820*/  STL [R1+0x13f8], R22 ;  /* 0x0013f81601007387 */ /* 0x0003e60000100800 */
[C---:B------:R-:W-:Y:S01]  /*1830*/  IMAD R65, R27.reuse, R2, R8 ;  /* 0x000000021b417224 */ /* 0x040fe200078e0208 */
[----:B------:R-:W-:Y:S01]  /*1840*/  IABS R8, R22 ;  /* 0x0000001600087213 */ /* 0x000fe20000000000 */
[----:B------:R-:W-:Y:S01]  /*1850*/  IMAD.MOV R0, RZ, RZ, -R0 ;  /* 0x000000ffff007224 */ /* 0x000fe200078e0a00 */
[----:B------:R2:W-:Y:S01]  /*1860*/  STL [R1+0x13fc], R21 ;  /* 0x0013fc1501007387 */ /* 0x0005e20000100800 */
[C---:B------:R-:W-:Y:S01]  /*1870*/  IMAD R67, R27.reuse, R4, R10 ;  /* 0x000000041b437224 */ /* 0x040fe200078e020a */
[----:B------:R-:W-:Y:S01]  /*1880*/  IABS R10, R15 ;  /* 0x0000000f000a7213 */ /* 0x000fe20000000000 */
[----:B------:R-:W-:Y:S01]  /*1890*/  IMAD.MOV R3, RZ, RZ, -R3 ;  /* 0x000000ffff037224 */ /* 0x000fe200078e0a03 */
[----:B------:R3:W-:Y:S01]  /*18a0*/  STL [R1+0x1400], R15 ;  /* 0x0014000f01007387 */ /* 0x0007e20000100800 */
[----:B------:R-:W-:Y:S01]  /*18b0*/  IMAD R64, R27, R0, R64 ;  /* 0x000000001b407224 */ /* 0x000fe200078e0240 */
[----:B-1----:R-:W-:Y:S01]  /*18c0*/  IABS R22, R7 ;  /* 0x0000000700167213 */ /* 0x002fe20000000000 */
[----:B------:R-:W-:Y:S01]  /*18d0*/  IMAD.HI.U32 R0, R25, R8, RZ ;  /* 0x0000000819007227 */ /* 0x000fe200078e00ff */
[----:B------:R1:W-:Y:S01]  /*18e0*/  STL [R1+0x1404], R11 ;  /* 0x0014040b01007387 */ /* 0x0003e20000100800 */
[----:B--2---:R-:W-:-:S02]  /*18f0*/  IADD3 R21, R252, 0x36, RZ ;  /* 0x00000036fc157810 */ /* 0x004fc40007ffe0ff */
[----:B------:R-:W-:Y:S01]  /*1900*/  IMAD.HI.U32 R5, R25, R68, RZ ;  /* 0x0000004419057227 */ /* 0x000fe200078e00ff */
[----:B------:R2:W-:Y:S01]  /*1910*/  STL [R1+0x140c], R7 ;  /* 0x00140c0701007387 */ /* 0x0005e20000100800 */
[C---:B---3--:R-:W-:Y:S02]  /*1920*/  IADD3 R15, R252.reuse, 0x37, RZ ;  /* 0x00000037fc0f7810 */ /* 0x048fe40007ffe0ff */
[----:B------:R-:W-:Y:S01]  /*1930*/  IMAD R66, R27, R3, R66 ;  /* 0x000000031b427224 */ /* 0x000fe200078e0242 */
[----:B------:R3:W-:Y:S01]  /*1940*/  STL [R1+0x141c], R23 ;  /* 0x00141c1701007387 */ /* 0x0007e20000100800 */
[C---:B------:R-:W-:Y:S01]  /*1950*/  IMAD.HI.U32 R3, R25.reuse, R10, RZ ;  /* 0x0000000a19037227 */ /* 0x040fe200078e00ff */
[C---:B-1----:R-:W-:Y:S02]  /*1960*/  IADD3 R11, R252.reuse, 0x38, RZ ;  /* 0x00000038fc0b7810 */ /* 0x042fe40007ffe0ff */
[----:B------:R-:W-:Y:S01]  /*1970*/  IABS R76, R15 ;  /* 0x0000000f004c7213 */ /* 0x000fe20000000000 */
[----:B------:R-:W-:Y:S01]  /*1980*/  IMAD.MOV R0, RZ, RZ, -R0 ;  /* 0x000000ffff007224 */ /* 0x000fe200078e0a00 */
[----:B------:R-:W-:Y:S01]  /*1990*/  STL [R1+0x1424], R21 ;  /* 0x0014241501007387 */ /* 0x000fe20000100800 */
[----:B------:R-:W-:Y:S01]  /*19a0*/  IMAD.MOV R5, RZ, RZ, -R5 ;  /* 0x000000ffff057224 */ /* 0x000fe200078e0a05 */
[C---:B--2---:R-:W-:Y:S01]  /*19b0*/  IADD3 R7, R252.reuse, 0x39, RZ ;  /* 0x00000039fc077810 */ /* 0x044fe20007ffe0ff */
[----:B------:R-:W-:Y:S01]  /*19c0*/  IMAD.HI.U32 R2, R25, R70, RZ ;  /* 0x0000004619027227 */ /* 0x000fe200078e00ff */
[----:B------:R1:W-:Y:S01]  /*19d0*/  STL [R1+0x1428], R15 ;  /* 0x0014280f01007387 */ /* 0x0003e20000100800 */
[----:B---3--:R-:W-:-:S02]  /*19e0*/  IADD3 R23, R252, 0x3f, RZ ;  /* 0x0000003ffc177810 */ /* 0x008fc40007ffe0ff */
[----:B------:R-:W-:Y:S01]  /*19f0*/  IMAD.MOV R3, RZ, RZ, -R3 ;  /* 0x000000ffff037224 */ /* 0x000fe200078e0a03 */
[----:B------:R2:W-:Y:S01]  /*1a00*/  STL [R1+0x142c], R11 ;  /* 0x00142c0b01007387 */ /* 0x0005e20000100800 */
[----:B------:R-:W-:Y:S01]  /*1a10*/  IMAD.HI.U32 R4, R25, R72, RZ ;  /* 0x0000004819047227 */ /* 0x000fe200078e00ff */
[----:B------:R-:W-:Y:S02]  /*1a20*/  IABS R78, R7 ;  /* 0x00000007004e7213 */ /* 0x000fe40000000000 */
[----:B------:R3:W-:Y:S01]  /*1a30*/  STL [R1+0x1430], R7 ;  /* 0x0014300701007387 */ /* 0x0007e20000100800 */
[C---:B------:R-:W-:Y:S01]  /*1a40*/  IMAD R69, R27.reuse, R0, R8 ;  /* 0x000000001b457224 */ /* 0x040fe200078e0208 */
[----:B------:R-:W-:Y:S01]  /*1a50*/  IABS R8, R21 ;  /* 0x0000001500087213 */ /* 0x000fe20000000000 */
[----:B------:R-:W-:Y:S01]  /*1a60*/  IMAD R68, R27, R5, R68 ;  /* 0x000000051b447224 */ /* 0x000fe200078e0244 */
[C---:B-1----:R-:W-:Y:S01]  /*1a70*/  IADD3 R15, R252.reuse, 0x3c, RZ ;  /* 0x0000003cfc0f7810 */ /* 0x042fe20007ffe0ff */
[----:B------:R-:W-:Y:S01]  /*1a80*/  IMAD.MOV R2, RZ, RZ, -R2 ;  /* 0x000000ffff027224 */ /* 0x000fe200078e0a02 */
[----:B------:R-:W-:Y:S01]  /*1a90*/  IADD3 R21, R252, 0x3b, RZ ;  /* 0x0000003bfc157810 */ /* 0x000fe20007ffe0ff */
[----:B------:R-:W-:Y:S01]  /*1aa0*/  IMAD.HI.U32 R5, R25, R22, RZ ;  /* 0x0000001619057227 */ /* 0x000fe200078e00ff */
[----:B------:R-:W-:-:S02]  /*1ab0*/  IABS R84, R23 ;  /* 0x0000001700547213 */ /* 0x000fc40000000000 */
[----:B------:R-:W-:Y:S01]  /*1ac0*/  IABS R80, R21 ;  /* 0x0000001500507213 */ /* 0x000fe20000000000 */
[C---:B------:R-:W-:Y:S01]  /*1ad0*/  IMAD R71, R27.reuse, R3, R10 ;  /* 0x000000031b477224 */ /* 0x040fe200078e020a */
[----:B------:R-:W-:Y:S01]  /*1ae0*/  IABS R10, R11 ;  /* 0x0000000b000a7213 */ /* 0x000fe20000000000 */
[----:B------:R-:W-:Y:S01]  /*1af0*/  IMAD.MOV R4, RZ, RZ, -R4 ;  /* 0x000000ffff047224 */ /* 0x000fe200078e0a04 */
[C---:B--2---:R-:W-:Y:S01]  /*1b00*/  IADD3 R11, R252.reuse, 0x3d, RZ ;  /* 0x0000003dfc0b7810 */ /* 0x044fe20007ffe0ff */
[----:B------:R-:W-:Y:S01]  /*1b10*/  IMAD R70, R27, R2, R70 ;  /* 0x000000021b467224 */ /* 0x000fe200078e0246 */
[----:B---3--:R-:W-:Y:S01]  /*1b20*/  IADD3 R7, R252, 0x3e, RZ ;  /* 0x0000003efc077810 */ /* 0x008fe20007ffe0ff */
[----:B------:R-:W-:Y:S01]  /*1b30*/  IMAD.MOV R5, RZ, RZ, -R5 ;  /* 0x000000ffff057224 */ /* 0x000fe200078e0a05 */
[----:B------:R-:W-:Y:S01]  /*1b40*/  IABS R82, R11 ;  /* 0x0000000b00527213 */ /* 0x000fe20000000000 */
[----:B------:R-:W-:-:S04]  /*1b50*/  IMAD.HI.U32 R2, R25, R8, RZ ;  /* 0x0000000819027227 */ /* 0x000fc800078e00ff */
[----:B------:R-:W-:Y:S02]  /*1b60*/  IMAD R72, R27, R4, R72 ;  /* 0x000000041b487224 */ /* 0x000fe400078e0248 */
[----:B------:R-:W-:-:S04]  /*1b70*/  IMAD.HI.U32 R4, R25, R10, RZ ;  /* 0x0000000a19047227 */ /* 0x000fc800078e00ff */
[----:B------:R-:W-:Y:S01]  /*1b80*/  IMAD R73, R27, R5, R22 ;  /* 0x000000051b497224 */ /* 0x000fe200078e0216 */
[C---:B------:R-:W-:Y:S01]  /*1b90*/  IADD3 R22, R252.reuse, 0x3a, RZ ;  /* 0x0000003afc167810 */ /* 0x040fe20007ffe0ff */
[----:B------:R-:W-:Y:S02]  /*1ba0*/  IMAD.MOV R2, RZ, RZ, -R2 ;  /* 0x000000ffff027224 */ /* 0x000fe400078e0a02 */
[C---:B------:R-:W-:Y:S02]  /*1bb0*/  IMAD.HI.U32 R0, R25.reuse, R74, RZ ;  /* 0x0000004a19007227 */ /* 0x040fe400078e00ff */
[----:B------:R1:W-:Y:S02]  /*1bc0*/  STL [R1+0x1444], R22 ;  /* 0x0014441601007387 */ /* 0x0003e40000100800 */
[----:B------:R-:W-:Y:S02]  /*1bd0*/  IMAD.MOV R4, RZ, RZ, -R4 ;  /* 0x000000ffff047224 */ /* 0x000fe400078e0a04 */
        /* <DEDUP_REMOVED lines=9> */
[----:B-1----:R-:W-:Y:S01]  /*1c70*/  IABS R22, R7 ;  /* 0x0000000700167213 */ /* 0x002fe20000000000 */
[----:B------:R-:W-:Y:S01]  /*1c80*/  IMAD R74, R27, R0, R74 ;  /* 0x000000001b4a7224 */ /* 0x000fe200078e024a */
[C---:B--2---:R-:W-:Y:S01]  /*1c90*/  IADD3 R21, R252.reuse, 0x40, RZ ;  /* 0x00000040fc157810 */ /* 0x044fe20007ffe0ff */
[----:B------:R-:W-:Y:S01]  /*1ca0*/  IMAD.HI.U32 R0, R25, R8, RZ ;  /* 0x0000000819007227 */ /* 0x000fe200078e00ff */
[----:B------:R1:W-:Y:S01]  /*1cb0*/  STL [R1+0x1454], R11 ;  /* 0x0014540b01007387 */ /* 0x0003e20000100800 */
[----:B---3--:R-:W-:-:S02]  /*1cc0*/  IADD3 R15, R252, 0x41, RZ ;  /* 0x00000041fc0f7810 */ /* 0x008fc40007ffe0ff */
[----:B------:R-:W-:Y:S01]  /*1cd0*/  IMAD.HI.U32 R5, R25, R78, RZ ;  /* 0x0000004e19057227 */ /* 0x000fe200078e00ff */
[----:B------:R2:W-:Y:S01]  /*1ce0*/  STL [R1+0x145c], R7 ;  /* 0x00145c0701007387 */ /* 0x0005e20000100800 */
[----:B------:R-:W-:Y:S02]  /*1cf0*/  IABS R86, R15 ;  /* 0x0000000f00567213 */ /* 0x000fe40000000000 */
[----:B------:R-:W-:Y:S01]  /*1d00*/  IMAD R76, R27, R3, R76 ;  /* 0x000000031b4c7224 */ /* 0x000fe200078e024c */
[----:B------:R3:W-:Y:S01]  /*1d10*/  STL [R1+0x146c], R23 ;  /* 0x00146c1701007387 */ /* 0x0007e20000100800 */
[C---:B------:R-:W-:Y:S01]  /*1d20*/  IMAD.HI.U32 R3, R25.reuse, R10, RZ ;  /* 0x0000000a19037227 */ /* 0x040fe200078e00ff */
[C---:B-1----:R-:W-:Y:S02]  /*1d30*/  IADD3 R11, R252.reuse, 0x42, RZ ;  /* 0x00000042fc0b7810 */ /* 0x042fe40007ffe0ff */
[----:B------:R-:W-:Y:S01]  /*1d40*/  STL [R1+0x1474], R21 ;  /* 0x0014741501007387 */ /* 0x000fe20000100800 */
[----:B------:R-:W-:Y:S01]  /*1d50*/  IMAD.MOV R0, RZ, RZ, -R0 ;  /* 0x000000ffff007224 */ /* 0x000fe200078e0a00 */
[----:B--2---:R-:W-:Y:S01]  /*1d60*/  IADD3 R7, R252, 0x43, RZ ;  /* 0x00000043fc077810 */ /* 0x004fe20007ffe0ff */
[----:B------:R-:W-:Y:S01]  /*1d70*/  IMAD.MOV R5, RZ, RZ, -R5 ;  /* 0x000000ffff057224 */ /* 0x000fe200078e0a05 */
[----:B------:R1:W-:Y:S01]  /*1d80*/  STL [R1+0x1478], R15 ;  /* 0x0014780f01007387 */ /* 0x0003e20000100800 */
[----:B------:R-:W-:Y:S01]  /*1d90*/  IMAD.HI.U32 R2, R25, R80, RZ ;  /* 0x0000005019027227 */ /* 0x000fe200078e00ff */
[----:B------:R-:W-:-:S02]  /*1da0*/  IABS R88, R7 ;  /* 0x0000000700587213 */ /* 0x000fc40000000000 */
[----:B------:R-:W-:Y:S01]  /*1db0*/  STL [R1+0x147c], R11 ;  /* 0x00147c0b01007387 */ /* 0x000fe20000100800 */
[----:B------:R-:W-:Y:S01]  /*1dc0*/  IMAD.HI.U32 R4, R25, R82, RZ ;  /* 0x0000005219047227 */ /* 0x000fe200078e00ff */
[----:B---3--:R-:W-:Y:S02]  /*1dd0*/  IADD3 R23, R252, 0x49, RZ ;  /* 0x00000049fc177810 */ /* 0x008fe40007ffe0ff */
[----:B------:R2:W-:Y:S01]  /*1de0*/  STL [R1+0x1480], R7 ;  /* 0x0014800701007387 */ /* 0x0005e20000100800 */
[----:B------:R-:W-:Y:S01]  /*1df0*/  IMAD.MOV R3, RZ, RZ, -R3 ;  /* 0x000000ffff037224 */ /* 0x000fe200078e0a03 */
[----:B------:R-:W-:Y:S01]  /*1e00*/  IADD3 R4, -R4, RZ, RZ ;  /* 0x000000ff04047210 */ /* 0x000fe20007ffe1ff */
[C---:B------:R-:W-:Y:S01]  /*1e10*/  IMAD R79, R27.reuse, R0, R8 ;  /* 0x000000001b4f7224 */ /* 0x040fe200078e0208 */
[----:B------:R-:W-:Y:S01]  /*1e20*/  IABS R8, R21 ;  /* 0x0000001500087213 */ /* 0x000fe20000000000 */
[----:B------:R-:W-:Y:S01]  /*1e30*/  IMAD R78, R27, R5, R78 ;  /* 0x000000051b4e7224 */ /* 0x000fe200078e024e */
[C---:B-1----:R-:W-:Y:S01]  /*1e40*/  IADD3 R15, R252.reuse, 0x46, RZ ;  /* 0x00000046fc0f7810 */ /* 0x042fe20007ffe0ff */
[----:B------:R-:W-:Y:S01]  /*1e50*/  IMAD.MOV R2, RZ, RZ, -R2 ;  /* 0x000000ffff027224 */ /* 0x000fe200078e0a02 */
[C---:B------:R-:W-:Y:S01]  /*1e60*/  IADD3 R21, R252.reuse, 0x45, RZ ;  /* 0x00000045fc157810 */ /* 0x040fe20007ffe0ff */
[----:B------:R-:W-:Y:S01]  /*1e70*/  IMAD.HI.U32 R5, R25, R22, RZ ;  /* 0x0000001619057227 */ /* 0x000fe200078e00ff */
[----:B--2---:R-:W-:-:S02]  /*1e80*/  IADD3 R7, R252, 0x48, RZ ;  /* 0x00000048fc077810 */ /* 0x004fc40007ffe0ff */
[----:B------:R-:W-:Y:S01]  /*1e90*/  IABS R90, R21 ;  /* 0x00000015005a7213 */ /* 0x000fe20000000000 */
[C---:B------:R-:W-:Y:S01]  /*1ea0*/  IMAD R81, R27.reuse, R3, R10 ;  /* 0x000000031b517224 */ /* 0x040fe200078e020a */
[----:B------:R-:W-:Y:S01]  /*1eb0*/  IABS R10, R11 ;  /* 0x0000000b000a7213 */ /* 0x000fe20000000000 */
[----:B------:R-:W-:Y:S01]  /*1ec0*/  IMAD R80, R27, R2, R80 ;  /* 0x000000021b507224 */ /* 0x000fe200078e0250 */
[----:B------:R-:W-:Y:S01]  /*1ed0*/  IADD3 R11, R252, 0x47, RZ ;  /* 0x00000047fc0b7810 */ /* 0x000fe20007ffe0ff */
[----:B------:R-:W-:Y:S01]  /*1ee0*/  IMAD.MOV R5, RZ, RZ, -R5 ;  /* 0x000000ffff057224 */ /* 0x000fe200078e0a05 */
[----:B------:R-:W-:Y:S01]  /*1ef0*/  IABS R94, R23 ;  /* 0x00000017005e7213 */ /* 0x000fe20000000000 */
[----:B------:R-:W-:Y:S01]  /*1f00*/  IMAD.HI.U32 R2, R25, R8, RZ ;  /* 0x0000000819027227 */ /* 0x000fe200078e00ff */
[----:B------:R-:W-:-:S03]  /*1f10*/  IABS R92, R11 ;  /* 0x0000000b005c7213 */ /* 0x000fc60000000000 */
        /* <DEDUP_REMOVED lines=38> */
[----:B------:R-:W-:Y:S01]  /*2180*/  IMAD.MOV R3, RZ, RZ, -R3 ;  /* 0x000000ffff037224 */ /* 0x000fe200078e0a03 */
[C---:B---3--:R-:W-:Y:S01]  /*2190*/  IADD3 R23, R252.reuse, 0x53, RZ ;  /* 0x00000053fc177810 */ /* 0x048fe20007ffe0ff */
[----:B------:R-:W-:Y:S01]  /*21a0*/  IMAD.HI.U32 R4, R25, R92, RZ ;  /* 0x0000005c19047227 */ /* 0x000fe200078e00ff */
[----:B------:R2:W-:Y:S01]  /*21b0*/  STL [R1+0x14c4], R7 ;  /* 0x0014c40701007387 */ /* 0x0005e20000100800 */
[C---:B-1----:R-:W-:Y:S02]  /*21c0*/  IADD3 R15, R252.reuse, 0x50, RZ ;  /* 0x00000050fc0f7810 */ /* 0x042fe40007ffe0ff */
        /* <DEDUP_REMOVED lines=8> */
[C---:B--2---:R-:W-:Y:S01]  /*2250*/  IADD3 R7, R252.reuse, 0x52, RZ ;  /* 0x00000052fc077810 */ /* 0x044fe20007ffe0ff */
[C---:B------:R-:W-:Y:S01]  /*2260*/  IMAD R91, R27.reuse, R3, R10 ;  /* 0x000000031b5b7224 */ /* 0x040fe200078e020a */
[----:B------:R-:W-:Y:S01]  /*2270*/  IABS R10, R11 ;  /* 0x0000000b000a7213 */ /* 0x000fe20000000000 */
[----:B------:R-:W-:Y:S01]  /*2280*/  IMAD.MOV R4, RZ, RZ, -R4 ;  /* 0x000000ffff047224 */ /* 0x000fe200078e0a04 */
[----:B------:R-:W-:Y:S01]  /*2290*/  IADD3 R11, R252, 0x51, RZ ;  /* 0x00000051fc0b7810 */ /* 0x000fe20007ffe0ff */
[----:B------:R-:W-:Y:S02]  /*22a0*/  IMAD R90, R27, R2, R90 ;  /* 0x000000021b5a7224 */ /* 0x000fe400078e025a */
[----:B------:R-:W-:Y:S01]  /*22b0*/  IMAD.MOV R5, RZ, RZ, -R5 ;  /* 0x000000ffff057224 */ /* 0x000fe200078e0a05 */
[----:B------:R-:W-:Y:S01]  /*22c0*/  IABS R102, R11 ;  /* 0x0000000b00667213 */ /* 0x000fe20000000000 */
[----:B------:R-:W-:-:S04]  /*22d0*/  IMAD.HI.U32 R2, R25, R8, RZ ;  /* 0x0000000819027227 */ /* 0x000fc800078e00ff */
[----:B------:R-:W-:Y:S02]  /*22e0*/  IMAD R92, R27, R4, R92 ;  /* 0x000000041b5c7224 */ /* 0x000fe400078e025c */
[----:B------:R-:W-:-:S04]  /*22f0*/  IMAD.HI.U32 R4, R25, R10, RZ ;  /* 0x0000000a19047227 */ /* 0x000fc800078e00ff */
[----:B------:R-:W-:Y:S01]  /*2300*/  IMAD R93, R27, R5, R22 ;  /* 0x000000051b5d7224 */ /* 0x000fe200078e0216 */
[----:B------:R-:W-:Y:S01]  /*2310*/  IADD3 R22, R252, 0x4e, RZ ;  /* 0x0000004efc167810 */ /* 0x000fe20007ffe0ff */
[----:B------:R-:W-:Y:S01]  /*2320*/  IMAD.MOV R2, RZ, RZ, -R2 ;  /* 0x000000ffff027224 */ /* 0x000fe200078e0a02 */
[----:B------:R-:W-:Y:S01]  /*2330*/  IADD3 R4, -R4, RZ, RZ ;  /* 0x000000ff04047210 */ /* 0x000fe20007ffe1ff */
[----:B------:R-:W-:Y:S02]  /*2340*/  IMAD.HI.U32 R0, R25, R94, RZ ;  /* 0x0000005e19007227 */ /* 0x000fe400078e00ff */
[----:B------:R1:W-:Y:S02]  /*2350*/  STL [R1+0x14dc], R22 ;  /* 0x0014dc1601007387 */ /* 0x0003e40000100800 */
[----:B------:R-:W-:Y:S01]  /*2360*/  IMAD R95, R27, R2, R8 ;  /* 0x000000021b5f7224 */ /* 0x000fe200078e0208 */
[----:B------:R-:W-:Y:S01]  /*2370*/  IABS R8, R22 ;  /* 0x0000001600087213 */ /* 0x000fe20000000000 */
[----:B------:R-:W-:Y:S01]  /*2380*/  IMAD.HI.U32 R3, R25, R96, RZ ;  /* 0x0000006019037227 */ /* 0x000fe200078e00ff */
[----:B------:R2:W-:Y:S03]  /*2390*/  STL [R1+0x14e0], R21 ;  /* 0x0014e01501007387 */ /* 0x0005e60000100800 */
        /* <DEDUP_REMOVED lines=25> */
[----:B------:R2:W-:Y:S01]  /*2530*/  STL [R1+0x150c], R11 ;  /* 0x00150c0b01007387 */ /* 0x0005e20000100800 */
[----:B------:R-:W-:Y:S01]  /*2540*/  IMAD.MOV R3, RZ, RZ, -R3 ;  /* 0x000000ffff037224 */ /* 0x000fe200078e0a03 */
[C---:B---3--:R-:W-:Y:S01]  /*2550*/  IADD3 R23, R252.reuse, 0x5d, RZ ;  /* 0x0000005dfc177810 */ /* 0x048fe20007ffe0ff */
[C---:B------:R-:W-:Y:S01]  /*2560*/  IMAD R99, R27.reuse, R0, R8 ;  /* 0x000000001b637224 */ /* 0x040fe200078e0208 */
[----:B------:R-:W-:Y:S01]  /*2570*/  IABS R8, R21 ;  /* 0x0000001500087213 */ /* 0x000fe20000000000 */
[----:B------:R-:W-:Y:S01]  /*2580*/  IMAD R98, R27, R5, R98 ;  /* 0x000000051b627224 */ /* 0x000fe200078e0262 */
[C---:B-1----:R-:W-:Y:S01]  /*2590*/  IADD3 R15, R252.reuse, 0x5a, RZ ;  /* 0x0000005afc0f7810 */ /* 0x042fe20007ffe0ff */
[C---:B------:R-:W-:Y:S01]  /*25a0*/  IMAD.HI.U32 R4, R25.reuse, R102, RZ ;  /* 0x0000006619047227 */ /* 0x040fe200078e00ff */
[----:B------:R-:W-:Y:S01]  /*25b0*/  IADD3 R21, R252, 0x59, RZ ;  /* 0x00000059fc157810 */ /* 0x000fe20007ffe0ff */
[----:B------:R1:W-:Y:S01]  /*25c0*/  STL [R1+0x1510], R7 ;  /* 0x0015100701007387 */ /* 0x0003e20000100800 */
[----:B------:R-:W-:Y:S01]  /*25d0*/  IABS R114, R23 ;  /* 0x0000001700727213 */ /* 0x000fe20000000000 */
[----:B------:R-:W-:Y:S01]  /*25e0*/  IMAD.MOV R2, RZ, RZ, -R2 ;  /* 0x000000ffff027224 */ /* 0x000fe200078e0a02 */
[----:B------:R-:W-:Y:S01]  /*25f0*/  IABS R110, R21 ;  /* 0x00000015006e7213 */ /* 0x000fe20000000000 */
[----:B------:R-:W-:-:S04]  /*2600*/  IMAD.HI.U32 R5, R25, R22, RZ ;  /* 0x0000001619057227 */ /* 0x000fc800078e00ff */
[C---:B------:R-:W-:Y:S01]  /*2610*/  IMAD R101, R27.reuse, R3, R10 ;  /* 0x000000031b657224 */ /* 0x040fe200078e020a */
[----:B------:R-:W-:Y:S01]  /*2620*/  IABS R10, R11 ;  /* 0x0000000b000a7213 */ /* 0x000fe20000000000 */
[----:B------:R-:W-:Y:S01]  /*2630*/  IMAD.MOV R4, RZ, RZ, -R4 ;  /* 0x000000ffff047224 */ /* 0x000fe200078e0a04 */
[C---:B--2---:R-:W-:Y:S01]  /*2640*/  IADD3 R11, R252.reuse, 0x5b, RZ ;  /* 0x0000005bfc0b7810 */ /* 0x044fe20007ffe0ff */
[----:B------:R-:W-:Y:S01]  /*2650*/  IMAD R100, R27, R2, R100 ;  /* 0x000000021b647224 */ /* 0x000fe200078e0264 */
[----:B-1----:R-:W-:Y:S01]  /*2660*/  IADD3 R7, R252, 0x5c, RZ ;  /* 0x0000005cfc077810 */ /* 0x002fe20007ffe0ff */
[----:B------:R-:W-:Y:S01]  /*2670*/  IMAD.MOV R5, RZ, RZ, -R5 ;  /* 0x000000ffff057224 */ /* 0x000fe200078e0a05 */
[----:B------:R-:W-:Y:S01]  /*2680*/  IABS R112, R11 ;  /* 0x0000000b00707213 */ /* 0x000fe20000000000 */
[----:B------:R-:W-:-:S04]  /*2690*/  IMAD.HI.U32 R2, R25, R8, RZ ;  /* 0x0000000819027227 */ /* 0x000fc800078e00ff */
[C---:B------:R-:W-:Y:S02]  /*26a0*/  IMAD R102, R27.reuse, R4, R102 ;  /* 0x000000041b667224 */ /* 0x040fe400078e0266 */
[----:B------:R-:W-:Y:S01]  /*26b0*/  IMAD R103, R27, R5, R22 ;  /* 0x000000051b677224 */ /* 0x000fe200078e0216 */
[----:B------:R-:W-:Y:S01]  /*26c0*/  IADD3 R22, R252, 0x58, RZ ;  /* 0x00000058fc167810 */ /* 0x000fe20007ffe0ff */
[----:B------:R-:W-:-:S04]  /*26d0*/  IMAD.HI.U32 R4, R25, R10, RZ ;  /* 0x0000000a19047227 */ /* 0x000fc800078e00ff */
[----:B------:R-:W-:Y:S01]  /*26e0*/  IMAD.MOV R2, RZ, RZ, -R2 ;  /* 0x000000ffff027224 */ /* 0x000fe200078e0a02 */
[----:B------:R1:W-:Y:S01]  /*26f0*/  STL [R1+0x1518], R22 ;  /* 0x0015181601007387 */ /* 0x0003e20000100800 */
[----:B------:R-:W-:-:S03]  /*2700*/  IMAD.HI.U32 R0, R25, R104, RZ ;  /* 0x0000006819007227 */ /* 0x000fc600078e00ff */
[----:B------:R2:W-:Y:S01]  /*2710*/  STL [R1+0x151c], R21 ;  /* 0x00151c1501007387 */ /* 0x0005e20000100800 */
[----:B------:R-:W-:Y:S02]  /*2720*/  IMAD.MOV R4, RZ, RZ, -R4 ;  /* 0x000000ffff047224 */ /* 0x000fe400078e0a04 */
[----:B------:R-:W-:Y:S01]  /*2730*/  IMAD R105, R27, R2, R8 ;  /* 0x000000021b697224 */ /* 0x000fe200078e0208 */
[----:B------:R-:W-:Y:S01]  /*2740*/  IABS R8, R22 ;  /* 0x0000001600087213 */ /* 0x000fe20000000000 */
[----:B------:R-:W-:Y:S01]  /*2750*/  IMAD.HI.U32 R3, R25, R106, RZ ;  /* 0x0000006a19037227 */ /* 0x000fe200078e00ff */
[----:B-1----:R-:W-:Y:S01]  /*2760*/  IABS R22, R7 ;  /* 0x0000000700167213 */ /* 0x002fe20000000000 */
[----:B------:R1:W-:Y:S02]  /*2770*/  STL [R1+0x1524], R15 ;  /* 0x0015240f01007387 */ /* 0x0003e40000100800 */
[----:B------:R-:W-:Y:S01]  /*2780*/  IMAD.MOV R0, RZ, RZ, -R0 ;  /* 0x000000ffff007224 */ /* 0x000fe200078e0a00 */
[----:B--2---:R-:W-:Y:S01]  /*2790*/  IADD3 R21, R252, 0x5e, RZ ;  /* 0x0000005efc157810 */ /* 0x004fe20007ffe0ff */
[C---:B------:R-:W-:Y:S01]  /*27a0*/  IMAD R107, R27.reuse, R4, R10 ;  /* 0x000000041b6b7224 */ /* 0x040fe200078e020a */
[----:B------:R-:W-:Y:S01]  /*27b0*/  IABS R10, R15 ;  /* 0x0000000f000a7213 */ /* 0x000fe20000000000 */
[----:B------:R-:W-:Y:S01]  /*27c0*/  IMAD.MOV R3, RZ, RZ, -R3 ;  /* 0x000000ffff037224 */ /* 0x000fe200078e0a03 */
[----:B------:R2:W-:Y:S01]  /*27d0*/  STL [R1+0x1528], R11 ;  /* 0x0015280b01007387 */ /* 0x0005e20000100800 */
[----:B------:R-:W-:-:S02]  /*27e0*/  IMAD R104, R27, R0, R104 ;  /* 0x000000001b687224 */ /* 0x000fc400078e0268 */
[C---:B------:R-:W-:Y:S01]  /*27f0*/  IMAD.HI.U32 R0, R25.reuse, R8, RZ ;  /* 0x0000000819007227 */ /* 0x040fe200078e00ff */
[C---:B-1----:R-:W-:Y:S01]  /*2800*/  IADD3 R15, R252.reuse, 0x5f, RZ ;  /* 0x0000005ffc0f7810 */ /* 0x042fe20007ffe0ff */
[----:B------:R1:W-:Y:S02]  /*2810*/  STL [R1+0x1530], R7 ;  /* 0x0015300701007387 */ /* 0x0003e40000100800 */
[----:B------:R-:W-:Y:S01]  /*2820*/  IMAD.HI.U32 R5, R25, R108, RZ ;  /* 0x0000006c19057227 */ /* 0x000fe200078e00ff */
[----:B------:R-:W-:Y:S01]  /*2830*/  IABS R116, R15 ;  /* 0x0000000f00747213 */ /* 0x000fe20000000000 */
[----:B------:R3:W-:Y:S01]  /*2840*/  STL [R1+0x1540], R23 ;  /* 0x0015401701007387 */ /* 0x0007e20000100800 */
[C---:B--2---:R-:W-:Y:S01]  /*2850*/  IADD3 R11, R252.reuse, 0x60, RZ ;  /* 0x00000060fc0b7810 */ /* 0x044fe20007ffe0ff */
[----:B------:R-:W-:Y:S02]  /*2860*/  IMAD R106, R27, R3, R106 ;  /* 0x000000031b6a7224 */ /* 0x000fe400078e026a */
[----:B------:R-:W-:Y:S01]  /*2870*/  IMAD.HI.U32 R3, R25, R10, RZ ;  /* 0x0000000a19037227 */ /* 0x000fe200078e00ff */
[----:B------:R-:W-:Y:S01]  /*2880*/  STL [R1+0x1544], R21 ;  /* 0x0015441501007387 */ /* 0x000fe20000100800 */
[----:B-1----:R-:W-:-:S02]  /*2890*/  IADD3 R7, R252, 0x61, RZ ;  /* 0x00000061fc077810 */ /* 0x002fc40007ffe0ff */
[----:B------:R-:W-:Y:S01]  /*28a0*/  IMAD.MOV R0, RZ, RZ, -R0 ;  /* 0x000000ffff007224 */ /* 0x000fe200078e0a00 */
[----:B------:R1:W-:Y:S01]  /*28b0*/  STL [R1+0x1548], R15 ;  /* 0x0015480f01007387 */ /* 0x0003e20000100800 */
[----:B------:R-:W-:Y:S01]  /*28c0*/  IMAD.MOV R5, RZ, RZ, -R5 ;  /* 0x000000ffff057224 */ /* 0x000fe200078e0a05 */
[----:B------:R-:W-:Y:S01]  /*28d0*/  IABS R118, R7 ;  /* 0x0000000700767213 */ /* 0x000fe20000000000 */
[C---:B------:R-:W-:Y:S01]  /*28e0*/  IMAD.HI.U32 R2, R25.reuse, R110, RZ ;  /* 0x0000006e19027227 */ /* 0x040fe200078e00ff */
[----:B------:R-:W-:Y:S01]  /*28f0*/  STL [R1+0x154c], R11 ;  /* 0x00154c0b01007387 */ /* 0x000fe20000100800 */
[----:B---3--:R-:W-:Y:S02]  /*2900*/  IADD3 R23, R252, 0x67, RZ ;  /* 0x00000067fc177810 */ /* 0x008fe40007ffe0ff */
[----:B------:R-:W-:Y:S01]  /*2910*/  IMAD.HI.U32 R4, R25, R112, RZ ;  /* 0x0000007019047227 */ /* 0x000fe200078e00ff */
[----:B------:R2:W-:Y:S01]  /*2920*/  STL [R1+0x1550], R7 ;  /* 0x0015500701007387 */ /* 0x0005e20000100800 */
[----:B------:R-:W-:-:S02]  /*2930*/  IABS R124, R23 ;  /* 0x00000017007c7213 */ /* 0x000fc40000000000 */
        /* <DEDUP_REMOVED lines=9> */
[C---:B--2---:R-:W-:Y:S02]  /*29d0*/  IADD3 R7, R252.reuse, 0x66, RZ ;  /* 0x00000066fc077810 */ /* 0x044fe40007ffe0ff */
[----:B------:R-:W-:Y:S01]  /*29e0*/  IABS R120, R21 ;  /* 0x0000001500787213 */ /* 0x000fe20000000000 */
[C---:B------:R-:W-:Y:S01]  /*29f0*/  IMAD R111, R27.reuse, R3, R10 ;  /* 0x000000031b6f7224 */ /* 0x040fe200078e020a */
[----:B------:R-:W-:Y:S01]  /*2a00*/  IABS R10, R11 ;  /* 0x0000000b000a7213 */ /* 0x000fe20000000000 */
[----:B------:R-:W-:Y:S01]  /*2a10*/  IMAD R110, R27, R2, R110 ;  /* 0x000000021b6e7224 */ /* 0x000fe200078e026e */
[----:B------:R-:W-:Y:S01]  /*2a20*/  IADD3 R11, R252, 0x65, RZ ;  /* 0x00000065fc0b7810 */ /* 0x000fe20007ffe0ff */
[----:B------:R-:W-:-:S02]  /*2a30*/  IMAD.MOV R5, RZ, RZ, -R5 ;  /* 0x000000ffff057224 */ /* 0x000fc400078e0a05 */
[----:B------:R-:W-:Y:S01]  /*2a40*/  IMAD.HI.U32 R2, R25, R8, RZ ;  /* 0x0000000819027227 */ /* 0x000fe200078e00ff */
[----:B------:R-:W-:-:S03]  /*2a50*/  IABS R122, R11 ;  /* 0x0000000b007a7213 */ /* 0x000fc60000000000 */
        /* <DEDUP_REMOVED lines=22> */
[----:B------:R3:W-:Y:S01]  /*2bc0*/  STL [R1+0x1578], R7 ;  /* 0x0015780701007387 */ /* 0x0007e20000100800 */
[C---:B-1----:R-:W-:Y:S02]  /*2bd0*/  IADD3 R15, R252.reuse, 0x69, RZ ;  /* 0x00000069fc0f7810 */ /* 0x042fe40007ffe0ff */
[----:B------:R-:W-:Y:S01]  /*2be0*/  IMAD.HI.U32 R5, R25, R118, RZ ;  /* 0x0000007619057227 */ /* 0x000fe200078e00ff */
[----:B------:R1:W-:Y:S01]  /*2bf0*/  STL [R1+0x1584], R23 ;  /* 0x0015841701007387 */ /* 0x0003e20000100800 */
[----:B------:R-:W-:Y:S02]  /*2c00*/  IABS R126, R15 ;  /* 0x0000000f007e7213 */ /* 0x000fe40000000000 */
[----:B------:R-:W-:Y:S01]  /*2c10*/  IMAD R116, R27, R3, R116 ;  /* 0x000000031b747224 */ /* 0x000fe200078e0274 */
[C---:B--2---:R-:W-:Y:S01]  /*2c20*/  IADD3 R11, R252.reuse, 0x6a, RZ ;  /* 0x0000006afc0b7810 */ /* 0x044fe20007ffe0ff */
[C---:B------:R-:W-:Y:S01]  /*2c30*/  IMAD.HI.U32 R3, R25.reuse, R10, RZ ;  /* 0x0000000a19037227 */ /* 0x040fe200078e00ff */
[C---:B---3--:R-:W-:Y:S01]  /*2c40*/  IADD3 R7, R252.reuse, 0x6b, RZ ;  /* 0x0000006bfc077810 */ /* 0x048fe20007ffe0ff */
[----:B------:R2:W-:Y:S02]  /*2c50*/  STL [R1+0x158c], R21 ;  /* 0x00158c1501007387 */ /* 0x0005e40000100800 */
[----:B------:R-:W-:Y:S01]  /*2c60*/  IMAD.MOV R0, RZ, RZ, -R0 ;  /* 0x000000ffff007224 */ /* 0x000fe200078e0a00 */
[----:B------:R-:W-:Y:S01]  /*2c70*/  IABS R128, R7 ;  /* 0x0000000700807213 */ /* 0x000fe20000000000 */
[----:B------:R-:W-:Y:S01]  /*2c80*/  IMAD.MOV R5, RZ, RZ, -R5 ;  /* 0x000000ffff057224 */ /* 0x000fe200078e0a05 */
[----:B------:R3:W-:Y:S01]  /*2c90*/  STL [R1+0x1590], R15 ;  /* 0x0015900f01007387 */ /* 0x0007e20000100800 */
[----:B------:R-:W-:Y:S01]  /*2ca0*/  IMAD.HI.U32 R2, R25, R120, RZ ;  /* 0x0000007819027227 */ /* 0x000fe200078e00ff */
[----:B-1----:R-:W-:-:S02]  /*2cb0*/  IADD3 R23, R252, 0x71, RZ ;  /* 0x00000071fc177810 */ /* 0x002fc40007ffe0ff */
[----:B------:R1:W-:Y:S01]  /*2cc0*/  STL [R1+0x1598], R11 ;  /* 0x0015980b01007387 */ /* 0x0003e20000100800 */
[----:B------:R-:W-:Y:S01]  /*2cd0*/  IMAD.MOV R3, RZ, RZ, -R3 ;  /* 0x000000ffff037224 */ /* 0x000fe200078e0a03 */
[----:B------:R-:W-:Y:S01]  /*2ce0*/  IABS R134, R23 ;  /* 0x0000001700867213 */ /* 0x000fe20000000000 */
[C---:B------:R-:W-:Y:S01]  /*2cf0*/  IMAD R119, R27.reuse, R0, R8 ;  /* 0x000000001b777224 */ /* 0x040fe200078e0208 */
[----:B------:R-:W-:Y:S01]  /*2d00*/  IABS R8, R21 ;  /* 0x0000001500087213 */ /* 0x000fe20000000000 */
[----:B------:R-:W-:Y:S01]  /*2d10*/  IMAD R118, R27, R5, R118 ;  /* 0x000000051b767224 */ /* 0x000fe200078e0276 */
[C---:B--2---:R-:W-:Y:S01]  /*2d20*/  IADD3 R21, R252.reuse, 0x6d, RZ ;  /* 0x0000006dfc157810 */ /* 0x044fe20007ffe0ff */
[C---:B------:R-:W-:Y:S01]  /*2d30*/  IMAD.HI.U32 R4, R25.reuse, R122, RZ ;  /* 0x0000007a19047227 */ /* 0x040fe200078e00ff */
[----:B------:R2:W-:Y:S01]  /*2d40*/  STL [R1+0x159c], R7 ;  /* 0x00159c0701007387 */ /* 0x0005e20000100800 */
[----:B---3--:R-:W-:Y:S02]  /*2d50*/  IADD3 R15, R252, 0x6e, RZ ;  /* 0x0000006efc0f7810 */ /* 0x008fe40007ffe0ff */
[----:B------:R-:W-:Y:S01]  /*2d60*/  IMAD.MOV R2, RZ, RZ, -R2 ;  /* 0x000000ffff027224 */ /* 0x000fe200078e0a02 */
[----:B------:R-:W-:Y:S01]  /*2d70*/  IABS R130, R21 ;  /* 0x0000001500827213 */ /* 0x000fe20000000000 */
[----:B------:R-:W-:-:S04]  /*2d80*/  IMAD.HI.U32 R5, R25, R22, RZ ;  /* 0x0000001619057227 */ /* 0x000fc800078e00ff */
[C---:B------:R-:W-:Y:S01]  /*2d90*/  IMAD R121, R27.reuse, R3, R10 ;  /* 0x000000031b797224 */ /* 0x040fe200078e020a */
[----:B------:R-:W-:Y:S01]  /*2da0*/  IABS R10, R11 ;  /* 0x0000000b000a7213 */ /* 0x000fe20000000000 */
[----:B------:R-:W-:Y:S01]  /*2db0*/  IMAD.MOV R4, RZ, RZ, -R4 ;  /* 0x000000ffff047224 */ /* 0x000fe200078e0a04 */
[C---:B-1----:R-:W-:Y:S01]  /*2dc0*/  IADD3 R11, R252.reuse, 0x6f, RZ ;  /* 0x0000006ffc0b7810 */ /* 0x042fe20007ffe0ff */
[----:B------:R-:W-:Y:S01]  /*2dd0*/  IMAD R120, R27, R2, R120 ;  /* 0x000000021b787224 */ /* 0x000fe200078e0278 */
[----:B--2---:R-:W-:Y:S01]  /*2de0*/  IADD3 R7, R252, 0x70, RZ ;  /* 0x00000070fc077810 */ /* 0x004fe20007ffe0ff */
        /* <DEDUP_REMOVED lines=8> */
[----:B------:R-:W-:Y:S01]  /*2e70*/  IADD3 R4, -R4, RZ, RZ ;  /* 0x000000ff04047210 */ /* 0x000fe20007ffe1ff */
[----:B------:R-:W-:Y:S01]  /*2e80*/  IMAD.HI.U32 R0, R25, R124, RZ ;  /* 0x0000007c19007227 */ /* 0x000fe200078e00ff */
[----:B------:R1:W-:Y:S03]  /*2e90*/  STL [R1+0x15b0], R22 ;  /* 0x0015b01601007387 */ /* 0x0003e60000100800 */
[----:B------:R-:W-:Y:S01]  /*2ea0*/  IMAD R125, R27, R2, R8 ;  /* 0x000000021b7d7224 */ /* 0x000fe200078e0208 */
[----:B------:R-:W-:Y:S01]  /*2eb0*/  IABS R8, R22 ;  /* 0x0000001600087213 */ /* 0x000fe20000000000 */
[C---:B------:R-:W-:Y:S01]  /*2ec0*/  IMAD.HI.U32 R5, R25.reuse, R128, RZ ;  /* 0x0000008019057227 */ /* 0x040fe200078e00ff */
[----:B------:R2:W-:Y:S03]  /*2ed0*/  STL [R1+0x15b8], R21 ;  /* 0x0015b81501007387 */ /* 0x0005e60000100800 */
[----:B------:R-:W-:Y:S01]  /*2ee0*/  IMAD.MOV R0, RZ, RZ, -R0 ;  /* 0x000000ffff007224 */ /* 0x000fe200078e0a00 */
[----:B-1----:R-:W-:Y:S01]  /*2ef0*/  IABS R22, R7 ;  /* 0x0000000700167213 */ /* 0x002fe20000000000 */
[C---:B------:R-:W-:Y:S01]  /*2f00*/  IMAD.HI.U32 R2, R25.reuse, R130, RZ ;  /* 0x0000008219027227 */ /* 0x040fe200078e00ff */
[----:B------:R1:W-:Y:S03]  /*2f10*/  STL [R1+0x15c0], R15 ;  /* 0x0015c00f01007387 */ /* 0x0003e60000100800 */
[----:B------:R-:W-:Y:S01]  /*2f20*/  IMAD.HI.U32 R3, R25, R126, RZ ;  /* 0x0000007e19037227 */ /* 0x000fe200078e00ff */
[----:B------:R3:W-:Y:S01]  /*2f30*/  STL [R1+0x15c8], R11 ;  /* 0x0015c80b01007387 */ /* 0x0007e20000100800 */
[----:B--2---:R-:W-:-:S02]  /*2f40*/  IADD3 R21, R252, 0x72, RZ ;  /* 0x00000072fc157810 */ /* 0x004fc40007ffe0ff */
[----:B------:R-:W-:Y:S01]  /*2f50*/  IMAD.MOV R5, RZ, RZ, -R5 ;  /* 0x000000ffff057224 */ /* 0x000fe200078e0a05 */
[----:B------:R2:W-:Y:S01]  /*2f60*/  STL [R1+0x15d0], R7 ;  /* 0x0015d00701007387 */ /* 0x0005e20000100800 */
[C---:B------:R-:W-:Y:S02]  /*2f70*/  IMAD R124, R27.reuse, R0, R124 ;  /* 0x000000001b7c7224 */ /* 0x040fe400078e027c */
[----:B------:R-:W-:Y:S01]  /*2f80*/  IMAD R127, R27, R4, R10 ;  /* 0x000000041b7f7224 */ /* 0x000fe200078e020a */
[----:B------:R-:W-:Y:S01]  /*2f90*/  IABS R10, R15 ;  /* 0x0000000f000a7213 */ /* 0x000fe20000000000 */
[C---:B------:R-:W-:Y:S01]  /*2fa0*/  IMAD.HI.U32 R0, R25.reuse, R8, RZ ;  /* 0x0000000819007227 */ /* 0x040fe200078e00ff */
[C---:B-1----:R-:W-:Y:S01]  /*2fb0*/  IADD3 R15, R252.reuse, 0x73, RZ ;  /* 0x00000073fc0f7810 */ /* 0x042fe20007ffe0ff */
[----:B------:R-:W-:Y:S01]  /*2fc0*/  STL [R1+0x1600], R23 ;  /* 0x0016001701007387 */ /* 0x000fe20000100800 */
[C---:B---3--:R-:W-:Y:S01]  /*2fd0*/  IADD3 R11, R252.reuse, 0x74, RZ ;  /* 0x00000074fc0b7810 */ /* 0x048fe20007ffe0ff */
[----:B------:R-:W-:Y:S01]  /*2fe0*/  IMAD.MOV R2, RZ, RZ, -R2 ;  /* 0x000000ffff027224 */ /* 0x000fe200078e0a02 */
[----:B--2---:R-:W-:Y:S01]  /*2ff0*/  IADD3 R7, R252, 0x75, RZ ;  /* 0x00000075fc077810 */ /* 0x004fe20007ffe0ff */
[----:B------:R-:W-:Y:S01]  /*3000*/  IMAD.HI.U32 R4, R25, R132, RZ ;  /* 0x0000008419047227 */ /* 0x000fe200078e00ff */
[----:B------:R1:W-:Y:S01]  /*3010*/  STL [R1+0x1608], R21 ;  /* 0x0016081501007387 */ /* 0x0003e20000100800 */
[----:B------:R-:W-:-:S02]  /*3020*/  IABS R136, R15 ;  /* 0x0000000f00887213 */ /* 0x000fc40000000000 */
[----:B------:R-:W-:Y:S01]  /*3030*/  IMAD.MOV R3, RZ, RZ, -R3 ;  /* 0x000000ffff037224 */ /* 0x000fe200078e0a03 */
[----:B------:R-:W-:Y:S01]  /*3040*/  IABS R138, R7 ;  /* 0x00000007008a7213 */ /* 0x000fe20000000000 */
[----:B------:R-:W-:Y:S01]  /*3050*/  IMAD R128, R27, R5, R128 ;  /* 0x000000051b807224 */ /* 0x000fe200078e0280 */
[----:B------:R2:W-:Y:S01]  /*3060*/  STL [R1+0x1610], R15 ;  /* 0x0016100f01007387 */ /* 0x0005e20000100800 */
[----:B------:R-:W-:-:S03]  /*3070*/  IMAD.HI.U32 R5, R25, R22, RZ ;  /* 0x0000001619057227 */ /* 0x000fc600078e00ff */
[----:B------:R3:W-:Y:S01]  /*3080*/  STL [R1+0x1618], R11 ;  /* 0x0016180b01007387 */ /* 0x0007e20000100800 */
[----:B------:R-:W-:Y:S02]  /*3090*/  IMAD.MOV R0, RZ, RZ, -R0 ;  /* 0x000000ffff007224 */ /* 0x000fe400078e0a00 */
[C---:B------:R-:W-:Y:S01]  /*30a0*/  IMAD R130, R27.reuse, R2, R130 ;  /* 0x000000021b827224 */ /* 0x040fe200078e0282 */
[----:B------:R-:W-:Y:S01]  /*30b0*/  IABS R2, R21 ;  /* 0x0000001500027213 */ /* 0x000fe20000000000 */
[----:B------:R-:W-:Y:S01]  /*30c0*/  IMAD.MOV R4, RZ, RZ, -R4 ;  /* 0x000000ffff047224 */ /* 0x000fe200078e0a04 */
[C---:B-1----:R-:W-:Y:S01]  /*30d0*/  IADD3 R21, R252.reuse, 0x77, RZ ;  /* 0x00000077fc157810 */ /* 0x042fe20007ffe0ff */
[----:B------:R-:W-:Y:S01]  /*30e0*/  IMAD R126, R27, R3, R126 ;  /* 0x000000031b7e7224 */ /* 0x000fe200078e027e */
[----:B--2---:R-:W-:Y:S01]  /*30f0*/  IADD3 R15, R252, 0x78, RZ ;  /* 0x00000078fc0f7810 */ /* 0x004fe20007ffe0ff */
[----:B------:R-:W-:Y:S01]  /*3100*/  IMAD.HI.U32 R3, R25, R10, RZ ;  /* 0x0000000a19037227 */ /* 0x000fe200078e00ff */
[----:B------:R1:W-:Y:S01]  /*3110*/  STL [R1+0x1620], R7 ;  /* 0x0016200701007387 */ /* 0x0003e20000100800 */
[----:B------:R-:W-:-:S02]  /*3120*/  IABS R140, R21 ;  /* 0x00000015008c7213 */ /* 0x000fc40000000000 */
[----:B------:R-:W-:Y:S01]  /*3130*/  IMAD.MOV R5, RZ, RZ, -R5 ;  /* 0x000000ffff057224 */ /* 0x000fe200078e0a05 */
[----:B------:R-:W-:Y:S01]  /*3140*/  IABS R141, R15 ;  /* 0x0000000f008d7213 */ /* 0x000fe20000000000 */
[C---:B------:R-:W-:Y:S01]  /*3150*/  IMAD R129, R27.reuse, R0, R8 ;  /* 0x000000001b817224 */ /* 0x040fe200078e0208 */
[----:B------:R-:W-:Y:S01]  /*3160*/  IABS R0, R11 ;  /* 0x0000000b00007213 */ /* 0x000fe20000000000 */
[----:B------:R-:W-:Y:S01]  /*3170*/  IMAD R132, R27, R4, R132 ;  /* 0x000000041b847224 */ /* 0x000fe200078e0284 */
[----:B---3--:R-:W-:Y:S01]  /*3180*/  IADD3 R11, R252, 0x79, RZ ;  /* 0x00000079fc0b7810 */ /* 0x008fe20007ffe0ff */
[----:B------:R-:W-:-:S03]  /*3190*/  IMAD.HI.U32 R4, R25, R2, RZ ;  /* 0x0000000219047227 */ /* 0x000fc600078e00ff */
[----:B------:R-:W-:Y:S01]  /*31a0*/  IABS R142, R11 ;  /* 0x0000000b008e7213 */ /* 0x000fe20000000000 */
[----:B------:R-:W-:Y:S02]  /*31b0*/  IMAD.MOV R3, RZ, RZ, -R3 ;  /* 0x000000ffff037224 */ /* 0x000fe400078e0a03 */
[----:B------:R-:W-:Y:S01]  /*31c0*/  IMAD R133, R27, R5, R22 ;  /* 0x000000051b857224 */ /* 0x000fe200078e0216 */
[----:B------:R-:W-:Y:S01]  /*31d0*/  IADD3 R22, R252, 0x76, RZ ;  /* 0x00000076fc167810 */ /* 0x000fe20007ffe0ff */
[----:B------:R-:W-:-:S03]  /*31e0*/  IMAD.HI.U32 R8, R25, R138, RZ ;  /* 0x0000008a19087227 */ /* 0x000fc600078e00ff */
[----:B------:R-:W-:Y:S01]  /*31f0*/  IABS R139, R22 ;  /* 0x00000016008b7213 */ /* 0x000fe20000000000 */
[----:B------:R-:W-:Y:S01]  /*3200*/  IMAD.MOV R4, RZ, RZ, -R4 ;  /* 0x000000ffff047224 */ /* 0x000fe200078e0a04 */
[----:B------:R-:W-:Y:S01]  /*3210*/  STL [R1+0x1650], R22 ;  /* 0x0016501601007387 */ /* 0x000fe20000100800 */
[C---:B------:R-:W-:Y:S01]  /*3220*/  IMAD R131, R27.reuse, R3, R10 ;  /* 0x000000031b837224 */ /* 0x040fe200078e020a */
[----:B------:R-:W-:Y:S01]  /*3230*/  IADD3 R10, R252, 0x7a, RZ ;  /* 0x0000007afc0a7810 */ /* 0x000fe20007ffe0ff */
[----:B------:R-:W-:Y:S01]  /*3240*/  IMAD.MOV R8, RZ, RZ, -R8 ;  /* 0x000000ffff087224 */ /* 0x000fe200078e0a08 */
[----:B------:R-:W-:Y:S01]  /*3250*/  STL [R1+0x1658], R21 ;  /* 0x0016581501007387 */ /* 0x000fe20000100800 */
[----:B------:R-:W-:Y:S01]  /*3260*/  IMAD R135, R27, R4, R2 ;  /* 0x000000041b877224 */ /* 0x000fe200078e0202 */
[----:B------:R-:W-:Y:S01]  /*3270*/  IABS R143, R10 ;  /* 0x0000000a008f7213 */ /* 0x000fe20000000000 */
[C---:B------:R-:W-:Y:S01]  /*3280*/  IMAD.HI.U32 R2, R25.reuse, R142, RZ ;  /* 0x0000008e19027227 */ /* 0x040fe200078e00ff */
[----:B------:R2:W-:Y:S03]  /*3290*/  STL [R1+0x1660], R15 ;  /* 0x0016600f01007387 */ /* 0x0005e60000100800 */
[----:B-1----:R-:W-:Y:S01]  /*32a0*/  IMAD.HI.U32 R7, R25, R0, RZ ;  /* 0x0000000019077227 */ /* 0x002fe200078e00ff */
[----:B------:R1:W-:Y:S01]  /*32b0*/  STL [R1+0x1664], R11 ;  /* 0x0016640b01007387 */ /* 0x0003e20000100800 */
[----:B------:R-:W-:-:S02]  /*32c0*/  IADD3 R2, -R2, RZ, RZ ;  /* 0x000000ff02027210 */ /* 0x000fc40007ffe1ff */
[----:B------:R-:W-:Y:S01]  /*32d0*/  IMAD R138, R27, R8, R138 ;  /* 0x000000081b8a7224 */ /* 0x000fe200078e028a */
[C---:B------:R-:W-:Y:S01]  /*32e0*/  IADD3 R8, R252.reuse, 0x7e, RZ ;  /* 0x0000007efc087810 */ /* 0x040fe20007ffe0ff */
[----:B------:R-:W-:Y:S01]  /*32f0*/  IMAD.HI.U32 R3, R25, R134, RZ ;  /* 0x0000008619037227 */ /* 0x000fe200078e00ff */
[C---:B--2---:R-:W-:Y:S01]  /*3300*/  IADD3 R15, R252.reuse, 0x7b, RZ ;  /* 0x0000007bfc0f7810 */ /* 0x044fe20007ffe0ff */
[----:B------:R2:W-:Y:S01]  /*3310*/  STL [R1+0x1668], R10 ;  /* 0x0016680a01007387 */ /* 0x0005e20000100800 */
[----:B------:R-:W-:Y:S01]  /*3320*/  IABS R147, R8 ;  /* 0x0000000800937213 */ /* 0x000fe20000000000 */
[----:B------:R-:W-:Y:S01]  /*3330*/  IMAD.MOV R7, RZ, RZ, -R7 ;  /* 0x000000ffff077224 */ /* 0x000fe200078e0a07 */
[C---:B-1----:R-:W-:Y:S01]  /*3340*/  IADD3 R11, R252.reuse, 0x7c, RZ ;  /* 0x0000007cfc0b7810 */ /* 0x042fe20007ffe0ff */
[----:B------:R-:W-:Y:S01]  /*3350*/  IMAD.MOV R3, RZ, RZ, -R3 ;  /* 0x000000ffff037224 */ /* 0x000fe200078e0a03 */
[----:B------:R1:W-:Y:S01]  /*3360*/  STL [R1+0x1644], R15 ;  /* 0x0016440f01007387 */ /* 0x0003e20000100800 */
[C---:B------:R-:W-:Y:S01]  /*3370*/  IMAD R137, R27.reuse, R7, R0 ;  /* 0x000000071b897224 */ /* 0x040fe200078e0200 */
[C---:B------:R-:W-:Y:S01]  /*3380*/  IADD3 R7, R252.reuse, 0x7f, RZ ;  /* 0x0000007ffc077810 */ /* 0x040fe20007ffe0ff */
[C---:B------:R-:W-:Y:S01]  /*3390*/  IMAD R134, R27.reuse, R3, R134 ;  /* 0x000000031b867224 */ /* 0x040fe200078e0286 */
[----:B------:R3:W-:Y:S01]  /*33a0*/  STL [R1+0x1648], R11 ;  /* 0x0016480b01007387 */ /* 0x0007e20000100800 */
[C---:B--2---:R-:W-:Y:S01]  /*33b0*/  IADD3 R10, R252.reuse, 0x7d, RZ ;  /* 0x0000007dfc0a7810 */ /* 0x044fe20007ffe0ff */
[----:B------:R-:W-:Y:S01]  /*33c0*/  IMAD R142, R27, R2, R142 ;  /* 0x000000021b8e7224 */ /* 0x000fe200078e028e */
[----:B------:R-:W-:Y:S01]  /*33d0*/  IABS R144, R15 ;  /* 0x0000000f00907213 */ /* 0x000fe20000000000 */
[C---:B------:R-:W-:Y:S01]  /*33e0*/  IMAD.HI.U32 R3, R25.reuse, R141, RZ ;  /* 0x0000008d19037227 */ /* 0x040fe200078e00ff */
[----:B------:R-:W-:Y:S01]  /*33f0*/  IABS R145, R11 ;  /* 0x0000000b00917213 */ /* 0x000fe20000000000 */
[----:B------:R2:W-:Y:S01]  /*3400*/  STL [R1+0x164c], R10 ;  /* 0x00164c0a01007387 */ /* 0x0005e20000100800 */
[C---:B-1----:R-:W-:Y:S01]  /*3410*/  IADD3 R15, R252.reuse, 0x80, RZ ;  /* 0x00000080fc0f7810 */ /* 0x042fe20007ffe0ff */
[C---:B------:R-:W-:Y:S01]  /*3420*/  IMAD.HI.U32 R2, R25.reuse, R147, RZ ;  /* 0x0000009319027227 */ /* 0x040fe200078e00ff */
[----:B------:R-:W-:Y:S01]  /*3430*/  IABS R146, R10 ;  /* 0x0000000a00927213 */ /* 0x000fe20000000000 */
[----:B------:R1:W-:Y:S01]  /*3440*/  STL [R1+0x1654], R8 ;  /* 0x0016540801007387 */ /* 0x0003e20000100800 */
[C---:B---3--:R-:W-:Y:S01]  /*3450*/  IADD3 R11, R252.reuse, 0x81, RZ ;  /* 0x00000081fc0b7810 */ /* 0x048fe20007ffe0ff */
[C---:B------:R-:W-:Y:S01]  /*3460*/  IMAD.HI.U32 R0, R25.reuse, R143, RZ ;  /* 0x0000008f19007227 */ /* 0x040fe200078e00ff */
[----:B------:R-:W-:Y:S01]  /*3470*/  IABS R148, R7 ;  /* 0x0000000700947213 */ /* 0x000fe20000000000 */
[----:B------:R3:W-:Y:S01]  /*3480*/  STL [R1+0x165c], R7 ;  /* 0x00165c0701007387 */ /* 0x0007e20000100800 */
[----:B------:R-:W-:Y:S01]  /*3490*/  IABS R149, R15 ;  /* 0x0000000f00957213 */ /* 0x000fe20000000000 */
[----:B------:R-:W-:Y:S01]  /*34a0*/  IMAD.MOV R3, RZ, RZ, -R3 ;  /* 0x000000ffff037224 */ /* 0x000fe200078e0a03 */
[C---:B--2---:R-:W-:Y:S01]  /*34b0*/  IADD3 R10, R252.reuse, 0x82, RZ ;  /* 0x00000082fc0a7810 */ /* 0x044fe20007ffe0ff */
[----:B------:R-:W-:Y:S01]  /*34c0*/  IMAD.MOV R2, RZ, RZ, -R2 ;  /* 0x000000ffff027224 */ /* 0x000fe200078e0a02 */
[----:B------:R2:W-:Y:S01]  /*34d0*/  STL [R1+0x1630], R15 ;  /* 0x0016300f01007387 */ /* 0x0005e20000100800 */
[C---:B-1----:R-:W-:Y:S01]  /*34e0*/  IADD3 R8, R252.reuse, 0x83, RZ ;  /* 0x00000083fc087810 */ /* 0x042fe20007ffe0ff */
[----:B------:R-:W-:Y:S01]  /*34f0*/  IMAD.MOV R0, RZ, RZ, -R0 ;  /* 0x000000ffff007224 */ /* 0x000fe200078e0a00 */
[----:B------:R-:W-:Y:S01]  /*3500*/  IABS R150, R11 ;  /* 0x0000000b00967213 */ /* 0x000fe20000000000 */
[----:B------:R1:W-:Y:S01]  /*3510*/  STL [R1+0x1634], R11 ;  /* 0x0016340b01007387 */ /* 0x0003e20000100800 */
[----:B------:R-:W-:Y:S01]  /*3520*/  IABS R152, R8 ;  /* 0x0000000800987213 */ /* 0x000fe20000000000 */
[----:B------:R-:W-:Y:S01]  /*3530*/  IMAD.HI.U32 R4, R25, R140, RZ ;  /* 0x0000008c19047227 */ /* 0x000fe200078e00ff */
[C---:B---3--:R-:W-:Y:S01]  /*3540*/  IADD3 R7, R252.reuse, 0x84, RZ ;  /* 0x00000084fc077810 */ /* 0x048fe20007ffe0ff */
[----:B------:R3:W-:Y:S01]  /*3550*/  STL [R1+0x1638], R10 ;  /* 0x0016380a01007387 */ /* 0x0007e20000100800 */
[----:B------:R-:W-:Y:S01]  /*3560*/  IABS R151, R10 ;  /* 0x0000000a00977213 */ /* 0x000fe20000000000 */
[C---:B------:R-:W-:Y:S01]  /*3570*/  IMAD R141, R27.reuse, R3, R141 ;  /* 0x000000031b8d7224 */ /* 0x040fe200078e028d */
[C---:B--2---:R-:W-:Y:S01]  /*3580*/  IADD3 R15, R252.reuse, 0x85, RZ ;  /* 0x00000085fc0f7810 */ /* 0x044fe20007ffe0ff */
[----:B------:R-:W-:Y:S01]  /*3590*/  IMAD R147, R27, R2, R147 ;  /* 0x000000021b937224 */ /* 0x000fe200078e0293 */
[----:B------:R2:W-:Y:S01]  /*35a0*/  STL [R1+0x163c], R8 ;  /* 0x00163c0801007387 */ /* 0x0005e20000100800 */
[----:B------:R-:W-:Y:S01]  /*35b0*/  IMAD.HI.U32 R5, R25, R136, RZ ;  /* 0x0000008819057227 */ /* 0x000fe200078e00ff */
[----:B-1----:R-:W-:-:S02]  /*35c0*/  IADD3 R11, R252, 0x86, RZ ;  /* 0x00000086fc0b7810 */ /* 0x002fc40007ffe0ff */
[----:B------:R-:W-:Y:S01]  /*35d0*/  IABS R153, R7 ;  /* 0x0000000700997213 */ /* 0x000fe20000000000 */
[----:B------:R-:W-:Y:S01]  /*35e0*/  IMAD R143, R27, R0, R143 ;  /* 0x000000001b8f7224 */ /* 0x000fe200078e028f */
[C---:B---3--:R-:W-:Y:S01]  /*35f0*/  IADD3 R10, R252.reuse, 0x87, RZ ;  /* 0x00000087fc0a7810 */ /* 0x048fe20007ffe0ff */
[C---:B------:R-:W-:Y:S01]  /*3600*/  IMAD.HI.U32 R3, R25.reuse, R146, RZ ;  /* 0x0000009219037227 */ /* 0x040fe200078e00ff */
[----:B------:R1:W-:Y:S01]  /*3610*/  STL [R1+0x1640], R7 ;  /* 0x0016400701007387 */ /* 0x0003e20000100800 */
[----:B------:R-:W-:Y:S02]  /*3620*/  IABS R154, R15 ;  /* 0x0000000f009a7213 */ /* 0x000fe40000000000 */
[C---:B------:R-:W-:Y:S01]  /*3630*/  IMAD.HI.U32 R2, R25.reuse, R152, RZ ;  /* 0x0000009819027227 */ /* 0x040fe200078e00ff */
[C---:B--2---:R-:W-:Y:S01]  /*3640*/  IADD3 R8, R252.reuse, 0x88, RZ ;  /* 0x00000088fc087810 */ /* 0x044fe20007ffe0ff */
[----:B------:R2:W-:Y:S01]  /*3650*/  STL [R1+0x1614], R15 ;  /* 0x0016140f01007387 */ /* 0x0005e20000100800 */
[----:B------:R-:W-:Y:S01]  /*3660*/  IABS R155, R11 ;  /* 0x0000000b009b7213 */ /* 0x000fe20000000000 */
[----:B------:R-:W-:Y:S01]  /*3670*/  IMAD.HI.U32 R0, R25, R148, RZ ;  /* 0x0000009419007227 */ /* 0x000fe200078e00ff */
[----:B------:R-:W-:Y:S01]  /*3680*/  IABS R157, R8 ;  /* 0x00000008009d7213 */ /* 0x000fe20000000000 */
[----:B------:R3:W-:Y:S01]  /*3690*/  STL [R1+0x161c], R11 ;  /* 0x00161c0b01007387 */ /* 0x0007e20000100800 */
[C---:B-1----:R-:W-:Y:S01]  /*36a0*/  IADD3 R7, R252.reuse, 0x89, RZ ;  /* 0x00000089fc077810 */ /* 0x042fe20007ffe0ff */
[----:B------:R-:W-:Y:S01]  /*36b0*/  IMAD.MOV R4, RZ, RZ, -R4 ;  /* 0x000000ffff047224 */ /* 0x000fe200078e0a04 */
[----:B------:R-:W-:Y:S01]  /*36c0*/  IABS R156, R10 ;  /* 0x0000000a009c7213 */ /* 0x000fe20000000000 */
[----:B------:R-:W-:Y:S01]  /*36d0*/  IMAD.MOV R5, RZ, RZ, -R5 ;  /* 0x000000ffff057224 */ /* 0x000fe200078e0a05 */
[----:B------:R1:W-:Y:S01]  /*36e0*/  STL [R1+0x1624], R10 ;  /* 0x0016240a01007387 */ /* 0x0003e20000100800 */
[----:B------:R-:W-:Y:S01]  /*36f0*/  IMAD.MOV R3, RZ, RZ, -R3 ;  /* 0x000000ffff037224 */ /* 0x000fe200078e0a03 */
[C---:B--2---:R-:W-:Y:S01]  /*3700*/  IADD3 R15, R252.reuse, 0x8a, RZ ;  /* 0x0000008afc0f7810 */ /* 0x044fe20007ffe0ff */
[----:B------:R-:W-:Y:S01]  /*3710*/  IMAD.MOV R2, RZ, RZ, -R2 ;  /* 0x000000ffff027224 */ /* 0x000fe200078e0a02 */
[----:B------:R2:W-:Y:S01]  /*3720*/  STL [R1+0x1628], R8 ;  /* 0x0016280801007387 */ /* 0x0005e20000100800 */
[----:B------:R-:W-:Y:S01]  /*3730*/  IMAD.MOV R0, RZ, RZ, -R0 ;  /* 0x000000ffff007224 */ /* 0x000fe200078e0a00 */
[C---:B---3--:R-:W-:Y:S01]  /*3740*/  IADD3 R11, R252.reuse, 0x8b, RZ ;  /* 0x0000008bfc0b7810 */ /* 0x048fe20007ffe0ff */
[C---:B------:R-:W-:Y:S01]  /*3750*/  IMAD R140, R27.reuse, R4, R140 ;  /* 0x000000041b8c7224 */ /* 0x040fe200078e028c */
[----:B------:R-:W-:Y:S01]  /*3760*/  IABS R158, R7 ;  /* 0x00000007009e7213 */ /* 0x000fe20000000000 */
[----:B------:R-:W-:Y:S01]  /*3770*/  IMAD R136, R27, R5, R136 ;  /* 0x000000051b887224 */ /* 0x000fe200078e0288 */
[----:B-1----:R-:W-:Y:S01]  /*3780*/  IADD3 R10, R252, 0x8c, RZ ;  /* 0x0000008cfc0a7810 */ /* 0x002fe20007ffe0ff */
[----:B------:R-:W-:Y:S01]  /*3790*/  IMAD.HI.U32 R4, R25, R145, RZ ;  /* 0x0000009119047227 */ /* 0x000fe200078e00ff */
[----:B------:R1:W-:Y:S01]  /*37a0*/  STL [R1+0x162c], R7 ;  /* 0x00162c0701007387 */ /* 0x0003e20000100800 */
[----:B------:R-:W-:-:S02]  /*37b0*/  IABS R159, R15 ;  /* 0x0000000f009f7213 */ /* 0x000fc40000000000 */
[C---:B------:R-:W-:Y:S01]  /*37c0*/  IMAD R146, R27.reuse, R3, R146 ;  /* 0x000000031b927224 */ /* 0x040fe200078e0292 */
[C---:B--2---:R-:W-:Y:S01]  /*37d0*/  IADD3 R8, R252.reuse, 0x8d, RZ ;  /* 0x0000008dfc087810 */ /* 0x044fe20007ffe0ff */
[----:B------:R-:W-:Y:S01]  /*37e0*/  IMAD R152, R27, R2, R152 ;  /* 0x000000021b987224 */ /* 0x000fe200078e0298 */
[----:B------:R2:W-:Y:S01]  /*37f0*/  STL [R1+0x15f4], R15 ;  /* 0x0015f40f01007387 */ /* 0x0005e20000100800 */
[----:B------:R-:W-:Y:S01]  /*3800*/  IMAD.HI.U32 R5, R25, R139, RZ ;  /* 0x0000008b19057227 */ /* 0x000fe200078e00ff */
[----:B------:R-:W-:Y:S02]  /*3810*/  IABS R162, R8 ;  /* 0x0000000800a27213 */ /* 0x000fe40000000000 */
[----:B------:R3:W-:Y:S01]  /*3820*/  STL [R1+0x15f8], R11 ;  /* 0x0015f80b01007387 */ /* 0x0007e20000100800 */
[----:B------:R-:W-:Y:S01]  /*3830*/  IMAD R148, R27, R0, R148 ;  /* 0x000000001b947224 */ /* 0x000fe200078e0294 */
[----:B-1----:R-:W-:Y:S01]  /*3840*/  IADD3 R7, R252, 0x8e, RZ ;  /* 0x0000008efc077810 */ /* 0x002fe20007ffe0ff */
[----:B------:R-:W-:Y:S01]  /*3850*/  IMAD.HI.U32 R3, R25, R151, RZ ;  /* 0x0000009719037227 */ /* 0x000fe200078e00ff */
[----:B------:R-:W-:Y:S01]  /*3860*/  STL [R1+0x15fc], R10 ;  /* 0x0015fc0a01007387 */ /* 0x000fe20000100800 */
[----:B------:R-:W-:-:S02]  /*3870*/  IABS R160, R11 ;  /* 0x0000000b00a07213 */ /* 0x000fc40000000000 */
[C---:B------:R-:W-:Y:S01]  /*3880*/  IMAD.HI.U32 R2, R25.reuse, R157, RZ ;  /* 0x0000009d19027227 */ /* 0x040fe200078e00ff */
[----:B------:R1:W-:Y:S01]  /*3890*/  STL [R1+0x1604], R8 ;  /* 0x0016040801007387 */ /* 0x0003e20000100800 */
[----:B--2---:R-:W-:Y:S02]  /*38a0*/  IADD3 R15, R252, 0x8f, RZ ;  /* 0x0000008ffc0f7810 */ /* 0x004fe40007ffe0ff */
[----:B------:R-:W-:Y:S01]  /*38b0*/  IMAD.HI.U32 R0, R25, R153, RZ ;  /* 0x0000009919007227 */ /* 0x000fe200078e00ff */
[----:B------:R-:W-:Y:S01]  /*38c0*/  IADD3 R2, -R2, RZ, RZ ;  /* 0x000000ff02027210 */ /* 0x000fe20007ffe1ff */
[----:B------:R2:W-:Y:S01]  /*38d0*/  STL [R1+0x160c], R7 ;  /* 0x00160c0701007387 */ /* 0x0005e20000100800 */
[----:B------:R-:W-:Y:S01]  /*38e0*/  IABS R161, R10 ;  /* 0x0000000a00a17213 */ /* 0x000fe20000000000 */
[----:B------:R-:W-:Y:S01]  /*38f0*/  IMAD.MOV R4, RZ, RZ, -R4 ;  /* 0x000000ffff047224 */ /* 0x000fe200078e0a04 */
[C---:B---3--:R-:W-:Y:S01]  /*3900*/  IADD3 R11, R252.reuse, 0x90, RZ ;  /* 0x00000090fc0b7810 */ /* 0x048fe20007ffe0ff */
[----:B------:R-:W-:Y:S01]  /*3910*/  IMAD.MOV R5, RZ, RZ, -R5 ;  /* 0x000000ffff057224 */ /* 0x000fe200078e0a05 */
[C---:B-1----:R-:W-:Y:S01]  /*3920*/  IADD3 R8, R252.reuse, 0x92, RZ ;  /* 0x00000092fc087810 */ /* 0x042fe20007ffe0ff */
[----:B------:R-:W-:Y:S01]  /*3930*/  IMAD.MOV R3, RZ, RZ, -R3 ;  /* 0x000000ffff037224 */ /* 0x000fe200078e0a03 */
[C---:B------:R-:W-:Y:S01]  /*3940*/  IADD3 R10, R252.reuse, 0x91, RZ ;  /* 0x00000091fc0a7810 */ /* 0x040fe20007ffe0ff */
[----:B------:R-:W-:Y:S01]  /*3950*/  IMAD.MOV R0, RZ, RZ, -R0 ;  /* 0x000000ffff007224 */ /* 0x000fe200078e0a00 */
[----:B------:R-:W-:Y:S01]  /*3960*/  IABS R163, R7 ;  /* 0x0000000700a37213 */ /* 0x000fe20000000000 */
[C---:B------:R-:W-:Y:S01]  /*3970*/  IMAD R145, R27.reuse, R4, R145 ;  /* 0x000000041b917224 */ /* 0x040fe200078e0291 */
[----:B------:R-:W-:Y:S01]  /*3980*/  IABS R167, R8 ;  /* 0x0000000800a77213 */ /* 0x000fe20000000000 */
[----:B------:R-:W-:Y:S01]  /*3990*/  IMAD R139, R27, R5, R139 ;  /* 0x000000051b8b7224 */ /* 0x000fe200078e028b */
[----:B------:R1:W-:Y:S01]  /*39a0*/  STL [R1+0x15e0], R15 ;  /* 0x0015e00f01007387 */ /* 0x0003e20000100800 */
[----:B------:R-:W-:Y:S01]  /*39b0*/  IMAD.HI.U32 R4, R25, R150, RZ ;  /* 0x0000009619047227 */ /* 0x000fe200078e00ff */
[----:B--2---:R-:W-:-:S02]  /*39c0*/  IADD3 R7, R252, 0x93, RZ ;  /* 0x00000093fc077810 */ /* 0x004fc40007ffe0ff */
[----:B------:R2:W-:Y:S01]  /*39d0*/  STL [R1+0x15e4], R11 ;  /* 0x0015e40b01007387 */ /* 0x0005e20000100800 */
[----:B------:R-:W-:Y:S01]  /*39e0*/  IMAD R151, R27, R3, R151 ;  /* 0x000000031b977224 */ /* 0x000fe200078e0297 */
[----:B------:R-:W-:Y:S01]  /*39f0*/  IABS R164, R15 ;  /* 0x0000000f00a47213 */ /* 0x000fe20000000000 */
[----:B------:R-:W-:Y:S01]  /*3a00*/  IMAD.HI.U32 R5, R25, R144, RZ ;  /* 0x0000009019057227 */ /* 0x000fe200078e00ff */
[----:B------:R-:W-:Y:S01]  /*3a10*/  STL [R1+0x15e8], R10 ;  /* 0x0015e80a01007387 */ /* 0x000fe20000100800 */
[----:B------:R-:W-:Y:S02]  /*3a20*/  IABS R165, R11 ;  /* 0x0000000b00a57213 */ /* 0x000fe40000000000 */
[----:B------:R-:W-:Y:S01]  /*3a30*/  IMAD R153, R27, R0, R153 ;  /* 0x000000001b997224 */ /* 0x000fe200078e0299 */
[----:B------:R3:W-:Y:S01]  /*3a40*/  STL [R1+0x15ec], R8 ;  /* 0x0015ec0801007387 */ /* 0x0007e20000100800 */
[----:B------:R-:W-:Y:S01]  /*3a50*/  IMAD.HI.U32 R3, R25, R156, RZ ;  /* 0x0000009c19037227 */ /* 0x000fe200078e00ff */
[----:B------:R-:W-:-:S02]  /*3a60*/  IABS R166, R10 ;  /* 0x0000000a00a67213 */ /* 0x000fc40000000000 */
[C---:B-1----:R-:W-:Y:S01]  /*3a70*/  IADD3 R15, R252.reuse, 0x94, RZ ;  /* 0x00000094fc0f7810 */ /* 0x042fe20007ffe0ff */
[----:B------:R-:W-:Y:S01]  /*3a80*/  IMAD.HI.U32 R0, R25, R158, RZ ;  /* 0x0000009e19007227 */ /* 0x000fe200078e00ff */
[----:B------:R-:W-:Y:S01]  /*3a90*/  IABS R168, R7 ;  /* 0x0000000700a87213 */ /* 0x000fe20000000000 */
[----:B------:R1:W-:Y:S01]  /*3aa0*/  STL [R1+0x15f0], R7 ;  /* 0x0015f00701007387 */ /* 0x0003e20000100800 */
[C---:B--2---:R-:W-:Y:S01]  /*3ab0*/  IADD3 R11, R252.reuse, 0x95, RZ ;  /* 0x00000095fc0b7810 */ /* 0x044fe20007ffe0ff */
[----:B------:R-:W-:Y:S01]  /*3ac0*/  IMAD R157, R27, R2, R157 ;  /* 0x000000021b9d7224 */ /* 0x000fe200078e029d */
[C---:B---3--:R-:W-:Y:S01]  /*3ad0*/  IADD3 R8, R252.reuse, 0x97, RZ ;  /* 0x00000097fc087810 */ /* 0x048fe20007ffe0ff */
[----:B------:R-:W-:Y:S01]  /*3ae0*/  IMAD.HI.U32 R2, R25, R162, RZ ;  /* 0x000000a219027227 */ /* 0x000fe200078e00ff */
[C---:B------:R-:W-:Y:S01]  /*3af0*/  IADD3 R10, R252.reuse, 0x96, RZ ;  /* 0x00000096fc0a7810 */ /* 0x040fe20007ffe0ff */
[----:B------:R2:W-:Y:S01]  /*3b00*/  STL [R1+0x15c4], R15 ;  /* 0x0015c40f01007387 */ /* 0x0005e20000100800 */
[----:B------:R-:W-:Y:S01]  /*3b10*/  IABS R172, R8 ;  /* 0x0000000800ac7213 */ /* 0x000fe20000000000 */
[----:B------:R-:W-:Y:S01]  /*3b20*/  IMAD.MOV R4, RZ, RZ, -R4 ;  /* 0x000000ffff047224 */ /* 0x000fe200078e0a04 */
[----:B------:R-:W-:Y:S01]  /*3b30*/  IABS R169, R15 ;  /* 0x0000000f00a97213 */ /* 0x000fe20000000000 */
[----:B------:R-:W-:Y:S01]  /*3b40*/  IMAD.MOV R5, RZ, RZ, -R5 ;  /* 0x000000ffff057224 */ /* 0x000fe200078e0a05 */
[C---:B-1----:R-:W-:Y:S01]  /*3b50*/  IADD3 R7, R252.reuse, 0x98, RZ ;  /* 0x00000098fc077810 */ /* 0x042fe20007ffe0ff */
[----:B------:R-:W-:Y:S01]  /*3b60*/  IMAD.MOV R3, RZ, RZ, -R3 ;  /* 0x000000ffff037224 */ /* 0x000fe200078e0a03 */
[----:B------:R1:W-:Y:S01]  /*3b70*/  STL [R1+0x15cc], R11 ;  /* 0x0015cc0b01007387 */ /* 0x0003e20000100800 */
[----:B------:R-:W-:Y:S01]  /*3b80*/  IMAD.MOV R0, RZ, RZ, -R0 ;  /* 0x000000ffff007224 */ /* 0x000fe200078e0a00 */
[----:B------:R-:W-:Y:S01]  /*3b90*/  IABS R170, R11 ;  /* 0x0000000b00aa7213 */ /* 0x000fe20000000000 */
[----:B------:R-:W-:Y:S01]  /*3ba0*/  IMAD.MOV R2, RZ, RZ, -R2 ;  /* 0x000000ffff027224 */ /* 0x000fe200078e0a02 */
[----:B------:R3:W-:Y:S01]  /*3bb0*/  STL [R1+0x15d4], R10 ;  /* 0x0015d40a01007387 */ /* 0x0007e20000100800 */
[C---:B------:R-:W-:Y:S01]  /*3bc0*/  IMAD R150, R27.reuse, R4, R150 ;  /* 0x000000041b967224 */ /* 0x040fe200078e0296 */
[----:B------:R-:W-:Y:S01]  /*3bd0*/  IABS R171, R10 ;  /* 0x0000000a00ab7213 */ /* 0x000fe20000000000 */
[----:B------:R-:W-:Y:S01]  /*3be0*/  IMAD R144, R27, R5, R144 ;  /* 0x000000051b907224 */ /* 0x000fe200078e0290 */
[----:B------:R4:W-:Y:S01]  /*3bf0*/  STL [R1+0x15d8], R8 ;  /* 0x0015d80801007387 */ /* 0x0009e20000100800 */
[----:B------:R-:W-:Y:S01]  /*3c00*/  IMAD.HI.U32 R4, R25, R155, RZ ;  /* 0x0000009b19047227 */ /* 0x000fe200078e00ff */
[----:B--2---:R-:W-:-:S02]  /*3c10*/  IADD3 R15, R252, 0x99, RZ ;  /* 0x00000099fc0f7810 */ /* 0x004fc40007ffe0ff */
[----:B------:R-:W-:Y:S01]  /*3c20*/  IABS R173, R7 ;  /* 0x0000000700ad7213 */ /* 0x000fe20000000000 */
[----:B------:R-:W-:Y:S01]  /*3c30*/  IMAD R156, R27, R3, R156 ;  /* 0x000000031b9c7224 */ /* 0x000fe200078e029c */
[C---:B-1----:R-:W-:Y:S01]  /*3c40*/  IADD3 R11, R252.reuse, 0x9a, RZ ;  /* 0x0000009afc0b7810 */ /* 0x042fe20007ffe0ff */
[----:B------:R-:W-:Y:S01]  /*3c50*/  IMAD.HI.U32 R5, R25, R149, RZ ;  /* 0x0000009519057227 */ /* 0x000fe200078e00ff */
[C---:B---3--:R-:W-:Y:S01]  /*3c60*/  IADD3 R10, R252.reuse, 0x9b, RZ ;  /* 0x0000009bfc0a7810 */ /* 0x048fe20007ffe0ff */
[----:B------:R1:W-:Y:S01]  /*3c70*/  STL [R1+0x15dc], R7 ;  /* 0x0015dc0701007387 */ /* 0x0003e20000100800 */
[C---:B----4-:R-:W-:Y:S01]  /*3c80*/  IADD3 R8, R252.reuse, 0x9c, RZ ;  /* 0x0000009cfc087810 */ /* 0x050fe20007ffe0ff */
[----:B------:R-:W-:Y:S01]  /*3c90*/  IMAD R158, R27, R0, R158 ;  /* 0x000000001b9e7224 */ /* 0x000fe200078e029e */
[----:B------:R-:W-:Y:S01]  /*3ca0*/  IABS R174, R15 ;  /* 0x0000000f00ae7213 */ /* 0x000fe20000000000 */
[C---:B------:R-:W-:Y:S01]  /*3cb0*/  IMAD.HI.U32 R3, R25.reuse, R161, RZ ;  /* 0x000000a119037227 */ /* 0x040fe200078e00ff */
[----:B------:R-:W-:Y:S01]  /*3cc0*/  IABS R177, R8 ;  /* 0x0000000800b17213 */ /* 0x000fe20000000000 */
[----:B------:R2:W-:Y:S01]  /*3cd0*/  STL [R1+0x15a4], R15 ;  /* 0x0015a40f01007387 */ /* 0x0005e20000100800 */
[----:B------:R-:W-:Y:S01]  /*3ce0*/  IABS R175, R11 ;  /* 0x0000000b00af7213 */ /* 0x000fe20000000000 */
[----:B------:R-:W-:Y:S01]  /*3cf0*/  IMAD.HI.U32 R0, R25, R163, RZ ;  /* 0x000000a319007227 */ /* 0x000fe200078e00ff */
[----:B------:R-:W-:Y:S01]  /*3d00*/  IABS R176, R10 ;  /* 0x0000000a00b07213 */ /* 0x000fe20000000000 */
[----:B------:R3:W-:Y:S01]  /*3d10*/  STL [R1+0x15a8], R11 ;  /* 0x0015a80b01007387 */ /* 0x0007e20000100800 */
[C---:B-1----:R-:W-:Y:S01]  /*3d20*/  IADD3 R7, R252.reuse, 0x9d, RZ ;  /* 0x0000009dfc077810 */ /* 0x042fe20007ffe0ff */
[----:B------:R-:W-:Y:S01]  /*3d30*/  IMAD R162, R27, R2, R162 ;  /* 0x000000021ba27224 */ /* 0x000fe200078e02a2 */
[C---:B------:R-:W-:Y:S01]  /*3d40*/  IADD3 R21, R252.reuse, 0xef, RZ ;  /* 0x000000effc157810 */ /* 0x040fe20007ffe0ff */
[----:B------:R-:W-:Y:S01]  /*3d50*/  IMAD.HI.U32 R2, R25, R167, RZ ;  /* 0x000000a719027227 */ /* 0x000fe200078e00ff */
[----:B------:R1:W-:Y:S01]  /*3d60*/  STL [R1+0x15ac], R10 ;  /* 0x0015ac0a01007387 */ /* 0x0003e20000100800 */
[----:B--2---:R-:W-:-:S02]  /*3d70*/  IADD3 R15, R252, 0x9e, RZ ;  /* 0x0000009efc0f7810 */ /* 0x004fc40007ffe0ff */
[----:B------:R-:W-:Y:S01]  /*3d80*/  IMAD.MOV R4, RZ, RZ, -R4 ;  /* 0x000000ffff047224 */ /* 0x000fe200078e0a04 */
[----:B------:R2:W-:Y:S01]  /*3d90*/  STL [R1+0x15b4], R8 ;  /* 0x0015b40801007387 */ /* 0x0005e20000100800 */
[----:B------:R-:W-:Y:S01]  /*3da0*/  IMAD.MOV R5, RZ, RZ, -R5 ;  /* 0x000000ffff057224 */ /* 0x000fe200078e0a05 */
[----:B------:R-:W-:Y:S01]  /*3db0*/  IABS R178, R7 ;  /* 0x0000000700b27213 */ /* 0x000fe20000000000 */
[----:B------:R-:W-:Y:S01]  /*3dc0*/  IMAD.MOV R3, RZ, RZ, -R3 ;  /* 0x000000ffff037224 */ /* 0x000fe200078e0a03 */
[C---:B---3--:R-:W-:Y:S01]  /*3dd0*/  IADD3 R11, R252.reuse, 0x9f, RZ ;  /* 0x0000009ffc0b7810 */ /* 0x048fe20007ffe0ff */
[----:B------:R-:W-:Y:S01]  /*3de0*/  IMAD.MOV R0, RZ, RZ, -R0 ;  /* 0x000000ffff007224 */ /* 0x000fe200078e0a00 */
[C---:B-1----:R-:W-:Y:S01]  /*3df0*/  IADD3 R10, R252.reuse, 0xa0, RZ ;  /* 0x000000a0fc0a7810 */ /* 0x042fe20007ffe0ff */
[----:B------:R-:W-:Y:S01]  /*3e00*/  IMAD.MOV R2, RZ, RZ, -R2 ;  /* 0x000000ffff027224 */ /* 0x000fe200078e0a02 */
[----:B------:R1:W-:Y:S01]  /*3e10*/  STL [R1+0x15bc], R7 ;  /* 0x0015bc0701007387 */ /* 0x0003e20000100800 */
[C---:B------:R-:W-:Y:S01]  /*3e20*/  IMAD R155, R27.reuse, R4, R155 ;  /* 0x000000041b9b7224 */ /* 0x040fe200078e029b */
[----:B--2---:R-:W-:Y:S01]  /*3e30*/  IADD3 R8, R252, 0xa1, RZ ;  /* 0x000000a1fc087810 */ /* 0x004fe20007ffe0ff */
[----:B------:R-:W-:Y:S01]  /*3e40*/  IMAD R149, R27, R5, R149 ;  /* 0x000000051b957224 */ /* 0x000fe200078e0295 */
[----:B------:R2:W-:Y:S01]  /*3e50*/  STL [R1+0x15a0], R15 ;  /* 0x0015a00f01007387 */ /* 0x0005e20000100800 */
[----:B------:R-:W-:Y:S01]  /*3e60*/  IMAD.HI.U32 R4, R25, R160, RZ ;  /* 0x000000a019047227 */ /* 0x000fe200078e00ff */
[----:B------:R-:W-:-:S02]  /*3e70*/  IABS R182, R8 ;  /* 0x0000000800b67213 */ /* 0x000fc40000000000 */
[----:B------:R-:W-:Y:S01]  /*3e80*/  STL [R1+0x1594], R11 ;  /* 0x0015940b01007387 */ /* 0x000fe20000100800 */
[----:B------:R-:W-:Y:S01]  /*3e90*/  IMAD R161, R27, R3, R161 ;  /* 0x000000031ba17224 */ /* 0x000fe200078e02a1 */
[----:B-1----:R-:W-:Y:S01]  /*3ea0*/  IADD3 R7, R252, 0xa2, RZ ;  /* 0x000000a2fc077810 */ /* 0x002fe20007ffe0ff */
[----:B------:R-:W-:Y:S01]  /*3eb0*/  IMAD.HI.U32 R5, R25, R154, RZ ;  /* 0x0000009a19057227 */ /* 0x000fe200078e00ff */
[----:B------:R-:W-:Y:S01]  /*3ec0*/  STL [R1+0x1588], R10 ;  /* 0x0015880a01007387 */ /* 0x000fe20000100800 */
[----:B------:R-:W-:Y:S02]  /*3ed0*/  IABS R181, R10 ;  /* 0x0000000a00b57213 */ /* 0x000fe40000000000 */
[----:B------:R-:W-:Y:S01]  /*3ee0*/  IMAD R163, R27, R0, R163 ;  /* 0x000000001ba37224 */ /* 0x000fe200078e02a3 */
[----:B------:R1:W-:Y:S01]  /*3ef0*/  STL [R1+0x1580], R8 ;  /* 0x0015800801007387 */ /* 0x0003e20000100800 */
[----:B------:R-:W-:Y:S01]  /*3f00*/  IMAD.HI.U32 R3, R25, R166, RZ ;  /* 0x000000a619037227 */ /* 0x000fe200078e00ff */
[----:B------:R-:W-:-:S02]  /*3f10*/  IABS R179, R15 ;  /* 0x0000000f00b37213 */ /* 0x000fc40000000000 */
[----:B------:R-:W-:Y:S01]  /*3f20*/  IABS R183, R7 ;  /* 0x0000000700b77213 */ /* 0x000fe20000000000 */
[----:B------:R-:W-:Y:S01]  /*3f30*/  IMAD.HI.U32 R0, R25, R168, RZ ;  /* 0x000000a819007227 */ /* 0x000fe200078e00ff */
[----:B------:R-:W-:Y:S01]  /*3f40*/  IABS R180, R11 ;  /* 0x0000000b00b47213 */ /* 0x000fe20000000000 */
[----:B------:R3:W-:Y:S01]  /*3f50*/  STL [R1+0x157c], R7 ;  /* 0x00157c0701007387 */ /* 0x0007e20000100800 */
[C---:B--2---:R-:W-:Y:S01]  /*3f60*/  IADD3 R15, R252.reuse, 0xa3, RZ ;  /* 0x000000a3fc0f7810 */ /* 0x044fe20007ffe0ff */
[----:B------:R-:W-:Y:S01]  /*3f70*/  IMAD R167, R27, R2, R167 ;  /* 0x000000021ba77224 */ /* 0x000fe200078e02a7 */
[C---:B-1----:R-:W-:Y:S01]  /*3f80*/  IADD3 R8, R252.reuse, 0xa6, RZ ;  /* 0x000000a6fc087810 */ /* 0x042fe20007ffe0ff */
[----:B------:R-:W-:Y:S01]  /*3f90*/  IMAD.HI.U32 R2, R25, R172, RZ ;  /* 0x000000ac19027227 */ /* 0x000fe200078e00ff */
[C---:B------:R-:W-:Y:S01]  /*3fa0*/  IADD3 R11, R252.reuse, 0xa4, RZ ;  /* 0x000000a4fc0b7810 */ /* 0x040fe20007ffe0ff */
[----:B------:R1:W-:Y:S01]  /*3fb0*/  STL [R1+0x1564], R15 ;  /* 0x0015640f01007387 */ /* 0x0003e20000100800 */
[----:B------:R-:W-:Y:S01]  /*3fc0*/  IADD3 R10, R252, 0xa5, RZ ;  /* 0x000000a5fc0a7810 */ /* 0x000fe20007ffe0ff */
[----:B------:R-:W-:Y:S01]  /*3fd0*/  IMAD.MOV R4, RZ, RZ, -R4 ;  /* 0x000000ffff047224 */ /* 0x000fe200078e0a04 */
[----:B------:R-:W-:Y:S01]  /*3fe0*/  IADD3 R2, -R2, RZ, RZ ;  /* 0x000000ff02027210 */ /* 0x000fe20007ffe1ff */
[----:B------:R-:W-:Y:S01]  /*3ff0*/  IMAD.MOV R5, RZ, RZ, -R5 ;  /* 0x000000ffff057224 */ /* 0x000fe200078e0a05 */
[----:B------:R-:W-:Y:S01]  /*4000*/  IABS R187, R8 ;  /* 0x0000000800bb7213 */ /* 0x000fe20000000000 */
[----:B------:R-:W-:Y:S01]  /*4010*/  IMAD.MOV R3, RZ, RZ, -R3 ;  /* 0x000000ffff037224 */ /* 0x000fe200078e0a03 */
[----:B---3--:R-:W-:Y:S01]  /*4020*/  IADD3 R7, R252, 0xa7, RZ ;  /* 0x000000a7fc077810 */ /* 0x008fe20007ffe0ff */
[----:B------:R-:W-:Y:S01]  /*4030*/  IMAD.MOV R0, RZ, RZ, -R0 ;  /* 0x000000ffff007224 */ /* 0x000fe200078e0a00 */
[----:B------:R2:W-:Y:S01]  /*4040*/  STL [R1+0x1560], R11 ;  /* 0x0015600b01007387 */ /* 0x0005e20000100800 */
[C---:B------:R-:W-:Y:S01]  /*4050*/  IMAD R160, R27.reuse, R4, R160 ;  /* 0x000000041ba07224 */ /* 0x040fe200078e02a0 */
[----:B------:R-:W-:Y:S01]  /*4060*/  IABS R186, R10 ;  /* 0x0000000a00ba7213 */ /* 0x000fe20000000000 */
[----:B------:R-:W-:Y:S01]  /*4070*/  IMAD R154, R27, R5, R154 ;  /* 0x000000051b9a7224 */ /* 0x000fe200078e029a */
[----:B------:R-:W-:Y:S01]  /*4080*/  STL [R1+0x155c], R10 ;  /* 0x00155c0a01007387 */ /* 0x000fe20000100800 */
[----:B------:R-:W-:Y:S01]  /*4090*/  IMAD.HI.U32 R4, R25, R165, RZ ;  /* 0x000000a519047227 */ /* 0x000fe200078e00ff */
[----:B------:R-:W-:-:S02]  /*40a0*/  IABS R184, R15 ;  /* 0x0000000f00b87213 */ /* 0x000fc40000000000 */
[----:B------:R3:W-:Y:S01]  /*40b0*/  STL [R1+0x1558], R8 ;  /* 0x0015580801007387 */ /* 0x0007e20000100800 */
[----:B------:R-:W-:Y:S01]  /*40c0*/  IMAD R166, R27, R3, R166 ;  /* 0x000000031ba67224 */ /* 0x000fe200078e02a6 */
[----:B------:R-:W-:Y:S01]  /*40d0*/  IABS R188, R7 ;  /* 0x0000000700bc7213 */ /* 0x000fe20000000000 */
[----:B------:R-:W-:Y:S01]  /*40e0*/  IMAD.HI.U32 R5, R25, R159, RZ ;  /* 0x0000009f19057227 */ /* 0x000fe200078e00ff */
[----:B------:R-:W-:Y:S01]  /*40f0*/  IABS R185, R11 ;  /* 0x0000000b00b97213 */ /* 0x000fe20000000000 */
[----:B------:R4:W-:Y:S01]  /*4100*/  STL [R1+0x1554], R7 ;  /* 0x0015540701007387 */ /* 0x0009e20000100800 */
[C---:B-1----:R-:W-:Y:S01]  /*4110*/  IADD3 R15, R252.reuse, 0xa8, RZ ;  /* 0x000000a8fc0f7810 */ /* 0x042fe20007ffe0ff */
[----:B------:R-:W-:Y:S01]  /*4120*/  IMAD R168, R27, R0, R168 ;  /* 0x000000001ba87224 */ /* 0x000fe200078e02a8 */
[C---:B--2---:R-:W-:Y:S01]  /*4130*/  IADD3 R11, R252.reuse, 0xa9, RZ ;  /* 0x000000a9fc0b7810 */ /* 0x044fe20007ffe0ff */
[C---:B------:R-:W-:Y:S01]  /*4140*/  IMAD.HI.U32 R3, R25.reuse, R171, RZ ;  /* 0x000000ab19037227 */ /* 0x040fe200078e00ff */
[C---:B---3--:R-:W-:Y:S01]  /*4150*/  IADD3 R8, R252.reuse, 0xab, RZ ;  /* 0x000000abfc087810 */ /* 0x048fe20007ffe0ff */
[----:B------:R1:W-:Y:S01]  /*4160*/  STL [R1+0x153c], R15 ;  /* 0x00153c0f01007387 */ /* 0x0003e20000100800 */
[C---:B------:R-:W-:Y:S01]  /*4170*/  IADD3 R10, R252.reuse, 0xaa, RZ ;  /* 0x000000aafc0a7810 */ /* 0x040fe20007ffe0ff */
[----:B------:R-:W-:Y:S01]  /*4180*/  IMAD.HI.U32 R0, R25, R173, RZ ;  /* 0x000000ad19007227 */ /* 0x000fe200078e00ff */
[----:B------:R-:W-:Y:S01]  /*4190*/  IABS R192, R8 ;  /* 0x0000000800c07213 */ /* 0x000fe20000000000 */
[----:B------:R2:W-:Y:S01]  /*41a0*/  STL [R1+0x1538], R11 ;  /* 0x0015380b01007387 */ /* 0x0005e20000100800 */
[----:B----4-:R-:W-:Y:S01]  /*41b0*/  IADD3 R7, R252, 0xac, RZ ;  /* 0x000000acfc077810 */ /* 0x010fe20007ffe0ff */
[----:B------:R-:W-:Y:S01]  /*41c0*/  IMAD.MOV R4, RZ, RZ, -R4 ;  /* 0x000000ffff047224 */ /* 0x000fe200078e0a04 */
[----:B------:R-:W-:Y:S01]  /*41d0*/  IABS R191, R10 ;  /* 0x0000000a00bf7213 */ /* 0x000fe20000000000 */
[----:B------:R-:W-:Y:S01]  /*41e0*/  IMAD R172, R27, R2, R172 ;  /* 0x000000021bac7224 */ /* 0x000fe200078e02ac */
[----:B------:R-:W-:Y:S01]  /*41f0*/  STL [R1+0x1534], R10 ;  /* 0x0015340a01007387 */ /* 0x000fe20000100800 */
[----:B------:R-:W-:Y:S01]  /*4200*/  IMAD.MOV R5, RZ, RZ, -R5 ;  /* 0x000000ffff057224 */ /* 0x000fe200078e0a05 */
[----:B------:R-:W-:Y:S01]  /*4210*/  IABS R189, R15 ;  /* 0x0000000f00bd7213 */ /* 0x000fe20000000000 */
[----:B------:R-:W-:Y:S01]  /*4220*/  IMAD.MOV R3, RZ, RZ, -R3 ;  /* 0x000000ffff037224 */ /* 0x000fe200078e0a03 */
[----:B------:R3:W-:Y:S01]  /*4230*/  STL [R1+0x152c], R8 ;  /* 0x00152c0801007387 */ /* 0x0007e20000100800 */
[----:B------:R-:W-:Y:S01]  /*4240*/  IMAD.HI.U32 R2, R25, R177, RZ ;  /* 0x000000b119027227 */ /* 0x000fe200078e00ff */
[----:B------:R-:W-:-:S02]  /*4250*/  IABS R193, R7 ;  /* 0x0000000700c17213 */ /* 0x000fc40000000000 */
[----:B------:R-:W-:Y:S01]  /*4260*/  IABS R190, R11 ;  /* 0x0000000b00be7213 */ /* 0x000fe20000000000 */
[----:B------:R-:W-:Y:S01]  /*4270*/  IMAD.MOV R0, RZ, RZ, -R0 ;  /* 0x000000ffff007224 */ /* 0x000fe200078e0a00 */
[C---:B-1----:R-:W-:Y:S01]  /*4280*/  IADD3 R15, R252.reuse, 0xad, RZ ;  /* 0x000000adfc0f7810 */ /* 0x042fe20007ffe0ff */
[C---:B------:R-:W-:Y:S01]  /*4290*/  IMAD R165, R27.reuse, R4, R165 ;  /* 0x000000041ba57224 */ /* 0x040fe200078e02a5 */
[C---:B--2---:R-:W-:Y:S01]  /*42a0*/  IADD3 R11, R252.reuse, 0xae, RZ ;  /* 0x000000aefc0b7810 */ /* 0x044fe20007ffe0ff */
[----:B------:R-:W-:Y:S01]  /*42b0*/  IMAD R159, R27, R5, R159 ;  /* 0x000000051b9f7224 */ /* 0x000fe200078e029f */
[C---:B---3--:R-:W-:Y:S01]  /*42c0*/  IADD3 R8, R252.reuse, 0xb0, RZ ;  /* 0x000000b0fc087810 */ /* 0x048fe20007ffe0ff */
[----:B------:R-:W-:Y:S01]  /*42d0*/  IMAD.HI.U32 R4, R25, R170, RZ ;  /* 0x000000aa19047227 */ /* 0x000fe200078e00ff */
[----:B------:R-:W-:Y:S01]  /*42e0*/  IADD3 R10, R252, 0xaf, RZ ;  /* 0x000000affc0a7810 */ /* 0x000fe20007ffe0ff */
[----:B------:R1:W-:Y:S01]  /*42f0*/  STL [R1+0x1520], R7 ;  /* 0x0015200701007387 */ /* 0x0003e20000100800 */
[----:B------:R-:W-:Y:S01]  /*4300*/  IABS R197, R8 ;  /* 0x0000000800c57213 */ /* 0x000fe20000000000 */
[----:B------:R-:W-:Y:S01]  /*4310*/  IMAD R171, R27, R3, R171 ;  /* 0x000000031bab7224 */ /* 0x000fe200078e02ab */
[----:B------:R-:W-:Y:S01]  /*4320*/  IABS R196, R10 ;  /* 0x0000000a00c47213 */ /* 0x000fe20000000000 */
[----:B------:R-:W-:Y:S01]  /*4330*/  IMAD.MOV R2, RZ, RZ, -R2 ;  /* 0x000000ffff027224 */ /* 0x000fe200078e0a02 */
[----:B------:R2:W-:Y:S01]  /*4340*/  STL [R1+0x1514], R15 ;  /* 0x0015140f01007387 */ /* 0x0005e20000100800 */
[----:B------:R-:W-:Y:S01]  /*4350*/  IMAD.HI.U32 R5, R25, R164, RZ ;  /* 0x000000a419057227 */ /* 0x000fe200078e00ff */
[----:B------:R-:W-:-:S02]  /*4360*/  IABS R194, R15 ;  /* 0x0000000f00c27213 */ /* 0x000fc40000000000 */
[----:B------:R3:W-:Y:S01]  /*4370*/  STL [R1+0x1508], R11 ;  /* 0x0015080b01007387 */ /* 0x0007e20000100800 */
[----:B------:R-:W-:Y:S01]  /*4380*/  IMAD R173, R27, R0, R173 ;  /* 0x000000001bad7224 */ /* 0x000fe200078e02ad */
[C---:B-1----:R-:W-:Y:S01]  /*4390*/  IADD3 R7, R252.reuse, 0xb1, RZ ;  /* 0x000000b1fc077810 */ /* 0x042fe20007ffe0ff */
[C---:B------:R-:W-:Y:S01]  /*43a0*/  IMAD.HI.U32 R3, R25.reuse, R176, RZ ;  /* 0x000000b019037227 */ /* 0x040fe200078e00ff */
[----:B------:R-:W-:Y:S01]  /*43b0*/  STL [R1+0x14fc], R10 ;  /* 0x0014fc0a01007387 */ /* 0x000fe20000100800 */
[----:B------:R-:W-:Y:S02]  /*43c0*/  IABS R195, R11 ;  /* 0x0000000b00c37213 */ /* 0x000fe40000000000 */
[----:B------:R-:W-:Y:S01]  /*43d0*/  IMAD.HI.U32 R0, R25, R178, RZ ;  /* 0x000000b219007227 */ /* 0x000fe200078e00ff */
[----:B------:R1:W-:Y:S01]  /*43e0*/  STL [R1+0x14f4], R8 ;  /* 0x0014f40801007387 */ /* 0x0003e20000100800 */
[----:B------:R-:W-:Y:S02]  /*43f0*/  IABS R198, R7 ;  /* 0x0000000700c67213 */ /* 0x000fe40000000000 */
[----:B------:R-:W-:Y:S01]  /*4400*/  IMAD.MOV R4, RZ, RZ, -R4 ;  /* 0x000000ffff047224 */ /* 0x000fe200078e0a04 */
[C---:B--2---:R-:W-:Y:S01]  /*4410*/  IADD3 R15, R252.reuse, 0xb2, RZ ;  /* 0x000000b2fc0f7810 */ /* 0x044fe20007ffe0ff */
[----:B------:R-:W-:Y:S01]  /*4420*/  IMAD R177, R27, R2, R177 ;  /* 0x000000021bb17224 */ /* 0x000fe200078e02b1 */
[----:B------:R2:W-:Y:S01]  /*4430*/  STL [R1+0x14f0], R7 ;  /* 0x0014f00701007387 */ /* 0x0005e20000100800 */
[----:B------:R-:W-:Y:S01]  /*4440*/  IMAD.MOV R5, RZ, RZ, -R5 ;  /* 0x000000ffff057224 */ /* 0x000fe200078e0a05 */
[C---:B---3--:R-:W-:Y:S01]  /*4450*/  IADD3 R11, R252.reuse, 0xb3, RZ ;  /* 0x000000b3fc0b7810 */ /* 0x048fe20007ffe0ff */
[----:B------:R-:W-:Y:S01]  /*4460*/  IMAD.MOV R3, RZ, RZ, -R3 ;  /* 0x000000ffff037224 */ /* 0x000fe200078e0a03 */
[C---:B-1----:R-:W-:Y:S01]  /*4470*/  IADD3 R8, R252.reuse, 0xb5, RZ ;  /* 0x000000b5fc087810 */ /* 0x042fe20007ffe0ff */
[----:B------:R-:W-:Y:S01]  /*4480*/  IMAD.HI.U32 R2, R25, R182, RZ ;  /* 0x000000b619027227 */ /* 0x000fe200078e00ff */
[C---:B------:R-:W-:Y:S01]  /*4490*/  IADD3 R10, R252.reuse, 0xb4, RZ ;  /* 0x000000b4fc0a7810 */ /* 0x040fe20007ffe0ff */
[----:B------:R-:W-:Y:S01]  /*44a0*/  STL [R1+0x14d8], R15 ;  /* 0x0014d80f01007387 */ /* 0x000fe20000100800 */
[----:B------:R-:W-:Y:S01]  /*44b0*/  IABS R202, R8 ;  /* 0x0000000800ca7213 */ /* 0x000fe20000000000 */
[----:B------:R-:W-:Y:S01]  /*44c0*/  IMAD.MOV R0, RZ, RZ, -R0 ;  /* 0x000000ffff007224 */ /* 0x000fe200078e0a00 */
[----:B--2---:R-:W-:Y:S01]  /*44d0*/  IADD3 R7, R252, 0xb6, RZ ;  /* 0x000000b6fc077810 */ /* 0x004fe20007ffe0ff */
[C---:B------:R-:W-:Y:S01]  /*44e0*/  IMAD R170, R27.reuse, R4, R170 ;  /* 0x000000041baa7224 */ /* 0x040fe200078e02aa */
[----:B------:R-:W-:Y:S01]  /*44f0*/  IABS R201, R10 ;  /* 0x0000000a00c97213 */ /* 0x000fe20000000000 */
[----:B------:R-:W-:Y:S01]  /*4500*/  IMAD R164, R27, R5, R164 ;  /* 0x000000051ba47224 */ /* 0x000fe200078e02a4 */
[----:B------:R1:W-:Y:S01]  /*4510*/  STL [R1+0x14d4], R11 ;  /* 0x0014d40b01007387 */ /* 0x0003e20000100800 */
[----:B------:R-:W-:Y:S01]  /*4520*/  IMAD.HI.U32 R4, R25, R175, RZ ;  /* 0x000000af19047227 */ /* 0x000fe200078e00ff */
[----:B------:R-:W-:-:S02]  /*4530*/  IABS R203, R7 ;  /* 0x0000000700cb7213 */ /* 0x000fc40000000000 */
[----:B------:R2:W-:Y:S01]  /*4540*/  STL [R1+0x14d0], R10 ;  /* 0x0014d00a01007387 */ /* 0x0005e20000100800 */
[----:B------:R-:W-:Y:S01]  /*4550*/  IMAD R176, R27, R3, R176 ;  /* 0x000000031bb07224 */ /* 0x000fe200078e02b0 */
[----:B------:R-:W-:Y:S01]  /*4560*/  IABS R200, R11 ;  /* 0x0000000b00c87213 */ /* 0x000fe20000000000 */
[----:B------:R-:W-:Y:S01]  /*4570*/  IMAD.MOV R2, RZ, RZ, -R2 ;  /* 0x000000ffff027224 */ /* 0x000fe200078e0a02 */
[----:B------:R3:W-:Y:S01]  /*4580*/  STL [R1+0x14cc], R8 ;  /* 0x0014cc0801007387 */ /* 0x0007e20000100800 */
[----:B------:R-:W-:Y:S01]  /*4590*/  IMAD.HI.U32 R5, R25, R169, RZ ;  /* 0x000000a919057227 */ /* 0x000fe200078e00ff */
[C---:B-1----:R-:W-:Y:S02]  /*45a0*/  IADD3 R11, R252.reuse, 0xb8, RZ ;  /* 0x000000b8fc0b7810 */ /* 0x042fe40007ffe0ff */
[----:B------:R1:W-:Y:S01]  /*45b0*/  STL [R1+0x14c8], R7 ;  /* 0x0014c80701007387 */ /* 0x0003e20000100800 */
[----:B------:R-:W-:Y:S01]  /*45c0*/  IMAD R178, R27, R0, R178 ;  /* 0x000000001bb27224 */ /* 0x000fe200078e02b2 */
[----:B--2---:R-:W-:Y:S01]  /*45d0*/  IADD3 R10, R252, 0xb9, RZ ;  /* 0x000000b9fc0a7810 */ /* 0x004fe20007ffe0ff */
[----:B------:R-:W-:Y:S01]  /*45e0*/  IMAD.HI.U32 R3, R25, R181, RZ ;  /* 0x000000b519037227 */ /* 0x000fe200078e00ff */
[----:B------:R-:W-:Y:S01]  /*45f0*/  STL [R1+0x14b0], R24 ;  /* 0x0014b01801007387 */ /* 0x000fe20000100800 */
[----:B------:R-:W-:-:S02]  /*4600*/  IABS R199, R15 ;  /* 0x0000000f00c77213 */ /* 0x000fc40000000000 */
[----:B------:R-:W-:Y:S01]  /*4610*/  IMAD.HI.U32 R0, R25, R183, RZ ;  /* 0x000000b719007227 */ /* 0x000fe200078e00ff */
[C---:B---3--:R-:W-:Y:S01]  /*4620*/  IADD3 R8, R252.reuse, 0xba, RZ ;  /* 0x000000bafc087810 */ /* 0x048fe20007ffe0ff */
[----:B------:R2:W-:Y:S01]  /*4630*/  STL [R1+0x14ac], R11 ;  /* 0x0014ac0b01007387 */ /* 0x0005e20000100800 */
[----:B-1----:R-:W-:Y:S01]  /*4640*/  IADD3 R7, R252, 0xbb, RZ ;  /* 0x000000bbfc077810 */ /* 0x002fe20007ffe0ff */
[----:B------:R-:W-:Y:S01]  /*4650*/  IMAD.MOV R4, RZ, RZ, -R4 ;  /* 0x000000ffff047224 */ /* 0x000fe200078e0a04 */
[----:B------:R-:W-:Y:S01]  /*4660*/  IABS R207, R8 ;  /* 0x0000000800cf7213 */ /* 0x000fe20000000000 */
[----:B------:R-:W-:Y:S01]  /*4670*/  IMAD R182, R27, R2, R182 ;  /* 0x000000021bb67224 */ /* 0x000fe200078e02b6 */
[----:B------:R-:W-:Y:S01]  /*4680*/  IABS R206, R10 ;  /* 0x0000000a00ce7213 */ /* 0x000fe20000000000 */
[----:B------:R-:W-:Y:S01]  /*4690*/  IMAD.MOV R5, RZ, RZ, -R5 ;  /* 0x000000ffff057224 */ /* 0x000fe200078e0a05 */
[----:B------:R-:W-:Y:S01]  /*46a0*/  IABS R208, R7 ;  /* 0x0000000700d07213 */ /* 0x000fe20000000000 */
[----:B------:R-:W-:Y:S01]  /*46b0*/  IMAD.MOV R3, RZ, RZ, -R3 ;  /* 0x000000ffff037224 */ /* 0x000fe200078e0a03 */
[----:B------:R-:W-:Y:S01]  /*46c0*/  STL [R1+0x14a8], R10 ;  /* 0x0014a80a01007387 */ /* 0x000fe20000100800 */
[----:B------:R-:W-:Y:S01]  /*46d0*/  IMAD.HI.U32 R2, R25, R187, RZ ;  /* 0x000000bb19027227 */ /* 0x000fe200078e00ff */
[----:B------:R-:W-:-:S02]  /*46e0*/  IABS R205, R11 ;  /* 0x0000000b00cd7213 */ /* 0x000fc40000000000 */
[----:B------:R1:W-:Y:S01]  /*46f0*/  STL [R1+0x14a0], R8 ;  /* 0x0014a00801007387 */ /* 0x0003e20000100800 */
[----:B------:R-:W-:Y:S01]  /*4700*/  IMAD.MOV R0, RZ, RZ, -R0 ;  /* 0x000000ffff007224 */ /* 0x000fe200078e0a00 */
[----:B------:R-:W-:Y:S01]  /*4710*/  IADD3 R2, -R2, RZ, RZ ;  /* 0x000000ff02027210 */ /* 0x000fe20007ffe1ff */
[C---:B------:R-:W-:Y:S01]  /*4720*/  IMAD R175, R27.reuse, R4, R175 ;  /* 0x000000041baf7224 */ /* 0x040fe200078e02af */
[C---:B------:R-:W-:Y:S01]  /*4730*/  IADD3 R15, R252.reuse, 0xbc, RZ ;  /* 0x000000bcfc0f7810 */ /* 0x040fe20007ffe0ff */
[----:B------:R-:W-:Y:S01]  /*4740*/  IMAD R169, R27, R5, R169 ;  /* 0x000000051ba97224 */ /* 0x000fe200078e02a9 */
[----:B------:R3:W-:Y:S01]  /*4750*/  STL [R1+0x1494], R7 ;  /* 0x0014940701007387 */ /* 0x0007e20000100800 */
[----:B------:R-:W-:Y:S01]  /*4760*/  IMAD.HI.U32 R4, R25, R180, RZ ;  /* 0x000000b419047227 */ /* 0x000fe200078e00ff */
[C---:B--2---:R-:W-:Y:S02]  /*4770*/  IADD3 R11, R252.reuse, 0xbd, RZ ;  /* 0x000000bdfc0b7810 */ /* 0x044fe40007ffe0ff */
[C---:B-1----:R-:W-:Y:S01]  /*4780*/  IADD3 R8, R252.reuse, 0xbf, RZ ;  /* 0x000000bffc087810 */ /* 0x042fe20007ffe0ff */
[----:B------:R-:W-:Y:S01]  /*4790*/  IMAD R181, R27, R3, R181 ;  /* 0x000000031bb57224 */ /* 0x000fe200078e02b5 */
[C---:B------:R-:W-:Y:S01]  /*47a0*/  IADD3 R10, R252.reuse, 0xbe, RZ ;  /* 0x000000befc0a7810 */ /* 0x040fe20007ffe0ff */
[----:B------:R-:W-:Y:S01]  /*47b0*/  IMAD.HI.U32 R5, R25, R174, RZ ;  /* 0x000000ae19057227 */ /* 0x000fe200078e00ff */
[----:B------:R-:W-:Y:S01]  /*47c0*/  IABS R212, R8 ;  /* 0x0000000800d47213 */ /* 0x000fe20000000000 */
[----:B------:R1:W-:Y:S01]  /*47d0*/  STL [R1+0x1470], R15 ;  /* 0x0014700f01007387 */ /* 0x0003e20000100800 */
[----:B---3--:R-:W-:Y:S01]  /*47e0*/  IADD3 R7, R252, 0xc0, RZ ;  /* 0x000000c0fc077810 */ /* 0x008fe20007ffe0ff */
[----:B------:R-:W-:Y:S01]  /*47f0*/  IMAD R183, R27, R0, R183 ;  /* 0x000000001bb77224 */ /* 0x000fe200078e02b7 */
[----:B------:R-:W-:Y:S01]  /*4800*/  IABS R211, R10 ;  /* 0x0000000a00d37213 */ /* 0x000fe20000000000 */
[----:B------:R-:W-:Y:S01]  /*4810*/  IMAD.HI.U32 R3, R25, R186, RZ ;  /* 0x000000ba19037227 */ /* 0x000fe200078e00ff */
[----:B------:R-:W-:Y:S01]  /*4820*/  STL [R1+0x1468], R11 ;  /* 0x0014680b01007387 */ /* 0x000fe20000100800 */
[----:B------:R-:W-:-:S02]  /*4830*/  IABS R213, R7 ;  /* 0x0000000700d57213 */ /* 0x000fc40000000000 */
[----:B------:R-:W-:Y:S01]  /*4840*/  IMAD.HI.U32 R0, R25, R188, RZ ;  /* 0x000000bc19007227 */ /* 0x000fe200078e00ff */
[----:B------:R2:W-:Y:S01]  /*4850*/  STL [R1+0x1464], R10 ;  /* 0x0014640a01007387 */ /* 0x0005e20000100800 */
[----:B------:R-:W-:Y:S02]  /*4860*/  IABS R209, R15 ;  /* 0x0000000f00d17213 */ /* 0x000fe40000000000 */
[----:B------:R-:W-:Y:S01]  /*4870*/  IMAD.MOV R4, RZ, RZ, -R4 ;  /* 0x000000ffff047224 */ /* 0x000fe200078e0a04 */
[----:B------:R3:W-:Y:S01]  /*4880*/  STL [R1+0x1488], R8 ;  /* 0x0014880801007387 */ /* 0x0007e20000100800 */
[----:B------:R-:W-:Y:S01]  /*4890*/  IMAD.MOV R5, RZ, RZ, -R5 ;  /* 0x000000ffff057224 */ /* 0x000fe200078e0a05 */
[----:B------:R-:W-:Y:S01]  /*48a0*/  IABS R210, R11 ;  /* 0x0000000b00d27213 */ /* 0x000fe20000000000 */
[----:B------:R-:W-:Y:S01]  /*48b0*/  IMAD.MOV R3, RZ, RZ, -R3 ;  /* 0x000000ffff037224 */ /* 0x000fe200078e0a03 */
[----:B------:R4:W-:Y:S01]  /*48c0*/  STL [R1+0x1484], R7 ;  /* 0x0014840701007387 */ /* 0x0009e20000100800 */
[----:B------:R-:W-:Y:S01]  /*48d0*/  IMAD.MOV R0, RZ, RZ, -R0 ;  /* 0x000000ffff007224 */ /* 0x000fe200078e0a00 */
[C---:B-1----:R-:W-:Y:S01]  /*48e0*/  IADD3 R15, R252.reuse, 0xc1, RZ ;  /* 0x000000c1fc0f7810 */ /* 0x042fe20007ffe0ff */
[----:B------:R-:W-:Y:S01]  /*48f0*/  IMAD R187, R27, R2, R187 ;  /* 0x000000021bbb7224 */ /* 0x000fe200078e02bb */
[C---:B--2---:R-:W-:Y:S01]  /*4900*/  IADD3 R10, R252.reuse, 0xc3, RZ ;  /* 0x000000c3fc0a7810 */ /* 0x044fe20007ffe0ff */
[----:B------:R-:W-:Y:S01]  /*4910*/  IMAD.HI.U32 R2, R25, R192, RZ ;  /* 0x000000c019027227 */ /* 0x000fe200078e00ff */
[C---:B---3--:R-:W-:Y:S01]  /*4920*/  IADD3 R8, R252.reuse, 0xc4, RZ ;  /* 0x000000c4fc087810 */ /* 0x048fe20007ffe0ff */
[----:B------:R1:W-:Y:S01]  /*4930*/  STL [R1+0x1440], R15 ;  /* 0x0014400f01007387 */ /* 0x0003e20000100800 */
[C---:B------:R-:W-:Y:S01]  /*4940*/  IADD3 R11, R252.reuse, 0xc2, RZ ;  /* 0x000000c2fc0b7810 */ /* 0x040fe20007ffe0ff */
[C---:B------:R-:W-:Y:S01]  /*4950*/  IMAD R180, R27.reuse, R4, R180 ;  /* 0x000000041bb47224 */ /* 0x040fe200078e02b4 */
[----:B----4-:R-:W-:Y:S01]  /*4960*/  IADD3 R7, R252, 0xc5, RZ ;  /* 0x000000c5fc077810 */ /* 0x010fe20007ffe0ff */
[----:B------:R-:W-:Y:S01]  /*4970*/  IMAD R174, R27, R5, R174 ;  /* 0x000000051bae7224 */ /* 0x000fe200078e02ae */
[----:B------:R-:W-:Y:S01]  /*4980*/  IABS R217, R8 ;  /* 0x0000000800d97213 */ /* 0x000fe20000000000 */
[----:B------:R-:W-:Y:S01]  /*4990*/  IMAD.HI.U32 R4, R25, R185, RZ ;  /* 0x000000b919047227 */ /* 0x000fe200078e00ff */
[----:B------:R-:W-:Y:S01]  /*49a0*/  IABS R216, R10 ;  /* 0x0000000a00d87213 */ /* 0x000fe20000000000 */
[----:B------:R-:W-:Y:S01]  /*49b0*/  STL [R1+0x143c], R11 ;  /* 0x00143c0b01007387 */ /* 0x000fe20000100800 */
[----:B------:R-:W-:Y:S01]  /*49c0*/  IABS R218, R7 ;  /* 0x0000000700da7213 */ /* 0x000fe20000000000 */
[----:B------:R-:W-:Y:S01]  /*49d0*/  IMAD R186, R27, R3, R186 ;  /* 0x000000031bba7224 */ /* 0x000fe200078e02ba */
[----:B------:R-:W-:Y:S01]  /*49e0*/  IABS R214, R15 ;  /* 0x0000000f00d67213 */ /* 0x000fe20000000000 */
[----:B------:R-:W-:Y:S01]  /*49f0*/  IMAD.HI.U32 R5, R25, R179, RZ ;  /* 0x000000b319057227 */ /* 0x000fe200078e00ff */
[----:B------:R2:W-:Y:S01]  /*4a00*/  STL [R1+0x1458], R10 ;  /* 0x0014580a01007387 */ /* 0x0005e20000100800 */
[----:B------:R-:W-:-:S02]  /*4a10*/  IABS R215, R11 ;  /* 0x0000000b00d77213 */ /* 0x000fc40000000000 */
[----:B------:R-:W-:Y:S01]  /*4a20*/  IMAD R188, R27, R0, R188 ;  /* 0x000000001bbc7224 */ /* 0x000fe200078e02bc */
[----:B------:R3:W-:Y:S01]  /*4a30*/  STL [R1+0x144c], R8 ;  /* 0x00144c0801007387 */ /* 0x0007e20000100800 */
[C---:B------:R-:W-:Y:S01]  /*4a40*/  IMAD.HI.U32 R3, R25.reuse, R191, RZ ;  /* 0x000000bf19037227 */ /* 0x040fe200078e00ff */
[C---:B-1----:R-:W-:Y:S02]  /*4a50*/  IADD3 R15, R252.reuse, 0xc6, RZ ;  /* 0x000000c6fc0f7810 */ /* 0x042fe40007ffe0ff */
[----:B------:R1:W-:Y:S01]  /*4a60*/  STL [R1+0x1460], R7 ;  /* 0x0014600701007387 */ /* 0x0003e20000100800 */
[----:B------:R-:W-:Y:S01]  /*4a70*/  IMAD.HI.U32 R0, R25, R193, RZ ;  /* 0x000000c119007227 */ /* 0x000fe200078e00ff */
[C---:B--2---:R-:W-:Y:S02]  /*4a80*/  IADD3 R10, R252.reuse, 0xc8, RZ ;  /* 0x000000c8fc0a7810 */ /* 0x044fe40007ffe0ff */
[C---:B------:R-:W-:Y:S01]  /*4a90*/  IADD3 R11, R252.reuse, 0xc7, RZ ;  /* 0x000000c7fc0b7810 */ /* 0x040fe20007ffe0ff */
[----:B------:R-:W-:Y:S01]  /*4aa0*/  IMAD.MOV R2, RZ, RZ, -R2 ;  /* 0x000000ffff027224 */ /* 0x000fe200078e0a02 */
[C---:B---3--:R-:W-:Y:S01]  /*4ab0*/  IADD3 R8, R252.reuse, 0xc9, RZ ;  /* 0x000000c9fc087810 */ /* 0x048fe20007ffe0ff */
[----:B------:R-:W-:Y:S01]  /*4ac0*/  IMAD.MOV R4, RZ, RZ, -R4 ;  /* 0x000000ffff047224 */ /* 0x000fe200078e0a04 */
[----:B------:R-:W-:Y:S01]  /*4ad0*/  IABS R221, R10 ;  /* 0x0000000a00dd7213 */ /* 0x000fe20000000000 */
[----:B------:R-:W-:Y:S01]  /*4ae0*/  IMAD.MOV R5, RZ, RZ, -R5 ;  /* 0x000000ffff057224 */ /* 0x000fe200078e0a05 */
[----:B-1----:R-:W-:Y:S01]  /*4af0*/  IADD3 R7, R252, 0xca, RZ ;  /* 0x000000cafc077810 */ /* 0x002fe20007ffe0ff */
[----:B------:R-:W-:Y:S01]  /*4b00*/  IMAD.MOV R3, RZ, RZ, -R3 ;  /* 0x000000ffff037224 */ /* 0x000fe200078e0a03 */
[----:B------:R1:W-:Y:S01]  /*4b10*/  STL [R1+0x1414], R15 ;  /* 0x0014140f01007387 */ /* 0x0003e20000100800 */
[----:B------:R-:W-:Y:S01]  /*4b20*/  IMAD.MOV R0, RZ, RZ, -R0 ;  /* 0x000000ffff007224 */ /* 0x000fe200078e0a00 */
[----:B------:R-:W-:Y:S01]  /*4b30*/  IABS R222, R8 ;  /* 0x0000000800de7213 */ /* 0x000fe20000000000 */
[----:B------:R-:W-:Y:S01]  /*4b40*/  IMAD R192, R27, R2, R192 ;  /* 0x000000021bc07224 */ /* 0x000fe200078e02c0 */
[----:B------:R-:W-:Y:S01]  /*4b50*/  IABS R223, R7 ;  /* 0x0000000700df7213 */ /* 0x000fe20000000000 */
[----:B------:R-:W-:Y:S01]  /*4b60*/  IMAD.HI.U32 R2, R25, R197, RZ ;  /* 0x000000c519027227 */ /* 0x000fe200078e00ff */
[----:B------:R-:W-:Y:S01]  /*4b70*/  STL [R1+0x1420], R11 ;  /* 0x0014200b01007387 */ /* 0x000fe20000100800 */
[----:B------:R-:W-:-:S02]  /*4b80*/  IABS R219, R15 ;  /* 0x0000000f00db7213 */ /* 0x000fc40000000000 */
[C---:B------:R-:W-:Y:S01]  /*4b90*/  IMAD R185, R27.reuse, R4, R185 ;  /* 0x000000041bb97224 */ /* 0x040fe200078e02b9 */
[----:B------:R2:W-:Y:S01]  /*4ba0*/  STL [R1+0x1418], R10 ;  /* 0x0014180a01007387 */ /* 0x0005e20000100800 */
[----:B------:R-:W-:Y:S01]  /*4bb0*/  IMAD R179, R27, R5, R179 ;  /* 0x000000051bb37224 */ /* 0x000fe200078e02b3 */
[----:B------:R-:W-:Y:S01]  /*4bc0*/  IABS R220, R11 ;  /* 0x0000000b00dc7213 */ /* 0x000fe20000000000 */
[----:B------:R-:W-:Y:S01]  /*4bd0*/  IMAD.HI.U32 R4, R25, R190, RZ ;  /* 0x000000be19047227 */ /* 0x000fe200078e00ff */
[----:B------:R3:W-:Y:S01]  /*4be0*/  STL [R1+0x1438], R8 ;  /* 0x0014380801007387 */ /* 0x0007e20000100800 */
[C---:B-1----:R-:W-:Y:S02]  /*4bf0*/  IADD3 R15, R252.reuse, 0xcb, RZ ;  /* 0x000000cbfc0f7810 */ /* 0x042fe40007ffe0ff */
[----:B------:R-:W-:Y:S01]  /*4c00*/  IMAD R191, R27, R3, R191 ;  /* 0x000000031bbf7224 */ /* 0x000fe200078e02bf */
[----:B------:R1:W-:Y:S01]  /*4c10*/  STL [R1+0x1434], R7 ;  /* 0x0014340701007387 */ /* 0x0003e20000100800 */
[----:B------:R-:W-:Y:S01]  /*4c20*/  IMAD.HI.U32 R5, R25, R184, RZ ;  /* 0x000000b819057227 */ /* 0x000fe200078e00ff */
[----:B--2---:R-:W-:-:S02]  /*4c30*/  IADD3 R10, R252, 0xcd, RZ ;  /* 0x000000cdfc0a7810 */ /* 0x004fc40007ffe0ff */
[C---:B------:R-:W-:Y:S01]  /*4c40*/  IADD3 R11, R252.reuse, 0xcc, RZ ;  /* 0x000000ccfc0b7810 */ /* 0x040fe20007ffe0ff */
[----:B------:R-:W-:Y:S01]  /*4c50*/  IMAD R193, R27, R0, R193 ;  /* 0x000000001bc17224 */ /* 0x000fe200078e02c1 */
[C---:B---3--:R-:W-:Y:S01]  /*4c60*/  IADD3 R8, R252.reuse, 0xce, RZ ;  /* 0x000000cefc087810 */ /* 0x048fe20007ffe0ff */
[C---:B------:R-:W-:Y:S01]  /*4c70*/  IMAD.HI.U32 R3, R25.reuse, R196, RZ ;  /* 0x000000c419037227 */ /* 0x040fe200078e00ff */
[----:B------:R-:W-:Y:S01]  /*4c80*/  IABS R226, R10 ;  /* 0x0000000a00e27213 */ /* 0x000fe20000000000 */
[----:B------:R2:W-:Y:S01]  /*4c90*/  STL [R1+0x13f4], R15 ;  /* 0x0013f40f01007387 */ /* 0x0005e20000100800 */
[C---:B-1----:R-:W-:Y:S01]  /*4ca0*/  IADD3 R7, R252.reuse, 0xcf, RZ ;  /* 0x000000cffc077810 */ /* 0x042fe20007ffe0ff */
[----:B------:R-:W-:Y:S01]  /*4cb0*/  IMAD.HI.U32 R0, R25, R198, RZ ;  /* 0x000000c619007227 */ /* 0x000fe200078e00ff */
[----:B------:R-:W-:Y:S01]  /*4cc0*/  IABS R227, R8 ;  /* 0x0000000800e37213 */ /* 0x000fe20000000000 */
[----:B------:R-:W-:Y:S01]  /*4cd0*/  STL [R1+0x13dc], R11 ;  /* 0x0013dc0b01007387 */ /* 0x000fe20000100800 */
[----:B------:R-:W-:Y:S01]  /*4ce0*/  IABS R228, R7 ;  /* 0x0000000700e47213 */ /* 0x000fe20000000000 */
[----:B------:R-:W-:Y:S01]  /*4cf0*/  IMAD.MOV R2, RZ, RZ, -R2 ;  /* 0x000000ffff027224 */ /* 0x000fe200078e0a02 */
[----:B------:R-:W-:Y:S01]  /*4d00*/  IABS R225, R11 ;  /* 0x0000000b00e17213 */ /* 0x000fe20000000000 */
[----:B------:R-:W-:Y:S01]  /*4d10*/  IMAD.MOV R4, RZ, RZ, -R4 ;  /* 0x000000ffff047224 */ /* 0x000fe200078e0a04 */
[----:B------:R1:W-:Y:S01]  /*4d20*/  STL [R1+0x1408], R10 ;  /* 0x0014080a01007387 */ /* 0x0003e20000100800 */
[----:B------:R-:W-:Y:S01]  /*4d30*/  IMAD.MOV R5, RZ, RZ, -R5 ;  /* 0x000000ffff057224 */ /* 0x000fe200078e0a05 */
[----:B------:R-:W-:Y:S01]  /*4d40*/  IABS R224, R15 ;  /* 0x0000000f00e07213 */ /* 0x000fe20000000000 */
[----:B------:R-:W-:Y:S01]  /*4d50*/  IMAD.MOV R3, RZ, RZ, -R3 ;  /* 0x000000ffff037224 */ /* 0x000fe200078e0a03 */
[----:B------:R3:W-:Y:S01]  /*4d60*/  STL [R1+0x13d8], R8 ;  /* 0x0013d80801007387 */ /* 0x0007e20000100800 */
[----:B------:R-:W-:Y:S01]  /*4d70*/  IMAD.MOV R0, RZ, RZ, -R0 ;  /* 0x000000ffff007224 */ /* 0x000fe200078e0a00 */
[C---:B--2---:R-:W-:Y:S01]  /*4d80*/  IADD3 R15, R252.reuse, 0xd0, RZ ;  /* 0x000000d0fc0f7810 */ /* 0x044fe20007ffe0ff */
[----:B------:R-:W-:Y:S01]  /*4d90*/  IMAD R197, R27, R2, R197 ;  /* 0x000000021bc57224 */ /* 0x000fe200078e02c5 */
[----:B------:R2:W-:Y:S01]  /*4da0*/  STL [R1+0x1410], R7 ;  /* 0x0014100701007387 */ /* 0x0005e20000100800 */
[----:B------:R-:W-:Y:S01]  /*4db0*/  IMAD.HI.U32 R2, R25, R202, RZ ;  /* 0x000000ca19027227 */ /* 0x000fe200078e00ff */
[----:B-1----:R-:W-:-:S02]  /*4dc0*/  IADD3 R10, R252, 0xd2, RZ ;  /* 0x000000d2fc0a7810 */ /* 0x002fc40007ffe0ff */
[----:B------:R-:W-:Y:S01]  /*4dd0*/  IADD3 R11, R252, 0xd1, RZ ;  /* 0x000000d1fc0b7810 */ /* 0x000fe20007ffe0ff */
[C---:B------:R-:W-:Y:S01]  /*4de0*/  IMAD R190, R27.reuse, R4, R190 ;  /* 0x000000041bbe7224 */ /* 0x040fe200078e02be */
[----:B------:R-:W-:Y:S01]  /*4df0*/  IADD3 R2, -R2, RZ, RZ ;  /* 0x000000ff02027210 */ /* 0x000fe20007ffe1ff */
[----:B------:R-:W-:Y:S01]  /*4e00*/  IMAD R184, R27, R5, R184 ;  /* 0x000000051bb87224 */ /* 0x000fe200078e02b8 */
[C---:B---3--:R-:W-:Y:S01]  /*4e10*/  IADD3 R8, R252.reuse, 0xd3, RZ ;  /* 0x000000d3fc087810 */ /* 0x048fe20007ffe0ff */
[----:B------:R-:W-:Y:S01]  /*4e20*/  IMAD.HI.U32 R4, R25, R195, RZ ;  /* 0x000000c319047227 */ /* 0x000fe200078e00ff */
[C---:B--2---:R-:W-:Y:S01]  /*4e30*/  IADD3 R7, R252.reuse, 0xd4, RZ ;  /* 0x000000d4fc077810 */ /* 0x044fe20007ffe0ff */
[----:B------:R1:W-:Y:S01]  /*4e40*/  STL [R1+0x13c0], R15 ;  /* 0x0013c00f01007387 */ /* 0x0003e20000100800 */
[----:B------:R-:W-:Y:S01]  /*4e50*/  IABS R231, R10 ;  /* 0x0000000a00e77213 */ /* 0x000fe20000000000 */
        /* <DEDUP_REMOVED lines=10> */
[----:B-1----:R-:W-:-:S02]  /*4f00*/  IADD3 R15, R252, 0xed, RZ ;  /* 0x000000edfc0f7810 */ /* 0x002fc40007ffe0ff */
[----:B------:R-:W-:Y:S01]  /*4f10*/  IMAD.HI.U32 R0, R25, R203, RZ ;  /* 0x000000cb19007227 */ /* 0x000fe200078e00ff */
[----:B------:R1:W-:Y:S03]  /*4f20*/  STL [R1+0x13b4], R8 ;  /* 0x0013b40801007387 */ /* 0x0003e60000100800 */
[----:B------:R-:W-:Y:S01]  /*4f30*/  IMAD.MOV R4, RZ, RZ, -R4 ;  /* 0x000000ffff047224 */ /* 0x000fe200078e0a04 */
[----:B------:R3:W-:Y:S01]  /*4f40*/  STL [R1+0x13b0], R7 ;  /* 0x0013b00701007387 */ /* 0x0007e20000100800 */
[----:B------:R-:W-:Y:S01]  /*4f50*/  IMAD.MOV R5, RZ, RZ, -R5 ;  /* 0x000000ffff057224 */ /* 0x000fe200078e0a05 */
[C---:B--2---:R-:W-:Y:S01]  /*4f60*/  IADD3 R10, R252.reuse, 0xd5, RZ ;  /* 0x000000d5fc0a7810 */ /* 0x044fe20007ffe0ff */
[----:B------:R-:W-:Y:S02]  /*4f70*/  IMAD.MOV R3, RZ, RZ, -R3 ;  /* 0x000000ffff037224 */ /* 0x000fe400078e0a03 */
[----:B------:R-:W-:Y:S01]  /*4f80*/  IMAD.MOV R0, RZ, RZ, -R0 ;  /* 0x000000ffff007224 */ /* 0x000fe200078e0a00 */
[C---:B-1----:R-:W-:Y:S01]  /*4f90*/  IADD3 R8, R252.reuse, 0xd6, RZ ;  /* 0x000000d6fc087810 */ /* 0x042fe20007ffe0ff */
[C---:B------:R-:W-:Y:S01]  /*4fa0*/  IMAD R195, R27.reuse, R4, R195 ;  /* 0x000000041bc37224 */ /* 0x040fe200078e02c3 */
[----:B------:R-:W-:Y:S01]  /*4fb0*/  IABS R234, R10 ;  /* 0x0000000a00ea7213 */ /* 0x000fe20000000000 */
[C---:B------:R-:W-:Y:S01]  /*4fc0*/  IMAD R202, R27.reuse, R2, R202 ;  /* 0x000000021bca7224 */ /* 0x040fe200078e02ca */
[----:B---3--:R-:W-:Y:S01]  /*4fd0*/  IADD3 R7, R252, 0xd7, RZ ;  /* 0x000000d7fc077810 */ /* 0x008fe20007ffe0ff */
[----:B------:R-:W-:Y:S01]  /*4fe0*/  IMAD R189, R27, R5, R189 ;  /* 0x000000051bbd7224 */ /* 0x000fe200078e02bd */
[----:B------:R-:W-:Y:S01]  /*4ff0*/  IABS R235, R8 ;  /* 0x0000000800eb7213 */ /* 0x000fe20000000000 */
[----:B------:R-:W-:Y:S01]  /*5000*/  IMAD.HI.U32 R4, R25, R200, RZ ;  /* 0x000000c819047227 */ /* 0x000fe200078e00ff */
[----:B------:R-:W-:-:S03]  /*5010*/  IABS R236, R7 ;  /* 0x0000000700ec7213 */ /* 0x000fc60000000000 */
[----:B------:R-:W-:Y:S02]  /*5020*/  IMAD R201, R27, R3, R201 ;  /* 0x000000031bc97224 */ /* 0x000fe400078e02c9 */
[----:B------:R-:W-:-:S04]  /*5030*/  IMAD.HI.U32 R2, R25, R207, RZ ;  /* 0x000000cf19027227 */ /* 0x000fc800078e00ff */
[----:B------:R-:W-:-:S04]  /*5040*/  IMAD.HI.U32 R5, R25, R194, RZ ;  /* 0x000000c219057227 */ /* 0x000fc800078e00ff */
[----:B------:R-:W-:Y:S02]  /*5050*/  IMAD R203, R27, R0, R203 ;  /* 0x000000001bcb7224 */ /* 0x000fe400078e02cb */
[----:B------:R-:W-:-:S04]  /*5060*/  IMAD.HI.U32 R3, R25, R206, RZ ;  /* 0x000000ce19037227 */ /* 0x000fc800078e00ff */
[----:B------:R-:W-:-:S04]  /*5070*/  IMAD.HI.U32 R0, R25, R208, RZ ;  /* 0x000000d019007227 */ /* 0x000fc800078e00ff */
[----:B------:R-:W-:Y:S02]  /*5080*/  IMAD.MOV R4, RZ, RZ, -R4 ;  /* 0x000000ffff047224 */ /* 0x000fe400078e0a04 */
[----:B------:R-:W-:Y:S02]  /*5090*/  IMAD.MOV R2, RZ, RZ, -R2 ;  /* 0x000000ffff027224 */ /* 0x000fe400078e0a02 */
[----:B------:R-:W-:Y:S02]  /*50a0*/  IMAD.MOV R5, RZ, RZ, -R5 ;  /* 0x000000ffff057224 */ /* 0x000fe400078e0a05 */
[----:B------:R-:W-:Y:S02]  /*50b0*/  IMAD.MOV R3, RZ, RZ, -R3 ;  /* 0x000000ffff037224 */ /* 0x000fe400078e0a03 */
[----:B------:R-:W-:Y:S02]  /*50c0*/  IMAD.MOV R0, RZ, RZ, -R0 ;  /* 0x000000ffff007224 */ /* 0x000fe400078e0a00 */
[----:B------:R-:W-:-:S02]  /*50d0*/  IMAD R200, R27, R4, R200 ;  /* 0x000000041bc87224 */ /* 0x000fc400078e02c8 */
[C---:B------:R-:W-:Y:S02]  /*50e0*/  IMAD R207, R27.reuse, R2, R207 ;  /* 0x000000021bcf7224 */ /* 0x040fe400078e02cf */
[----:B------:R-:W-:Y:S02]  /*50f0*/  IMAD R194, R27, R5, R194 ;  /* 0x000000051bc27224 */ /* 0x000fe400078e02c2 */
[----:B------:R-:W-:-:S04]  /*5100*/  IMAD.HI.U32 R4, R25, R205, RZ ;  /* 0x000000cd19047227 */ /* 0x000fc800078e00ff */
        /* <DEDUP_REMOVED lines=17> */
[----:B------:R-:W-:Y:S01]  /*5220*/  IMAD.HI.U32 R5, R25, R204, RZ ;  /* 0x000000cc19057227 */ /* 0x000fe200078e00ff */
[----:B------:R-:W-:-:S03]  /*5230*/  IADD3 R2, -R2, RZ, RZ ;  /* 0x000000ff02027210 */ /* 0x000fc60007ffe1ff */
[----:B------:R-:W-:Y:S02]  /*5240*/  IMAD R213, R27, R0, R213 ;  /* 0x000000001bd57224 */ /* 0x000fe400078e02d5 */
[----:B------:R-:W-:-:S04]  /*5250*/  IMAD.HI.U32 R3, R25, R216, RZ ;  /* 0x000000d819037227 */ /* 0x000fc800078e00ff */
[----:B------:R-:W-:-:S04]  /*5260*/  IMAD.HI.U32 R0, R25, R218, RZ ;  /* 0x000000da19007227 */ /* 0x000fc800078e00ff */
[----:B------:R-:W-:Y:S02]  /*5270*/  IMAD.MOV R4, RZ, RZ, -R4 ;  /* 0x000000ffff047224 */ /* 0x000fe400078e0a04 */
[----:B------:R-:W-:Y:S02]  /*5280*/  IMAD.MOV R5, RZ, RZ, -R5 ;  /* 0x000000ffff057224 */ /* 0x000fe400078e0a05 */
[----:B------:R-:W-:Y:S02]  /*5290*/  IMAD.MOV R3, RZ, RZ, -R3 ;  /* 0x000000ffff037224 */ /* 0x000fe400078e0a03 */
[----:B------:R-:W-:Y:S02]  /*52a0*/  IMAD.MOV R0, RZ, RZ, -R0 ;  /* 0x000000ffff007224 */ /* 0x000fe400078e0a00 */
[C---:B------:R-:W-:Y:S02]  /*52b0*/  IMAD R210, R27.reuse, R4, R210 ;  /* 0x000000041bd27224 */ /* 0x040fe400078e02d2 */
[----:B------:R-:W-:-:S02]  /*52c0*/  IMAD R204, R27, R5, R204 ;  /* 0x000000051bcc7224 */ /* 0x000fc400078e02cc */
[----:B------:R-:W-:-:S04]  /*52d0*/  IMAD.HI.U32 R4, R25, R215, RZ ;  /* 0x000000d719047227 */ /* 0x000fc800078e00ff */
[----:B------:R-:W-:Y:S02]  /*52e0*/  IMAD R216, R27, R3, R216 ;  /* 0x000000031bd87224 */ /* 0x000fe400078e02d8 */
[----:B------:R-:W-:-:S04]  /*52f0*/  IMAD.HI.U32 R5, R25, R209, RZ ;  /* 0x000000d119057227 */ /* 0x000fc800078e00ff */
[C---:B------:R-:W-:Y:S02]  /*5300*/  IMAD R217, R27.reuse, R2, R217 ;  /* 0x000000021bd97224 */ /* 0x040fe400078e02d9 */
[----:B------:R-:W-:Y:S02]  /*5310*/  IMAD R218, R27, R0, R218 ;  /* 0x000000001bda7224 */ /* 0x000fe400078e02da */
[----:B------:R-:W-:-:S04]  /*5320*/  IMAD.HI.U32 R3, R25, R221, RZ ;  /* 0x000000dd19037227 */ /* 0x000fc800078e00ff */
        /* <DEDUP_REMOVED lines=8> */
[----:B------:R-:W-:Y:S02]  /*53b0*/  IMAD R209, R27, R5, R209 ;  /* 0x000000051bd17224 */ /* 0x000fe400078e02d1 */
        /* <DEDUP_REMOVED lines=22> */
[----:B------:R-:W-:Y:S01]  /*5520*/  IMAD.HI.U32 R0, R25, R233, RZ ;  /* 0x000000e919007227 */ /* 0x000fe200078e00ff */
[----:B------:R-:W-:-:S03]  /*5530*/  IADD3 R2, -R2, RZ, RZ ;  /* 0x000000ff02027210 */ /* 0x000fc60007ffe1ff */
        /* <DEDUP_REMOVED lines=8> */
[----:B------:R-:W-:-:S03]  /*55c0*/  IMAD.HI.U32 R5, R25, R224, RZ ;  /* 0x000000e019057227 */ /* 0x000fc600078e00ff */
[----:B------:R-:W-:Y:S01]  /*55d0*/  STL [R1+0x17d4], R231 ;  /* 0x0017d4e701007387 */ /* 0x000fe20000100800 */
[C---:B------:R-:W-:Y:S01]  /*55e0*/  IMAD R233, R27.reuse, R0, R233 ;  /* 0x000000001be97224 */ /* 0x040fe200078e02e9 */
[C---:B------:R-:W-:Y:S01]  /*55f0*/  IADD3 R0, R252.reuse, 0xd9, RZ ;  /* 0x000000d9fc007810 */ /* 0x040fe20007ffe0ff */
[C---:B------:R-:W-:Y:S01]  /*5600*/  IMAD R232, R27.reuse, R2, R232 ;  /* 0x000000021be87224 */ /* 0x040fe200078e02e8 */
[C---:B------:R-:W-:Y:S01]  /*5610*/  IADD3 R2, R252.reuse, 0xd8, RZ ;  /* 0x000000d8fc027810 */ /* 0x040fe20007ffe0ff */
[----:B------:R-:W-:Y:S01]  /*5620*/  IMAD.MOV R4, RZ, RZ, -R4 ;  /* 0x000000ffff047224 */ /* 0x000fe200078e0a04 */
[----:B------:R-:W-:Y:S01]  /*5630*/  STL [R1+0x1398], R10 ;  /* 0x0013980a01007387 */ /* 0x000fe20000100800 */
[----:B------:R-:W-:Y:S01]  /*5640*/  IMAD.MOV R5, RZ, RZ, -R5 ;  /* 0x000000ffff057224 */ /* 0x000fe200078e0a05 */
[----:B------:R-:W-:Y:S01]  /*5650*/  IABS R238, R0 ;  /* 0x0000000000ee7213 */ /* 0x000fe20000000000 */
[C---:B------:R-:W-:Y:S01]  /*5660*/  IMAD R230, R27.reuse, R4, R230 ;  /* 0x000000041be67224 */ /* 0x040fe200078e02e6 */
[----:B------:R1:W-:Y:S01]  /*5670*/  STL [R1+0x1394], R8 ;  /* 0x0013940801007387 */ /* 0x0003e20000100800 */
[----:B------:R-:W-:Y:S01]  /*5680*/  IMAD R224, R27, R5, R224 ;  /* 0x000000051be07224 */ /* 0x000fe200078e02e0 */
[----:B------:R-:W-:Y:S01]  /*5690*/  IABS R237, R2 ;  /* 0x0000000200ed7213 */ /* 0x000fe20000000000 */
[C---:B------:R-:W-:Y:S01]  /*56a0*/  IMAD.HI.U32 R4, R25.reuse, R235, RZ ;  /* 0x000000eb19047227 */ /* 0x040fe200078e00ff */
[----:B------:R2:W-:Y:S03]  /*56b0*/  STL [R1+0x1390], R7 ;  /* 0x0013900701007387 */ /* 0x0005e60000100800 */
[----:B------:R-:W-:Y:S01]  /*56c0*/  IMAD.HI.U32 R5, R25, R229, RZ ;  /* 0x000000e519057227 */ /* 0x000fe200078e00ff */
[----:B------:R3:W-:Y:S01]  /*56d0*/  STL [R1+0x1388], R2 ;  /* 0x0013880201007387 */ /* 0x0007e20000100800 */
[----:B-1----:R-:W-:-:S02]  /*56e0*/  IADD3 R8, R252, 0xe9, RZ ;  /* 0x000000e9fc087810 */ /* 0x002fc40007ffe0ff */
[C---:B------:R-:W-:Y:S01]  /*56f0*/  IMAD.HI.U32 R3, R25.reuse, R236, RZ ;  /* 0x000000ec19037227 */ /* 0x040fe200078e00ff */
[----:B------:R1:W-:Y:S01]  /*5700*/  STL [R1+0x137c], R0 ;  /* 0x00137c0001007387 */ /* 0x0003e20000100800 */
[----:B--2---:R-:W-:Y:S02]  /*5710*/  IADD3 R7, R252, 0xda, RZ ;  /* 0x000000dafc077810 */ /* 0x004fe40007ffe0ff */
[----:B------:R-:W-:Y:S01]  /*5720*/  IMAD.MOV R4, RZ, RZ, -R4 ;  /* 0x000000ffff047224 */ /* 0x000fe200078e0a04 */
[----:B------:R-:W2:Y:S01]  /*5730*/  S2R R10, SR_TID.X ;  /* 0x00000000000a7919 */ /* 0x000ea20000002100 */
[----:B------:R-:W-:Y:S01]  /*5740*/  IMAD.MOV R5, RZ, RZ, -R5 ;  /* 0x000000ffff057224 */ /* 0x000fe200078e0a05 */
[----:B------:R-:W-:Y:S01]  /*5750*/  IABS R239, R7 ;  /* 0x0000000700ef7213 */ /* 0x000fe20000000000 */
[----:B------:R-:W-:Y:S01]  /*5760*/  IMAD.MOV R3, RZ, RZ, -R3 ;  /* 0x000000ffff037224 */ /* 0x000fe200078e0a03 */
[----:B------:R-:W-:Y:S01]  /*5770*/  STL [R1+0x1370], R7 ;  /* 0x0013700701007387 */ /* 0x000fe20000100800 */
[----:B---3--:R-:W-:-:S04]  /*5780*/  IMAD.HI.U32 R2, R25, R237, RZ ;  /* 0x000000ed19027227 */ /* 0x008fc800078e00ff */
[----:B-1----:R-:W-:-:S04]  /*5790*/  IMAD.HI.U32 R0, R25, R238, RZ ;  /* 0x000000ee19007227 */ /* 0x002fc800078e00ff */
[----:B------:R-:W-:Y:S02]  /*57a0*/  IMAD.MOV R0, RZ, RZ, -R0 ;  /* 0x000000ffff007224 */ /* 0x000fe400078e0a00 */
[C---:B------:R-:W-:Y:S01]  /*57b0*/  IMAD R235, R27.reuse, R4, R235 ;  /* 0x000000041beb7224 */ /* 0x040fe200078e02eb */
[C---:B------:R-:W-:Y:S01]  /*57c0*/  IADD3 R4, R252.reuse, 0xdb, RZ ;  /* 0x000000dbfc047810 */ /* 0x040fe20007ffe0ff */
[C---:B------:R-:W-:Y:S02]  /*57d0*/  IMAD R229, R27.reuse, R5, R229 ;  /* 0x000000051be57224 */ /* 0x040fe400078e02e5 */
[----:B------:R-:W-:Y:S01]  /*57e0*/  IMAD R236, R27, R3, R236 ;  /* 0x000000031bec7224 */ /* 0x000fe200078e02ec */
[----:B------:R-:W-:Y:S01]  /*57f0*/  IADD3 R3, R252, 0xdc, RZ ;  /* 0x000000dcfc037810 */ /* 0x000fe20007ffe0ff */
[----:B------:R-:W-:Y:S01]  /*5800*/  IMAD.HI.U32 R5, R25, R234, RZ ;  /* 0x000000ea19057227 */ /* 0x000fe200078e00ff */
[----:B------:R1:W-:Y:S01]  /*5810*/  STL [R1+0x1364], R4 ;  /* 0x0013640401007387 */ /* 0x0003e20000100800 */
[----:B------:R-:W-:-:S02]  /*5820*/  IABS R240, R4 ;  /* 0x0000000400f07213 */ /* 0x000fc40000000000 */
[C---:B------:R-:W-:Y:S01]  /*5830*/  IMAD R238, R27.reuse, R0, R238 ;  /* 0x000000001bee7224 */ /* 0x040fe200078e02ee */
[C---:B------:R-:W-:Y:S01]  /*5840*/  IADD3 R0, R252.reuse, 0xdd, RZ ;  /* 0x000000ddfc007810 */ /* 0x040fe20007ffe0ff */
[----:B------:R-:W-:Y:S01]  /*5850*/  IMAD.MOV R2, RZ, RZ, -R2 ;  /* 0x000000ffff027224 */ /* 0x000fe200078e0a02 */
[----:B------:R3:W-:Y:S01]  /*5860*/  STL [R1+0x1358], R3 ;  /* 0x0013580301007387 */ /* 0x0007e20000100800 */
[----:B------:R-:W-:Y:S01]  /*5870*/  IMAD.MOV R5, RZ, RZ, -R5 ;  /* 0x000000ffff057224 */ /* 0x000fe200078e0a05 */
[----:B------:R-:W-:Y:S01]  /*5880*/  IABS R241, R3 ;  /* 0x0000000300f17213 */ /* 0x000fe20000000000 */
[C---:B------:R-:W-:Y:S01]  /*5890*/  IMAD R237, R27.reuse, R2, R237 ;  /* 0x000000021bed7224 */ /* 0x040fe200078e02ed */
[----:B------:R4:W-:Y:S01]  /*58a0*/  STL [R1+0x1350], R0 ;  /* 0x0013500001007387 */ /* 0x0009e20000100800 */
[----:B------:R-:W-:Y:S01]  /*58b0*/  IABS R242, R0 ;  /* 0x0000000000f27213 */ /* 0x000fe20000000000 */
[----:B------:R-:W-:Y:S01]  /*58c0*/  IMAD R234, R27, R5, R234 ;  /* 0x000000051bea7224 */ /* 0x000fe200078e02ea */
[C---:B------:R-:W-:Y:S01]  /*58d0*/  IADD3 R2, R252.reuse, 0xde, RZ ;  /* 0x000000defc027810 */ /* 0x040fe20007ffe0ff */
[----:B-1----:R-:W-:Y:S01]  /*58e0*/  IMAD.HI.U32 R4, R25, R240, RZ ;  /* 0x000000f019047227 */ /* 0x002fe200078e00ff */
[----:B------:R-:W-:-:S02]  /*58f0*/  IADD3 R5, R252, 0xdf, RZ ;  /* 0x000000dffc057810 */ /* 0x000fc40007ffe0ff */
[----:B------:R-:W-:Y:S01]  /*5900*/  IABS R243, R2 ;  /* 0x0000000200f37213 */ /* 0x000fe20000000000 */
[C---:B---3--:R-:W-:Y:S01]  /*5910*/  IMAD.HI.U32 R3, R25.reuse, R241, RZ ;  /* 0x000000f119037227 */ /* 0x048fe200078e00ff */
[----:B------:R1:W-:Y:S01]  /*5920*/  STL [R1+0x134c], R2 ;  /* 0x00134c0201007387 */ /* 0x0003e20000100800 */
[----:B------:R-:W-:Y:S02]  /*5930*/  IABS R244, R5 ;  /* 0x0000000500f47213 */ /* 0x000fe40000000000 */
[----:B----4-:R-:W-:Y:S01]  /*5940*/  IMAD.HI.U32 R0, R25, R239, RZ ;  /* 0x000000ef19007227 */ /* 0x010fe200078e00ff */
[----:B------:R3:W-:Y:S01]  /*5950*/  STL [R1+0x1344], R5 ;  /* 0x0013440501007387 */ /* 0x0007e20000100800 */
[----:B--2---:R-:W-:Y:S02]  /*5960*/  LOP3.LUT R11, R10, 0x7f, RZ, 0xc0, !PT ;  /* 0x0000007f0a0b7812 */ /* 0x004fe400078ec0ff */
[----:B------:R-:W-:Y:S02]  /*5970*/  IMAD.MOV R0, RZ, RZ, -R0 ;  /* 0x000000ffff007224 */ /* 0x000fe400078e0a00 */
[----:B------:R-:W-:-:S02]  /*5980*/  IMAD.MOV R4, RZ, RZ, -R4 ;  /* 0x000000ffff047224 */ /* 0x000fc400078e0a04 */
[----:B-1----:R-:W-:Y:S01]  /*5990*/  IMAD.HI.U32 R2, R25, R242, RZ ;  /* 0x000000f219027227 */ /* 0x002fe200078e00ff */
[----:B---3--:R-:W-:-:S03]  /*59a0*/  IADD3 R5, R252, 0xe0, RZ ;  /* 0x000000e0fc057810 */ /* 0x008fc60007ffe0ff */
[----:B------:R-:W-:Y:S02]  /*59b0*/  IMAD.MOV R3, RZ, RZ, -R3 ;  /* 0x000000ffff037224 */ /* 0x000fe400078e0a03 */
[----:B------:R-:W-:Y:S01]  /*59c0*/  IMAD R239, R27, R0, R239 ;  /* 0x000000001bef7224 */ /* 0x000fe200078e02ef */
[----:B------:R-:W-:Y:S01]  /*59d0*/  IABS R245, R5 ;  /* 0x0000000500f57213 */ /* 0x000fe20000000000 */
[----:B------:R-:W-:Y:S01]  /*59e0*/  IMAD.HI.U32 R0, R25, R243, RZ ;  /* 0x000000f319007227 */ /* 0x000fe200078e00ff */
[----:B------:R1:W-:Y:S03]  /*59f0*/  STL [R1+0x1334], R5 ;  /* 0x0013340501007387 */ /* 0x0003e60000100800 */
[----:B------:R-:W-:Y:S02]  /*5a00*/  IMAD.MOV R2, RZ, RZ, -R2 ;  /* 0x000000ffff027224 */ /* 0x000fe400078e0a02 */
[C---:B------:R-:W-:Y:S01]  /*5a10*/  IMAD R240, R27.reuse, R4, R240 ;  /* 0x000000041bf07224 */ /* 0x040fe200078e02f0 */
[C---:B------:R-:W-:Y:S01]  /*5a20*/  IADD3 R4, R252.reuse, 0xe1, RZ ;  /* 0x000000e1fc047810 */ /* 0x040fe20007ffe0ff */
[C---:B------:R-:W-:Y:S01]  /*5a30*/  IMAD R241, R27.reuse, R3, R241 ;  /* 0x000000031bf17224 */ /* 0x040fe200078e02f1 */
[C---:B------:R-:W-:Y:S01]  /*5a40*/  IADD3 R3, R252.reuse, 0xe2, RZ ;  /* 0x000000e2fc037810 */ /* 0x040fe20007ffe0ff */
[----:B------:R-:W-:Y:S01]  /*5a50*/  IMAD.MOV R0, RZ, RZ, -R0 ;  /* 0x000000ffff007224 */ /* 0x000fe200078e0a00 */
[----:B------:R-:W-:Y:S01]  /*5a60*/  IABS R246, R4 ;  /* 0x0000000400f67213 */ /* 0x000fe20000000000 */
[C---:B------:R-:W-:Y:S01]  /*5a70*/  IMAD R242, R27.reuse, R2, R242 ;  /* 0x000000021bf27224 */ /* 0x040fe200078e02f2 */
[C---:B------:R-:W-:Y:S01]  /*5a80*/  IADD3 R2, R252.reuse, 0xe3, RZ ;  /* 0x000000e3fc027810 */ /* 0x040fe20007ffe0ff */
[----:B------:R2:W-:Y:S01]  /*5a90*/  STL [R1+0x1330], R4 ;  /* 0x0013300401007387 */ /* 0x0005e20000100800 */
[----:B------:R-:W-:Y:S01]  /*5aa0*/  IABS R247, R3 ;  /* 0x0000000300f77213 */ /* 0x000fe20000000000 */
[----:B------:R-:W-:Y:S01]  /*5ab0*/  IMAD R243, R27, R0, R243 ;  /* 0x000000001bf37224 */ /* 0x000fe200078e02f3 */
[----:B------:R-:W-:Y:S01]  /*5ac0*/  IABS R248, R2 ;  /* 0x0000000200f87213 */ /* 0x000fe20000000000 */
[----:B------:R-:W-:Y:S01]  /*5ad0*/  IMAD.HI.U32 R0, R25, R244, RZ ;  /* 0x000000f419007227 */ /* 0x000fe200078e00ff */
[----:B------:R3:W-:Y:S01]  /*5ae0*/  STL [R1+0x132c], R3 ;  /* 0x00132c0301007387 */ /* 0x0007e20000100800 */
[----:B-1----:R-:W-:-:S02]  /*5af0*/  IADD3 R5, R252, 0xe4, RZ ;  /* 0x000000e4fc057810 */ /* 0x002fc40007ffe0ff */
[----:B------:R-:W-:Y:S01]  /*5b00*/  IMAD.MOV R0, RZ, RZ, -R0 ;  /* 0x000000ffff007224 */ /* 0x000fe200078e0a00 */
[----:B------:R1:W-:Y:S01]  /*5b10*/  STL [R1+0x1320], R2 ;  /* 0x0013200201007387 */ /* 0x0003e20000100800 */
[C---:B--2---:R-:W-:Y:S01]  /*5b20*/  IMAD.HI.U32 R4, R25.reuse, R245, RZ ;  /* 0x000000f519047227 */ /* 0x044fe200078e00ff */
[----:B------:R-:W-:Y:S02]  /*5b30*/  IABS R249, R5 ;  /* 0x0000000500f97213 */ /* 0x000fe40000000000 */
[----:B------:R2:W-:Y:S01]  /*5b40*/  STL [R1+0x1310], R5 ;  /* 0x0013100501007387 */ /* 0x0005e20000100800 */
[----:B------:R-:W-:Y:S02]  /*5b50*/  IMAD.MOV R4, RZ, RZ, -R4 ;  /* 0x000000ffff047224 */ /* 0x000fe400078e0a04 */
[----:B---3--:R-:W-:-:S04]  /*5b60*/  IMAD.HI.U32 R3, R25, R246, RZ ;  /* 0x000000f619037227 */ /* 0x008fc800078e00ff */
[----:B-1----:R-:W-:Y:S01]  /*5b70*/  IMAD.HI.U32 R2, R25, R247, RZ ;  /* 0x000000f719027227 */ /* 0x002fe200078e00ff */
[----:B--2---:R-:W-:-:S03]  /*5b80*/  IADD3 R5, R252, 0xe6, RZ ;  /* 0x000000e6fc057810 */ /* 0x004fc60007ffe0ff */
[C---:B------:R-:W-:Y:S01]  /*5b90*/  IMAD R245, R27.reuse, R4, R245 ;  /* 0x000000041bf57224 */ /* 0x040fe200078e02f5 */
[----:B------:R-:W-:Y:S01]  /*5ba0*/  IADD3 R2, -R2, RZ, RZ ;  /* 0x000000ff02027210 */ /* 0x000fe20007ffe1ff */
[----:B------:R-:W-:Y:S01]  /*5bb0*/  IMAD R244, R27, R0, R244 ;  /* 0x000000001bf47224 */ /* 0x000fe200078e02f4 */
[C---:B------:R-:W-:Y:S01]  /*5bc0*/  IADD3 R4, R252.reuse, 0xe5, RZ ;  /* 0x000000e5fc047810 */ /* 0x040fe20007ffe0ff */
[----:B------:R-:W-:Y:S01]  /*5bd0*/  IMAD.MOV R3, RZ, RZ, -R3 ;  /* 0x000000ffff037224 */ /* 0x000fe200078e0a03 */
[----:B------:R-:W-:Y:S01]  /*5be0*/  IABS R251, R5 ;  /* 0x0000000500fb7213 */ /* 0x000fe20000000000 */
[----:B------:R-:W-:Y:S01]  /*5bf0*/  IMAD.HI.U32 R0, R25, R248, RZ ;  /* 0x000000f819007227 */ /* 0x000fe200078e00ff */
[----:B------:R-:W-:Y:S01]  /*5c00*/  IABS R250, R4 ;  /* 0x0000000400fa7213 */ /* 0x000fe20000000000 */
[----:B------:R1:W-:Y:S02]  /*5c10*/  STL [R1+0x1308], R4 ;  /* 0x0013080401007387 */ /* 0x0003e40000100800 */
[C---:B------:R-:W-:Y:S01]  /*5c20*/  IMAD R246, R27.reuse, R3, R246 ;  /* 0x000000031bf67224 */ /* 0x040fe200078e02f6 */
[C---:B------:R-:W-:Y:S01]  /*5c30*/  IADD3 R3, R252.reuse, 0xe7, RZ ;  /* 0x000000e7fc037810 */ /* 0x040fe20007ffe0ff */
[----:B------:R-:W-:Y:S01]  /*5c40*/  IMAD.MOV R0, RZ, RZ, -R0 ;  /* 0x000000ffff007224 */ /* 0x000fe200078e0a00 */
[----:B------:R2:W-:Y:S01]  /*5c50*/  STL [R1+0x12fc], R5 ;  /* 0x0012fc0501007387 */ /* 0x0005e20000100800 */
[C---:B------:R-:W-:Y:S01]  /*5c60*/  IMAD R247, R27.reuse, R2, R247 ;  /* 0x000000021bf77224 */ /* 0x040fe200078e02f7 */
[----:B------:R-:W-:Y:S01]  /*5c70*/  IADD3 R2, R252, 0xe8, RZ ;  /* 0x000000e8fc027810 */ /* 0x000fe20007ffe0ff */
[----:B------:R-:W-:Y:S01]  /*5c80*/  IMAD R248, R27, R0, R248 ;  /* 0x000000001bf87224 */ /* 0x000fe200078e02f8 */
[----:B------:R3:W-:Y:S01]  /*5c90*/  STL [R1+0x12f0], R3 ;  /* 0x0012f00301007387 */ /* 0x0007e20000100800 */
[----:B-1----:R-:W-:Y:S01]  /*5ca0*/  IMAD.HI.U32 R4, R25, R249, RZ ;  /* 0x000000f919047227 */ /* 0x002fe200078e00ff */
[----:B------:R-:W-:-:S02]  /*5cb0*/  IABS R0, R3 ;  /* 0x0000000300007213 */ /* 0x000fc40000000000 */
[----:B------:R1:W-:Y:S01]  /*5cc0*/  STL [R1+0x12e0], R2 ;  /* 0x0012e00201007387 */ /* 0x0003e20000100800 */
[----:B------:R-:W-:Y:S02]  /*5cd0*/  IMAD.MOV R4, RZ, RZ, -R4 ;  /* 0x000000ffff047224 */ /* 0x000fe400078e0a04 */
[----:B--2---:R-:W-:-:S04]  /*5ce0*/  IMAD.HI.U32 R5, R25, R0, RZ ;  /* 0x0000000019057227 */ /* 0x004fc800078e00ff */
[----:B---3--:R-:W-:Y:S01]  /*5cf0*/  IMAD.HI.U32 R3, R25, R250, RZ ;  /* 0x000000fa19037227 */ /* 0x008fe200078e00ff */
[----:B-1----:R-:W-:-:S03]  /*5d00*/  IABS R2, R2 ;  /* 0x0000000200027213 */ /* 0x002fc60000000000 */
[----:B------:R-:W-:Y:S02]  /*5d10*/  IMAD R249, R27, R4, R249 ;  /* 0x000000041bf97224 */ /* 0x000fe400078e02f9 */
[----:B------:R-:W-:Y:S02]  /*5d20*/  IMAD.MOV R3, RZ, RZ, -R3 ;  /* 0x000000ffff037224 */ /* 0x000fe400078e0a03 */
[C---:B------:R-:W-:Y:S01]  /*5d30*/  IMAD.HI.U32 R4, R25.reuse, R2, RZ ;  /* 0x0000000219047227 */ /* 0x040fe200078e00ff */
[----:B------:R-:W-:Y:S03]  /*5d40*/  STL [R1+0x17d0], R249 ;  /* 0x0017d0f901007387 */ /* 0x000fe60000100800 */
[----:B------:R-:W-:Y:S01]  /*5d50*/  IMAD.HI.U32 R7, R25, R251, RZ ;  /* 0x000000fb19077227 */ /* 0x000fe200078e00ff */
[----:B------:R1:W-:Y:S03]  /*5d60*/  STL [R1+0x12d4], R8 ;  /* 0x0012d40801007387 */ /* 0x0003e60000100800 */
[----:B------:R-:W-:Y:S01]  /*5d70*/  IMAD R250, R27, R3, R250 ;  /* 0x000000031bfa7224 */ /* 0x000fe200078e02fa */
[----:B------:R-:W-:Y:S01]  /*5d80*/  IABS R3, R8 ;  /* 0x0000000800037213 */ /* 0x000fe20000000000 */
[----:B------:R-:W-:-:S02]  /*5d90*/  IMAD.MOV R5, RZ, RZ, -R5 ;  /* 0x000000ffff057224 */ /* 0x000fc400078e0a05 */
[----:B------:R-:W-:Y:S02]  /*5da0*/  IMAD.MOV R4, RZ, RZ, -R4 ;  /* 0x000000ffff047224 */ /* 0x000fe400078e0a04 */
[----:B------:R-:W-:Y:S01]  /*5db0*/  IMAD.MOV R7, RZ, RZ, -R7 ;  /* 0x000000ffff077224 */ /* 0x000fe200078e0a07 */
[C---:B-1----:R-:W-:Y:S01]  /*5dc0*/  IADD3 R8, R252.reuse, 0xea, RZ ;  /* 0x000000eafc087810 */ /* 0x042fe20007ffe0ff */
[C---:B------:R-:W-:Y:S01]  /*5dd0*/  IMAD R0, R27.reuse, R5, R0 ;  /* 0x000000051b007224 */ /* 0x040fe200078e0200 */
[----:B------:R-:W-:Y:S01]  /*5de0*/  IADD3 R5, R252, 0xeb, RZ ;  /* 0x000000ebfc057810 */ /* 0x000fe20007ffe0ff */
[C---:B------:R-:W-:Y:S01]  /*5df0*/  IMAD R2, R27.reuse, R4, R2 ;  /* 0x000000041b027224 */ /* 0x040fe200078e0202 */
[----:B------:R-:W-:Y:S01]  /*5e00*/  IABS R4, R8 ;  /* 0x0000000800047213 */ /* 0x000fe20000000000 */
[----:B------:R1:W-:Y:S01]  /*5e10*/  STL [R1+0x12d0], R8 ;  /* 0x0012d00801007387 */ /* 0x0003e20000100800 */
[----:B------:R-:W-:Y:S02]  /*5e20*/  IMAD R251, R27, R7, R251 ;  /* 0x000000071bfb7224 */ /* 0x000fe400078e02fb */
[----:B------:R-:W-:Y:S01]  /*5e30*/  IMAD R7, R6, 0x80, R11 ;  /* 0x0000008006077824 */ /* 0x000fe200078e020b */
[----:B------:R2:W-:Y:S01]  /*5e40*/  STL [R1+0x12cc], R5 ;  /* 0x0012cc0501007387 */ /* 0x0005e20000100800 */
[----:B------:R-:W-:-:S04]  /*5e50*/  IMAD.HI.U32 R10, R25, R3, RZ ;  /* 0x00000003190a7227 */ /* 0x000fc800078e00ff */
[----:B------:R-:W-:Y:S01]  /*5e60*/  IMAD.MOV R10, RZ, RZ, -R10 ;  /* 0x000000ffff0a7224 */ /* 0x000fe200078e0a0a */
[----:B-1----:R-:W-:-:S03]  /*5e70*/  IADD3 R8, R252, 0xec, RZ ;  /* 0x000000ecfc087810 */ /* 0x002fc60007ffe0ff */
[----:B------:R-:W-:Y:S01]  /*5e80*/  IMAD R3, R27, R10, R3 ;  /* 0x0000000a1b037224 */ /* 0x000fe200078e0203 */
[----:B------:R-:W-:Y:S01]  /*5e90*/  IABS R6, R8 ;  /* 0x0000000800067213 */ /* 0x000fe20000000000 */
[----:B------:R1:W-:Y:S01]  /*5ea0*/  STL [R1+0x12c8], R8 ;  /* 0x0012c80801007387 */ /* 0x0003e20000100800 */
[----:B--2---:R-:W-:-:S03]  /*5eb0*/  IABS R5, R5 ;  /* 0x0000000500057213 */ /* 0x004fc60000000000 */
[----:B------:R2:W-:Y:S01]  /*5ec0*/  STL [R1+0x1260], R7 ;  /* 0x0012600701007387 */ /* 0x0005e20000100800 */
[----:B------:R-:W-:-:S03]  /*5ed0*/  IMAD.HI.U32 R10, R25, R6, RZ ;  /* 0x00000006190a7227 */ /* 0x000fc600078e00ff */
[----:B------:R3:W-:Y:S01]  /*5ee0*/  STL [R1+0x12c4], R15 ;  /* 0x0012c40f01007387 */ /* 0x0007e20000100800 */
[----:B------:R-:W-:-:S04]  /*5ef0*/  IMAD.HI.U32 R11, R25, R5, RZ ;  /* 0x00000005190b7227 */ /* 0x000fc800078e00ff */
[----:B-1----:R-:W-:Y:S01]  /*5f00*/  IMAD.HI.U32 R8, R25, R4, RZ ;  /* 0x0000000419087227 */ /* 0x002fe200078e00ff */
[----:B--2---:R-:W-:-:S03]  /*5f10*/  IABS R7, R7 ;  /* 0x0000000700077213 */ /* 0x004fc60000000000 */
[----:B------:R-:W-:Y:S02]  /*5f20*/  IMAD.MOV R8, RZ, RZ, -R8 ;  /* 0x000000ffff087224 */ /* 0x000fe400078e0a08 */
[----:B------:R-:W-:-:S04]  /*5f30*/  IMAD.HI.U32 R9, R9, R7, RZ ;  /* 0x0000000709097227 */ /* 0x000fc800078e00ff */
[----:B------:R-:W-:Y:S02]  /*5f40*/  IMAD.MOV R9, RZ, RZ, -R9 ;  /* 0x000000ffff097224 */ /* 0x000fe400078e0a09 */
[C---:B------:R-:W-:Y:S01]  /*5f50*/  IMAD R4, R27.reuse, R8, R4 ;  /* 0x000000081b047224 */ /* 0x040fe200078e0204 */
[----:B------:R-:W-:Y:S01]  /*5f60*/  IABS R8, R15 ;  /* 0x0000000f00087213 */ /* 0x000fe20000000000 */
[----:B------:R-:W-:Y:S01]  /*5f70*/  IMAD R7, R12, R9, R7 ;  /* 0x000000090c077224 */ /* 0x000fe200078e0207 */
[----:B---3--:R-:W-:Y:S01]  /*5f80*/  IADD3 R15, R252, 0xee, RZ ;  /* 0x000000eefc0f7810 */ /* 0x008fe20007ffe0ff */
[----:B------:R-:W-:Y:S02]  /*5f90*/  IMAD.MOV R11, RZ, RZ, -R11 ;  /* 0x000000ffff0b7224 */ /* 0x000fe400078e0a0b */
[----:B------:R-:W-:Y:S01]  /*5fa0*/  IMAD.MOV R10, RZ, RZ, -R10 ;  /* 0x000000ffff0a7224 */ /* 0x000fe200078e0a0a */
[----:B------:R-:W-:Y:S01]  /*5fb0*/  ISETP.GT.U32.AND P0, PT, R12, R7, PT ;  /* 0x000000070c00720c */ /* 0x000fe20003f04070 */
[C---:B------:R-:W-:Y:S01]  /*5fc0*/  IMAD R5, R27.reuse, R11, R5 ;  /* 0x0000000b1b057224 */ /* 0x040fe200078e0205 */
[----:B------:R1:W-:Y:S01]  /*5fd0*/  STL [R1+0x12c0], R15 ;  /* 0x0012c00f01007387 */ /* 0x0003e20000100800 */
[----:B------:R-:W-:Y:S01]  /*5fe0*/  IMAD R6, R27, R10, R6 ;  /* 0x0000000a1b067224 */ /* 0x000fe200078e0206 */
[----:B------:R-:W-:-:S02]  /*5ff0*/  IABS R9, R15 ;  /* 0x0000000f00097213 */ /* 0x000fc40000000000 */
[----:B------:R-:W-:Y:S01]  /*6000*/  IADD3 R11, R252, 0xf0, RZ ;  /* 0x000000f0fc0b7810 */ /* 0x000fe20007ffe0ff */
[----:B------:R2:W-:Y:S01]  /*6010*/  STL [R1+0x12bc], R21 ;  /* 0x0012bc1501007387 */ /* 0x0005e20000100800 */
[----:B------:R-:W-:Y:S01]  /*6020*/  IABS R10, R21 ;  /* 0x00000015000a7213 */ /* 0x000fe20000000000 */
[C---:B------:R-:W-:Y:S02]  /*6030*/  IMAD.HI.U32 R23, R25.reuse, R9, RZ ;  /* 0x0000000919177227 */ /* 0x040fe400078e00ff */
[----:B------:R3:W-:Y:S02]  /*6040*/  STL [R1+0x12b8], R11 ;  /* 0x0012b80b01007387 */ /* 0x0007e40000100800 */
[----:B-1----:R-:W-:Y:S01]  /*6050*/  IMAD.HI.U32 R15, R25, R8, RZ ;  /* 0x00000008190f7227 */ /* 0x002fe200078e00ff */
[----:B------:R-:W-:-:S03]  /*6060*/  @!P0 IADD3 R7, R7, -R12, RZ ;  /* 0x8000000c07078210 */ /* 0x000fc60007ffe0ff */
[----:B------:R-:W-:Y:S01]  /*6070*/  IMAD.MOV R15, RZ, RZ, -R15 ;  /* 0x000000ffff0f7224 */ /* 0x000fe200078e0a0f */
[----:B------:R-:W-:Y:S01]  /*6080*/  ISETP.GT.U32.AND P0, PT, R12, R7, PT ;  /* 0x000000070c00720c */ /* 0x000fe20003f04070 */
[----:B------:R-:W-:Y:S01]  /*6090*/  IMAD.HI.U32 R22, R25, R10, RZ ;  /* 0x0000000a19167227 */ /* 0x000fe200078e00ff */
[----:B--2---:R-:W-:Y:S02]  /*60a0*/  IADD3 R21, R252, 0xf1, RZ ;  /* 0x000000f1fc157810 */ /* 0x004fe40007ffe0ff */
[----:B---3--:R-:W-:Y:S01]  /*60b0*/  IABS R11, R11 ;  /* 0x0000000b000b7213 */ /* 0x008fe20000000000 */
[----:B------:R-:W-:Y:S01]  /*60c0*/  IMAD R8, R27, R15, R8 ;  /* 0x0000000f1b087224 */ /* 0x000fe200078e0208 */
[----:B------:R-:W-:Y:S01]  /*60d0*/  IABS R15, R21 ;  /* 0x00000015000f7213 */ /* 0x000fe20000000000 */
[----:B------:R-:W-:Y:S01]  /*60e0*/  IMAD.MOV R22, RZ, RZ, -R22 ;  /* 0x000000ffff167224 */ /* 0x000fe200078e0a16 */
[----:B------:R1:W-:Y:S01]  /*60f0*/  STL [R1+0x12b4], R21 ;  /* 0x0012b41501007387 */ /* 0x0003e20000100800 */
[----:B------:R-:W-:-:S02]  /*6100*/  IMAD.MOV R23, RZ, RZ, -R23 ;  /* 0x000000ffff177224 */ /* 0x000fc400078e0a17 */
[C---:B------:R-:W-:Y:S01]  /*6110*/  IMAD R10, R27.reuse, R22, R10 ;  /* 0x000000161b0a7224 */ /* 0x040fe200078e020a */
[----:B------:R-:W-:Y:S01]  /*6120*/  ISETP.GT.U32.AND P1, PT, R27, R13, PT ;  /* 0x0000000d1b00720c */ /* 0x000fe20003f24070 */
[C---:B------:R-:W-:Y:S01]  /*6130*/  IMAD.HI.U32 R22, R25.reuse, R15, RZ ;  /* 0x0000000f19167227 */ /* 0x040fe200078e00ff */
[----:B------:R-:W2:Y:S03]  /*6140*/  LDL R249, [R1+0x12dc] ;  /* 0x0012dc0001f97983 */ /* 0x000ea60000100800 */
[----:B-1----:R-:W-:Y:S01]  /*6150*/  IMAD.HI.U32 R21, R25, R11, RZ ;  /* 0x0000000b19157227 */ /* 0x002fe200078e00ff */
[----:B------:R-:W3:Y:S03]  /*6160*/  LDL R231, [R1+0x12d8] ;  /* 0x0012d80001e77983 */ /* 0x000ee60000100800 */
[----:B------:R-:W-:-:S02]  /*6170*/  IMAD.MOV R21, RZ, RZ, -R21 ;  /* 0x000000ffff157224 */ /* 0x000fc400078e0a15 */
[----:B------:R-:W-:Y:S02]  /*6180*/  @!P0 IMAD.IADD R7, R7, 0x1, -R12 ;  /* 0x0000000107078824 */ /* 0x000fe400078e0a0c */
[----:B------:R-:W-:Y:S02]  /*6190*/  IMAD.MOV R22, RZ, RZ, -R22 ;  /* 0x000000ffff167224 */ /* 0x000fe400078e0a16 */
[C---:B------:R-:W-:Y:S02]  /*61a0*/  IMAD R9, R27.reuse, R23, R9 ;  /* 0x000000171b097224 */ /* 0x040fe400078e0209 */
[C---:B------:R-:W-:Y:S01]  /*61b0*/  IMAD R11, R27.reuse, R21, R11 ;  /* 0x000000151b0b7224 */ /* 0x040fe200078e020b */
[----:B------:R-:W4:Y:S01]  /*61c0*/  LDL R23, [R1+0x1274] ;  /* 0x0012740001177983 */ /* 0x000f220000100800 */
[C---:B------:R-:W-:Y:S01]  /*61d0*/  IMAD R12, R27.reuse, R22, R15 ;  /* 0x000000161b0c7224 */ /* 0x040fe200078e020f */
[C---:B------:R-:W-:Y:S02]  /*61e0*/  ISETP.GT.U32.AND P6, PT, R27.reuse, R20, PT ;  /* 0x000000141b00720c */ /* 0x040fe40003fc4070 */
[----:B------:R-:W2:Y:S01]  /*61f0*/  LDL R21, [R1+0x1278] ;  /* 0x0012780001157983 */ /* 0x000ea20000100800 */
[----:B------:R-:W-:-:S03]  /*6200*/  ISETP.GT.U32.AND P3, PT, R27, R26, PT ;  /* 0x0000001a1b00720c */ /* 0x000fc60003f64070 */
[----:B------:R1:W-:Y:S04]  /*6210*/  STL [R1+0x17c8], R7 ;  /* 0x0017c80701007387 */ /* 0x0003e80000100800 */
[----:B------:R-:W2:Y:S01]  /*6220*/  LDL R15, [R1+0x127c] ;  /* 0x00127c00010f7983 */ /* 0x000ea20000100800 */
[----:B------:R-:W-:-:S05]  /*6230*/  @!P1 IMAD.IADD R13, R13, 0x1, -R27 ;  /* 0x000000010d0d9824 */ /* 0x000fca00078e0a1b */
[----:B------:R-:W-:Y:S02]  /*6240*/  ISETP.GT.U32.AND P0, PT, R27, R13, PT ;  /* 0x0000000d1b00720c */ /* 0x000fe40003f04070 */
[----:B------:R-:W-:-:S05]  /*6250*/  IADD3 R22, R252, 0xf2, RZ ;  /* 0x000000f2fc167810 */ /* 0x000fca0007ffe0ff */
[----:B------:R-:W-:Y:S06]  /*6260*/  STL [R1+0x12b0], R22 ;  /* 0x0012b01601007387 */ /* 0x000fec0000100800 */
[----:B------:R-:W-:-:S04]  /*6270*/  @!P0 IMAD.IADD R13, R13, 0x1, -R27 ;  /* 0x000000010d0d8824 */ /* 0x000fc800078e0a1b */
[----:B-1----:R-:W-:Y:S02]  /*6280*/  IMAD.MOV.U32 R7, RZ, RZ, R13 ;  /* 0x000000ffff077224 */ /* 0x002fe400078e000d */
[----:B------:R-:W3:Y:S01]  /*6290*/  LDL R13, [R1+0x166c] ;  /* 0x00166c00010d7983 */ /* 0x000ee20000100800 */
[C---:B------:R-:W-:Y:S02]  /*62a0*/  ISETP.GT.U32.AND P4, PT, R27.reuse, R16, PT ;  /* 0x000000101b00720c */ /* 0x040fe40003f84070 */
[C---:B------:R-:W-:Y:S02]  /*62b0*/  ISETP.GT.U32.AND P5, PT, R27.reuse, R18, PT ;  /* 0x000000121b00720c */ /* 0x040fe40003fa4070 */
[----:B------:R-:W-:Y:S01]  /*62c0*/  ISETP.GT.U32.AND P2, PT, R27, R19, PT ;  /* 0x000000131b00720c */ /* 0x000fe20003f44070 */
[----:B------:R-:W-:-:S08]  /*62d0*/  @!P6 IMAD.IADD R20, R20, 0x1, -R27 ;  /* 0x000000011414e824 */ /* 0x000fd000078e0a1b */
[--C-:B------:R-:W-:Y:S02]  /*62e0*/  @!P4 IMAD.IADD R16, R16, 0x1, -R27.reuse ;  /* 0x000000011010c824 */ /* 0x100fe400078e0a1b */
[----:B------:R-:W-:-:S03]  /*62f0*/  @!P5 IMAD.IADD R18, R18, 0x1, -R27 ;  /* 0x000000011212d824 */ /* 0x000fc600078e0a1b */
[----:B------:R-:W-:Y:S01]  /*6300*/  ISETP.GT.U32.AND P5, PT, R27, R16, PT ;  /* 0x000000101b00720c */ /* 0x000fe20003fa4070 */
[--C-:B------:R-:W-:Y:S01]  /*6310*/  @!P3 IMAD.IADD R26, R26, 0x1, -R27.reuse ;  /* 0x000000011a1ab824 */ /* 0x100fe200078e0a1b */
[----:B------:R-:W-:Y:S01]  /*6320*/  ISETP.GE.AND P3, PT, R252, RZ, PT ;  /* 0x000000fffc00720c */ /* 0x000fe20003f66270 */
[----:B------:R-:W-:Y:S01]  /*6330*/  @!P2 IMAD.IADD R19, R19, 0x1, -R27 ;  /* 0x000000011313a824 */ /* 0x000fe200078e0a1b */
[C---:B------:R-:W-:Y:S02]  /*6340*/  ISETP.GT.U32.AND P2, PT, R27.reuse, R20, PT ;  /* 0x000000141b00720c */ /* 0x040fe40003f44070 */
[----:B------:R-:W-:-:S07]  /*6350*/  ISETP.GT.U32.AND P1, PT, R27, R17, PT ;  /* 0x000000111b00720c */ /* 0x000fce0003f24070 */
[--C-:B------:R-:W-:Y:S02]  /*6360*/  @!P5 IMAD.IADD R16, R16, 0x1, -R27.reuse ;  /* 0x000000011010d824 */ /* 0x100fe400078e0a1b */
[----:B------:R-:W-:Y:S02]  /*6370*/  @!P3 IADD3 R7, -R7, RZ, RZ ;  /* 0x000000ff0707b210 */ /* 0x000fe40007ffe1ff */
[--C-:B------:R-:W-:Y:S01]  /*6380*/  @!P2 IMAD.IADD R20, R20, 0x1, -R27.reuse ;  /* 0x000000011414a824 */ /* 0x100fe200078e0a1b */
[----:B------:R-:W-:Y:S02]  /*6390*/  ISETP.GT.U32.AND P0, PT, R27, R18, PT ;  /* 0x000000121b00720c */ /* 0x000fe40003f04070 */
[----:B------:R1:W-:Y:S01]  /*63a0*/  STL [R1+0x17cc], R7 ;  /* 0x0017cc0701007387 */ /* 0x0003e20000100800 */
[----:B------:R-:W-:Y:S02]  /*63b0*/  @!P1 IMAD.IADD R17, R17, 0x1, -R27 ;  /* 0x0000000111119824 */ /* 0x000fe400078e0a1b */
[----:B-1----:R-:W-:Y:S01]  /*63c0*/  IMAD.MOV.U32 R7, RZ, RZ, R20 ;  /* 0x000000ffff077224 */ /* 0x002fe200078e0014 */
[----:B------:R-:W-:-:S07]  /*63d0*/  ISETP.GT.U32.AND P2, PT, R27, R28, PT ;  /* 0x0000001c1b00720c */ /* 0x000fce0003f44070 */
[--C-:B------:R-:W-:Y:S01]  /*63e0*/  @!P0 IMAD.IADD R18, R18, 0x1, -R27.reuse ;  /* 0x0000000112128824 */ /* 0x100fe200078e0a1b */
[C---:B------:R-:W-:Y:S02]  /*63f0*/  ISETP.GT.U32.AND P1, PT, R27.reuse, R19, PT ;  /* 0x000000131b00720c */ /* 0x040fe40003f24070 */
[C---:B------:R-:W-:Y:S02]  /*6400*/  ISETP.GT.U32.AND P4, PT, R27.reuse, R17, PT ;  /* 0x000000111b00720c */ /* 0x040fe40003f84070 */
[----:B------:R-:W-:Y:S01]  /*6410*/  ISETP.GT.U32.AND P0, PT, R27, R30, PT ;  /* 0x0000001e1b00720c */ /* 0x000fe20003f04070 */
[----:B------:R-:W-:-:S08]  /*6420*/  @!P2 IMAD.IADD R28, R28, 0x1, -R27 ;  /* 0x000000011c1ca824 */ /* 0x000fd000078e0a1b */
[--C-:B------:R-:W-:Y:S01]  /*6430*/  @!P1 IMAD.IADD R19, R19, 0x1, -R27.reuse ;  /* 0x0000000113139824 */ /* 0x100fe200078e0a1b */
[----:B------:R-:W-:Y:S01]  /*6440*/  ISETP.GT.U32.AND P1, PT, R27, R29, PT ;  /* 0x0000001d1b00720c */ /* 0x000fe20003f24070 */
[--C-:B------:R-:W-:Y:S01]  /*6450*/  @!P4 IMAD.IADD R17, R17, 0x1, -R27.reuse ;  /* 0x000000011111c824 */ /* 0x100fe200078e0a1b */
[----:B------:R-:W-:Y:S01]  /*6460*/  ISETP.GT.U32.AND P4, PT, R27, R31, PT ;  /* 0x0000001f1b00720c */ /* 0x000fe20003f84070 */
[----:B------:R-:W-:-:S10]  /*6470*/  @!P0 IMAD.IADD R30, R30, 0x1, -R27 ;  /* 0x000000011e1e8824 */ /* 0x000fd400078e0a1b */
[--C-:B------:R-:W-:Y:S02]  /*6480*/  @!P1 IMAD.IADD R29, R29, 0x1, -R27.reuse ;  /* 0x000000011d1d9824 */ /* 0x100fe400078e0a1b */
[----:B------:R-:W-:Y:S01]  /*6490*/  @!P4 IMAD.IADD R31, R31, 0x1, -R27 ;  /* 0x000000011f1fc824 */ /* 0x000fe200078e0a1b */
[----:B--2---:R-:W-:-:S13]  /*64a0*/  ISETP.GE.AND P5, PT, R15, RZ, PT ;  /* 0x000000ff0f00720c */ /* 0x004fda0003fa6270 */
[----:B------:R-:W-:-:S05]  /*64b0*/  @!P5 IADD3 R7, -R7, RZ, RZ ;  /* 0x000000ff0707d210 */ /* 0x000fca0007ffe1ff */
[----:B------:R1:W-:Y:S04]  /*64c0*/  STL [R1+0x1c], R7 ;  /* 0x00001c0701007387 */ /* 0x0003e80000100800 */
[----:B-1----:R-:W2:Y:S01]  /*64d0*/  LDL R7, [R1+0x12e8] ;  /* 0x0012e80001077983 */ /* 0x002ea20000100800 */
[----:B------:R-:W-:Y:S02]  /*64e0*/  ISETP.GE.AND P2, PT, R21, RZ, PT ;  /* 0x000000ff1500720c */ /* 0x000fe40003f46270 */
[----:B---3--:R-:W-:Y:S01]  /*64f0*/  ISETP.GE.AND P3, PT, R13, RZ, PT ;  /* 0x000000ff0d00720c */ /* 0x008fe20003f66270 */
[----:B------:R-:W3:Y:S01]  /*6500*/  LDL R21, [R1+0x12ec] ;  /* 0x0012ec0001157983 */ /* 0x000ee20000100800 */
[----:B------:R-:W-:Y:S02]  /*6510*/  IABS R13, R22 ;  /* 0x00000016000d7213 */ /* 0x000fe40000000000 */
[----:B------:R-:W-:Y:S01]  /*6520*/  ISETP.GE.AND P0, PT, R249, RZ, PT ;  /* 0x000000fff900720c */ /* 0x000fe20003f06270 */
[----:B------:R-:W3:Y:S04]  /*6530*/  LDL R22, [R1+0x12e4] ;  /* 0x0012e40001167983 */ /* 0x000ee80000100800 */
[----:B------:R-:W3:Y:S02]  /*6540*/  LDL R249, [R1+0x12f8] ;  /* 0x0012f80001f97983 */ /* 0x000ee40000100800 */
[----:B------:R-:W-:Y:S01]  /*6550*/  @!P2 IMAD.MOV R19, RZ, RZ, -R19 ;  /* 0x000000ffff13a224 */ /* 0x000fe200078e0a13 */
[----:B----4-:R-:W-:-:S02]  /*6560*/  ISETP.GE.AND P1, PT, R23, RZ, PT ;  /* 0x000000ff1700720c */ /* 0x010fc40003f26270 */
[----:B------:R-:W4:Y:S01]  /*6570*/  LDL R23, [R1+0x12f4] ;  /* 0x0012f40001177983 */ /* 0x000f220000100800 */
[----:B------:R-:W-:-:S03]  /*6580*/  ISETP.GE.AND P4, PT, R231, RZ, PT ;  /* 0x000000ffe700720c */ /* 0x000fc60003f86270 */
[----:B------:R-:W-:Y:S04]  /*6590*/  STL [R1+0x18], R19 ;  /* 0x0000181301007387 */ /* 0x000fe80000100800 */
[----:B------:R-:W4:Y:S01]  /*65a0*/  LDL R231, [R1+0x1300] ;  /* 0x0013000001e77983 */ /* 0x000f220000100800 */
[----:B------:R-:W-:-:S13]  /*65b0*/  ISETP.GT.U32.AND P6, PT, R27, R26, PT ;  /* 0x0000001a1b00720c */ /* 0x000fda0003fc4070 */
[----:B------:R-:W-:Y:S01]  /*65c0*/  @!P6 IMAD.IADD R26, R26, 0x1, -R27 ;  /* 0x000000011a1ae824 */ /* 0x000fe200078e0a1b */
[----:B------:R-:W-:-:S13]  /*65d0*/  ISETP.GT.U32.AND P6, PT, R27, R14, PT ;  /* 0x0000000e1b00720c */ /* 0x000fda0003fc4070 */
[----:B------:R-:W-:Y:S01]  /*65e0*/  @!P6 IMAD.IADD R14, R14, 0x1, -R27 ;  /* 0x000000010e0ee824 */ /* 0x000fe200078e0a1b */
[C---:B------:R-:W-:Y:S01]  /*65f0*/  ISETP.GT.U32.AND P6, PT, R27.reuse, R32, PT ;  /* 0x000000201b00720c */ /* 0x040fe20003fc4070 */
[----:B------:R-:W-:Y:S01]  /*6600*/  @!P3 IMAD.MOV R26, RZ, RZ, -R26 ;  /* 0x000000ffff1ab224 */ /* 0x000fe200078e0a1a */
[C---:B------:R-:W-:Y:S02]  /*6610*/  ISETP.GT.U32.AND P2, PT, R27.reuse, R29, PT ;  /* 0x0000001d1b00720c */ /* 0x040fe40003f44070 */
[----:B------:R-:W-:-:S09]  /*6620*/  ISETP.GT.U32.AND P3, PT, R27, R14, PT ;  /* 0x0000000e1b00720c */ /* 0x000fd20003f64070 */
[----:B------:R-:W-:-:S05]  /*6630*/  @!P6 IMAD.IADD R32, R32, 0x1, -R27 ;  /* 0x000000012020e824 */ /* 0x000fca00078e0a1b */
[C---:B------:R-:W-:Y:S01]  /*6640*/  ISETP.GT.U32.AND P6, PT, R27.reuse, R32, PT ;  /* 0x000000201b00720c */ /* 0x040fe20003fc4070 */
[----:B------:R-:W-:Y:S01]  /*6650*/  @!P4 IMAD.MOV R16, RZ, RZ, -R16 ;  /* 0x000000ffff10c224 */ /* 0x000fe200078e0a10 */
[C---:B------:R-:W-:Y:S01]  /*6660*/  ISETP.GT.U32.AND P4, PT, R27.reuse, R33, PT ;  /* 0x000000211b00720c */ /* 0x040fe20003f84070 */
[--C-:B------:R-:W-:Y:S01]  /*6670*/  @!P3 IMAD.IADD R14, R14, 0x1, -R27.reuse ;  /* 0x000000010e0eb824 */ /* 0x100fe200078e0a1b */
[C---:B------:R-:W-:Y:S01]  /*6680*/  ISETP.GT.U32.AND P3, PT, R27.reuse, R34, PT ;  /* 0x000000221b00720c */ /* 0x040fe20003f64070 */
[----:B------:R-:W-:Y:S01]  /*6690*/  @!P1 IMAD.MOV R18, RZ, RZ, -R18 ;  /* 0x000000ffff129224 */ /* 0x000fe200078e0a12 */
[----:B------:R-:W-:Y:S01]  /*66a0*/  ISETP.GT.U32.AND P1, PT, R27, R30, PT ;  /* 0x0000001e1b00720c */ /* 0x000fe20003f24070 */
[----:B------:R-:W-:Y:S01]  /*66b0*/  @!P2 IMAD.IADD R29, R29, 0x1, -R27 ;  /* 0x000000011d1da824 */ /* 0x000fe200078e0a1b */
[----:B------:R-:W-:-:S05]  /*66c0*/  ISETP.GT.U32.AND P2, PT, R27, R36, PT ;  /* 0x000000241b00720c */ /* 0x000fca0003f44070 */
[----:B------:R-:W-:Y:S02]  /*66d0*/  @!P6 IMAD.IADD R32, R32, 0x1, -R27 ;  /* 0x000000012020e824 */ /* 0x000fe400078e0a1b */
[----:B------:R-:W-:Y:S01]  /*66e0*/  @!P0 IMAD.MOV R17, RZ, RZ, -R17 ;  /* 0x000000ffff118224 */ /* 0x000fe200078e0a11 */
[----:B------:R-:W-:Y:S01]  /*66f0*/  STL [R1+0x14], R18 ;  /* 0x0000141201007387 */ /* 0x000fe20000100800 */
[--C-:B------:R-:W-:Y:S02]  /*6700*/  @!P4 IMAD.IADD R33, R33, 0x1, -R27.reuse ;  /* 0x000000012121c824 */ /* 0x100fe400078e0a1b */
[--C-:B------:R-:W-:Y:S01]  /*6710*/  @!P3 IMAD.IADD R34, R34, 0x1, -R27.reuse ;  /* 0x000000012222b824 */ /* 0x100fe200078e0a1b */
[----:B------:R-:W-:Y:S01]  /*6720*/  STL [R1+0x10], R17 ;  /* 0x0000101101007387 */ /* 0x000fe20000100800 */
[--C-:B------:R-:W-:Y:S01]  /*6730*/  @!P1 IMAD.IADD R30, R30, 0x1, -R27.reuse ;  /* 0x000000011e1e9824 */ /* 0x100fe200078e0a1b */
[----:B------:R-:W-:Y:S01]  /*6740*/  ISETP.GT.U32.AND P1, PT, R27, R37, PT ;  /* 0x000000251b00720c */ /* 0x000fe20003f24070 */
[----:B------:R-:W-:Y:S01]  /*6750*/  @!P2 IMAD.IADD R36, R36, 0x1, -R27 ;  /* 0x000000012424a824 */ /* 0x000fe200078e0a1b */
[----:B------:R-:W-:Y:S04]  /*6760*/  STL [R1+0xc], R16 ;  /* 0x00000c1001007387 */ /* 0x000fe80000100800 */
[----:B------:R-:W4:Y:S07]  /*6770*/  LDL R20, [R1+0x1304] ;  /* 0x0013040001147983 */ /* 0x000f2e0000100800 */
[----:B------:R-:W-:-:S02]  /*6780*/  @!P1 IADD3 R37, R37, -R27, RZ ;  /* 0x8000001b25259210 */ /* 0x000fc40007ffe0ff */
[----:B--2---:R-:W-:Y:S01]  /*6790*/  ISETP.GE.AND P6, PT, R7, RZ, PT ;  /* 0x000000ff0700720c */ /* 0x004fe20003fc6270 */
[----:B------:R-:W-:Y:S01]  /*67a0*/  IMAD.MOV.U32 R7, RZ, RZ, R14 ;  /* 0x000000ffff077224 */ /* 0x000fe200078e000e */
[----:B---3--:R-:W-:Y:S02]  /*67b0*/  ISETP.GE.AND P3, PT, R21, RZ, PT ;  /* 0x000000ff1500720c */ /* 0x008fe40003f66270 */
[----:B------:R-:W2:Y:S01]  /*67c0*/  LDL R21, [R1+0x1314] ;  /* 0x0013140001157983 */ /* 0x000ea20000100800 */
[----:B------:R-:W-:-:S03]  /*67d0*/  ISETP.GE.AND P4, PT, R22, RZ, PT ;  /* 0x000000ff1600720c */ /* 0x000fc60003f86270 */
[----:B------:R-:W3:Y:S05]  /*67e0*/  LDL R22, [R1+0x130c] ;  /* 0x00130c0001167983 */ /* 0x000eea0000100800 */
[----:B------:R-:W-:Y:S01]  /*67f0*/  @!P6 IMAD.MOV R7, RZ, RZ, -R7 ;  /* 0x000000ffff07e224 */ /* 0x000fe200078e0a07 */
[----:B------:R-:W-:-:S04]  /*6800*/  ISETP.GE.AND P2, PT, R249, RZ, PT ;  /* 0x000000fff900720c */ /* 0x000fc80003f46270 */
[----:B------:R1:W-:Y:S04]  /*6810*/  STL [R1+0x4], R7 ;  /* 0x0000040701007387 */ /* 0x0003e80000100800 */
[----:B------:R-:W2:Y:S01]  /*6820*/  LDL R249, [R1+0x131c] ;  /* 0x00131c0001f97983 */ /* 0x000ea20000100800 */
[----:B----4-:R-:W-:-:S03]  /*6830*/  ISETP.GE.AND P1, PT, R231, RZ, PT ;  /* 0x000000ffe700720c */ /* 0x010fc60003f26270 */
[----:B------:R-:W4:Y:S01]  /*6840*/  LDL R231, [R1+0x1324] ;  /* 0x0013240001e77983 */ /* 0x000f220000100800 */
[----:B------:R-:W-:-:S13]  /*6850*/  ISETP.GT.U32.AND P5, PT, R27, R28, PT ;  /* 0x0000001c1b00720c */ /* 0x000fda0003fa4070 */
[----:B------:R-:W-:Y:S01]  /*6860*/  @!P5 IMAD.IADD R28, R28, 0x1, -R27 ;  /* 0x000000011c1cd824 */ /* 0x000fe200078e0a1b */
[----:B------:R-:W-:-:S13]  /*6870*/  ISETP.GT.U32.AND P5, PT, R27, R35, PT ;  /* 0x000000231b00720c */ /* 0x000fda0003fa4070 */
[----:B------:R-:W-:Y:S01]  /*6880*/  @!P5 IMAD.IADD R35, R35, 0x1, -R27 ;  /* 0x000000012323d824 */ /* 0x000fe200078e0a1b */
[----:B------:R-:W-:Y:S02]  /*6890*/  ISETP.GE.AND P5, PT, R23, RZ, PT ;  /* 0x000000ff1700720c */ /* 0x000fe40003fa6270 */
[----:B------:R-:W3:Y:S01]  /*68a0*/  LDL R23, [R1+0x1318] ;  /* 0x0013180001177983 */ /* 0x000ee20000100800 */
[----:B------:R-:W-:Y:S01]  /*68b0*/  @!P3 IMAD.MOV R29, RZ, RZ, -R29 ;  /* 0x000000ffff1db224 */ /* 0x000fe200078e0a1d */
[C---:B------:R-:W-:Y:S02]  /*68c0*/  ISETP.GT.U32.AND P3, PT, R27.reuse, R35, PT ;  /* 0x000000231b00720c */ /* 0x040fe40003f64070 */
[C---:B------:R-:W-:Y:S02]  /*68d0*/  ISETP.GT.U32.AND P0, PT, R27.reuse, R31, PT ;  /* 0x0000001f1b00720c */ /* 0x040fe40003f04070 */
[----:B------:R-:W-:Y:S01]  /*68e0*/  ISETP.GT.U32.AND P6, PT, R27, R36, PT ;  /* 0x000000241b00720c */ /* 0x000fe20003fc4070 */
[----:B------:R-:W-:-:S08]  /*68f0*/  @!P4 IMAD.MOV R28, RZ, RZ, -R28 ;  /* 0x000000ffff1cc224 */ /* 0x000fd000078e0a1c */
[--C-:B------:R-:W-:Y:S01]  /*6900*/  @!P3 IMAD.IADD R35, R35, 0x1, -R27.reuse ;  /* 0x000000012323b824 */ /* 0x100fe200078e0a1b */
[----:B------:R-:W-:Y:S01]  /*6910*/  ISETP.GT.U32.AND P3, PT, R27, R42, PT ;  /* 0x0000002a1b00720c */ /* 0x000fe20003f64070 */
[----:B------:R-:W-:Y:S02]  /*6920*/  @!P0 IMAD.IADD R31, R31, 0x1, -R27 ;  /* 0x000000011f1f8824 */ /* 0x000fe400078e0a1b */
[----:B------:R-:W-:Y:S01]  /*6930*/  @!P5 IMAD.MOV R30, RZ, RZ, -R30 ;  /* 0x000000ffff1ed224 */ /* 0x000fe200078e0a1e */
[----:B-1----:R-:W-:Y:S01]  /*6940*/  IADD3 R7, R252, 0xf3, RZ ;  /* 0x000000f3fc077810 */ /* 0x002fe20007ffe0ff */
[----:B------:R-:W-:Y:S01]  /*6950*/  @!P2 IMAD.MOV R31, RZ, RZ, -R31 ;  /* 0x000000ffff1fa224 */ /* 0x000fe200078e0a1f */
[----:B------:R-:W-:Y:S01]  /*6960*/  STL [R1+0x17b8], R28 ;  /* 0x0017b81c01007387 */ /* 0x000fe20000100800 */
[----:B------:R-:W-:-:S03]  /*6970*/  @!P6 IMAD.IADD R36, R36, 0x1, -R27 ;  /* 0x000000012424e824 */ /* 0x000fc600078e0a1b */
[----:B------:R-:W-:Y:S01]  /*6980*/  STL [R1+0x17bc], R29 ;  /* 0x0017bc1d01007387 */ /* 0x000fe20000100800 */
[----:B------:R-:W-:Y:S02]  /*6990*/  ISETP.GT.U32.AND P6, PT, R27, R43, PT ;  /* 0x0000002b1b00720c */ /* 0x000fe40003fc4070 */
[--C-:B------:R-:W-:Y:S01]  /*69a0*/  @!P3 IMAD.IADD R42, R42, 0x1, -R27.reuse ;  /* 0x000000012a2ab824 */ /* 0x100fe200078e0a1b */
[----:B------:R-:W-:Y:S04]  /*69b0*/  STL [R1+0x17c0], R30 ;  /* 0x0017c01e01007387 */ /* 0x000fe80000100800 */
[----:B------:R-:W-:Y:S04]  /*69c0*/  STL [R1+0x17c4], R31 ;  /* 0x0017c41f01007387 */ /* 0x000fe80000100800 */
[----:B------:R1:W-:Y:S02]  /*69d0*/  STL [R1+0x12ac], R7 ;  /* 0x0012ac0701007387 */ /* 0x0003e40000100800 */
[----:B------:R-:W-:Y:S01]  /*69e0*/  @!P6 IMAD.IADD R43, R43, 0x1, -R27 ;  /* 0x000000012b2be824 */ /* 0x000fe200078e0a1b */
[----:B------:R-:W-:-:S02]  /*69f0*/  ISETP.GT.U32.AND P0, PT, R27, R38, PT ;  /* 0x000000261b00720c */ /* 0x000fc40003f04070 */
[----:B--2---:R-:W-:Y:S02]  /*6a00*/  ISETP.GE.AND P3, PT, R249, RZ, PT ;  /* 0x000000fff900720c */ /* 0x004fe40003f66270 */
[----:B------:R-:W2:Y:S01]  /*6a10*/  LDL R249, [R1+0x1348] ;  /* 0x0013480001f97983 */ /* 0x000ea20000100800 */
[----:B----4-:R-:W-:-:S03]  /*6a20*/  ISETP.GE.AND P6, PT, R231, RZ, PT ;  /* 0x000000ffe700720c */ /* 0x010fc60003fc6270 */
[----:B------:R-:W4:Y:S05]  /*6a30*/  LDL R231, [R1+0x1354] ;  /* 0x0013540001e77983 */ /* 0x000f2a0000100800 */
[----:B------:R-:W-:Y:S01]  /*6a40*/  @!P0 IMAD.IADD R38, R38, 0x1, -R27 ;  /* 0x0000000126268824 */ /* 0x000fe200078e0a1b */
[C---:B------:R-:W-:Y:S02]  /*6a50*/  ISETP.GT.U32.AND P0, PT, R27.reuse, R33, PT ;  /* 0x000000211b00720c */ /* 0x040fe40003f04070 */
[C---:B------:R-:W-:Y:S01]  /*6a60*/  ISETP.GT.U32.AND P4, PT, R27.reuse, R34, PT ;  /* 0x000000221b00720c */ /* 0x040fe20003f84070 */
[----:B------:R-:W-:Y:S01]  /*6a70*/  @!P1 IMAD.MOV R32, RZ, RZ, -R32 ;  /* 0x000000ffff209224 */ /* 0x000fe200078e0a20 */
[----:B------:R-:W-:-:S09]  /*6a80*/  ISETP.GT.U32.AND P1, PT, R27, R39, PT ;  /* 0x000000271b00720c */ /* 0x000fd20003f24070 */
[--C-:B------:R-:W-:Y:S01]  /*6a90*/  @!P0 IMAD.IADD R33, R33, 0x1, -R27.reuse ;  /* 0x0000000121218824 */ /* 0x100fe200078e0a1b */
[C---:B------:R-:W-:Y:S01]  /*6aa0*/  ISETP.GT.U32.AND P0, PT, R27.reuse, R40, PT ;  /* 0x000000281b00720c */ /* 0x040fe20003f04070 */
[--C-:B------:R-:W-:Y:S01]  /*6ab0*/  @!P4 IMAD.IADD R34, R34, 0x1, -R27.reuse ;  /* 0x000000012222c824 */ /* 0x100fe200078e0a1b */
[----:B------:R-:W-:Y:S02]  /*6ac0*/  ISETP.GT.U32.AND P4, PT, R27, R41, PT ;  /* 0x000000291b00720c */ /* 0x000fe40003f84070 */
[----:B------:R-:W-:Y:S02]  /*6ad0*/  @!P1 IADD3 R39, R39, -R27, RZ ;  /* 0x8000001b27279210 */ /* 0x000fe40007ffe0ff */
[----:B---3--:R-:W-:Y:S02]  /*6ae0*/  ISETP.GE.AND P1, PT, R22, RZ, PT ;  /* 0x000000ff1600720c */ /* 0x008fe40003f26270 */
[----:B------:R-:W3:Y:S05]  /*6af0*/  LDL R22, [R1+0x1338] ;  /* 0x0013380001167983 */ /* 0x000eea0000100800 */
[--C-:B------:R-:W-:Y:S01]  /*6b00*/  @!P0 IMAD.IADD R40, R40, 0x1, -R27.reuse ;  /* 0x0000000128288824 */ /* 0x100fe200078e0a1b */
[----:B------:R-:W-:Y:S01]  /*6b10*/  ISETP.GE.AND P0, PT, R21, RZ, PT ;  /* 0x000000ff1500720c */ /* 0x000fe20003f06270 */
[----:B------:R-:W-:Y:S01]  /*6b20*/  @!P4 IMAD.IADD R41, R41, 0x1, -R27 ;  /* 0x000000012929c824 */ /* 0x000fe200078e0a1b */
[----:B------:R-:W-:Y:S01]  /*6b30*/  ISETP.GE.AND P4, PT, R23, RZ, PT ;  /* 0x000000ff1700720c */ /* 0x000fe20003f86270 */
[----:B------:R-:W3:Y:S04]  /*6b40*/  LDL R21, [R1+0x133c] ;  /* 0x00133c0001157983 */ /* 0x000ee80000100800 */
[----:B------:R-:W3:Y:S01]  /*6b50*/  LDL R23, [R1+0x1340] ;  /* 0x0013400001177983 */ /* 0x000ee20000100800 */
[----:B------:R-:W-:-:S07]  /*6b60*/  ISETP.GT.U32.AND P2, PT, R27, R37, PT ;  /* 0x000000251b00720c */ /* 0x000fce0003f44070 */
[----:B------:R-:W-:Y:S01]  /*6b70*/  @!P4 IMAD.MOV R36, RZ, RZ, -R36 ;  /* 0x000000ffff24c224 */ /* 0x000fe200078e0a24 */
[----:B------:R-:W-:-:S05]  /*6b80*/  ISETP.GT.U32.AND P4, PT, R27, R42, PT ;  /* 0x0000002a1b00720c */ /* 0x000fca0003f84070 */
[----:B------:R-:W-:-:S04]  /*6b90*/  @!P2 IMAD.IADD R37, R37, 0x1, -R27 ;  /* 0x000000012525a824 */ /* 0x000fc800078e0a1b */
[----:B------:R-:W-:Y:S01]  /*6ba0*/  @!P3 IMAD.MOV R37, RZ, RZ, -R37 ;  /* 0x000000ffff25b224 */ /* 0x000fe200078e0a25 */
[----:B------:R-:W-:-:S03]  /*6bb0*/  ISETP.GT.U32.AND P3, PT, R27, R43, PT ;  /* 0x0000002b1b00720c */ /* 0x000fc60003f64070 */
[----:B------:R-:W-:Y:S02]  /*6bc0*/  @!P4 IADD3 R42, R42, -R27, RZ ;  /* 0x8000001b2a2ac210 */ /* 0x000fe40007ffe0ff */
[----:B------:R-:W-:-:S08]  /*6bd0*/  ISETP.GT.U32.AND P4, PT, R27, R48, PT ;  /* 0x000000301b00720c */ /* 0x000fd00003f84070 */
[----:B------:R-:W-:Y:S01]  /*6be0*/  @!P3 IMAD.IADD R43, R43, 0x1, -R27 ;  /* 0x000000012b2bb824 */ /* 0x000fe200078e0a1b */
[----:B------:R-:W-:-:S04]  /*6bf0*/  ISETP.GT.U32.AND P3, PT, R27, R49, PT ;  /* 0x000000311b00720c */ /* 0x000fc80003f64070 */
[----:B------:R-:W-:-:S09]  /*6c00*/  @!P4 IMAD.IADD R48, R48, 0x1, -R27 ;  /* 0x000000013030c824 */ /* 0x000fd200078e0a1b */
[----:B------:R-:W-:Y:S01]  /*6c10*/  @!P3 IMAD.IADD R49, R49, 0x1, -R27 ;  /* 0x000000013131b824 */ /* 0x000fe200078e0a1b */
[----:B------:R-:W-:Y:S02]  /*6c20*/  ISETP.GT.U32.AND P5, PT, R27, R38, PT ;  /* 0x000000261b00720c */ /* 0x000fe40003fa4070 */
[----:B--2---:R-:W-:Y:S02]  /*6c30*/  ISETP.GE.AND P4, PT, R249, RZ, PT ;  /* 0x000000fff900720c */ /* 0x004fe40003f86270 */
[----:B------:R-:W2:Y:S01]  /*6c40*/  LDL R249, [R1+0x1374] ;  /* 0x0013740001f97983 */ /* 0x000ea20000100800 */
[----:B----4-:R-:W-:-:S03]  /*6c50*/  ISETP.GE.AND P3, PT, R231, RZ, PT ;  /* 0x000000ffe700720c */ /* 0x010fc60003f66270 */
[----:B------:R-:W4:Y:S05]  /*6c60*/  LDL R231, [R1+0x1378] ;  /* 0x0013780001e77983 */ /* 0x000f2a0000100800 */
[----:B------:R-:W-:Y:S01]  /*6c70*/  @!P5 IMAD.IADD R38, R38, 0x1, -R27 ;  /* 0x000000012626d824 */ /* 0x000fe200078e0a1b */
[----:B------:R-:W-:Y:S02]  /*6c80*/  ISETP.GE.AND P5, PT, R20, RZ, PT ;  /* 0x000000ff1400720c */ /* 0x000fe40003fa6270 */
[----:B------:R-:W4:Y:S01]  /*6c90*/  LDL R20, [R1+0x1328] ;  /* 0x0013280001147983 */ /* 0x000f220000100800 */
[C---:B------:R-:W-:Y:S01]  /*6ca0*/  ISETP.GT.U32.AND P2, PT, R27.reuse, R44, PT ;  /* 0x0000002c1b00720c */ /* 0x040fe20003f44070 */
[----:B------:R-:W-:Y:S01]  /*6cb0*/  @!P1 IMAD.MOV R34, RZ, RZ, -R34 ;  /* 0x000000ffff229224 */ /* 0x000fe200078e0a22 */
[C---:B------:R-:W-:Y:S01]  /*6cc0*/  ISETP.GT.U32.AND P1, PT, R27.reuse, R40, PT ;  /* 0x000000281b00720c */ /* 0x040fe20003f24070 */
[----:B------:R-:W-:Y:S01]  /*6cd0*/  @!P0 IMAD.MOV R35, RZ, RZ, -R35 ;  /* 0x000000ffff238224 */ /* 0x000fe200078e0a23 */
[----:B------:R-:W-:-:S09]  /*6ce0*/  ISETP.GT.U32.AND P0, PT, R27, R41, PT ;  /* 0x000000291b00720c */ /* 0x000fd20003f04070 */
[----:B------:R-:W-:Y:S02]  /*6cf0*/  @!P2 IMAD.IADD R44, R44, 0x1, -R27 ;  /* 0x000000012c2ca824 */ /* 0x000fe400078e0a1b */
[----:B------:R-:W-:Y:S02]  /*6d00*/  @!P5 IMAD.MOV R33, RZ, RZ, -R33 ;  /* 0x000000ffff21d224 */ /* 0x000fe400078e0a21 */
[--C-:B------:R-:W-:Y:S01]  /*6d10*/  @!P1 IMAD.IADD R40, R40, 0x1, -R27.reuse ;  /* 0x0000000128289824 */ /* 0x100fe200078e0a1b */
[----:B------:R-:W-:Y:S01]  /*6d20*/  ISETP.GT.U32.AND P5, PT, R27, R44, PT ;  /* 0x0000002c1b00720c */ /* 0x000fe20003fa4070 */
[----:B------:R-:W-:Y:S01]  /*6d30*/  @!P0 IMAD.IADD R41, R41, 0x1, -R27 ;  /* 0x0000000129298824 */ /* 0x000fe200078e0a1b */
[C---:B------:R-:W-:Y:S02]  /*6d40*/  ISETP.GT.U32.AND P1, PT, R27.reuse, R46, PT ;  /* 0x0000002e1b00720c */ /* 0x040fe40003f24070 */
[----:B------:R-:W-:-:S09]  /*6d50*/  ISETP.GT.U32.AND P0, PT, R27, R47, PT ;  /* 0x0000002f1b00720c */ /* 0x000fd20003f04070 */
[--C-:B------:R-:W-:Y:S01]  /*6d60*/  @!P5 IMAD.IADD R44, R44, 0x1, -R27.reuse ;  /* 0x000000012c2cd824 */ /* 0x100fe200078e0a1b */
[----:B---3--:R-:W-:Y:S01]  /*6d70*/  ISETP.GE.AND P5, PT, R22, RZ, PT ;  /* 0x000000ff1600720c */ /* 0x008fe20003fa6270 */
[--C-:B------:R-:W-:Y:S01]  /*6d80*/  @!P1 IMAD.IADD R46, R46, 0x1, -R27.reuse ;  /* 0x000000012e2e9824 */ /* 0x100fe200078e0a1b */
[----:B------:R-:W-:Y:S01]  /*6d90*/  ISETP.GE.AND P1, PT, R21, RZ, PT ;  /* 0x000000ff1500720c */ /* 0x000fe20003f26270 */
[----:B------:R-:W-:Y:S01]  /*6da0*/  @!P0 IMAD.IADD R47, R47, 0x1, -R27 ;  /* 0x000000012f2f8824 */ /* 0x000fe200078e0a1b */
[----:B------:R-:W-:Y:S01]  /*6db0*/  ISETP.GE.AND P0, PT, R23, RZ, PT ;  /* 0x000000ff1700720c */ /* 0x000fe20003f06270 */
[----:B------:R-:W3:Y:S04]  /*6dc0*/  LDL R22, [R1+0x1360] ;  /* 0x0013600001167983 */ /* 0x000ee80000100800 */
[----:B------:R-:W3:Y:S04]  /*6dd0*/  LDL R21, [R1+0x1368] ;  /* 0x0013680001157983 */ /* 0x000ee80000100800 */
[----:B------:R-:W3:Y:S01]  /*6de0*/  LDL R23, [R1+0x136c] ;  /* 0x00136c0001177983 */ /* 0x000ee20000100800 */
[----:B------:R-:W-:Y:S01]  /*6df0*/  IABS R14, R7 ;  /* 0x00000007000e7213 */ /* 0x000fe20000000000 */
[----:B------:R-:W-:Y:S01]  /*6e00*/  @!P1 IMAD.MOV R41, RZ, RZ, -R41 ;  /* 0x000000ffff299224 */ /* 0x000fe200078e0a29 */
[C---:B------:R-:W-:Y:S01]  /*6e10*/  ISETP.GT.U32.AND P1, PT, R27.reuse, R47, PT ;  /* 0x0000002f1b00720c */ /* 0x040fe20003f24070 */
[----:B-1----:R-:W3:Y:S01]  /*6e20*/  LDL R7, [R1+0x135c] ;  /* 0x00135c0001077983 */ /* 0x002ee20000100800 */
[----:B------:R-:W-:Y:S01]  /*6e30*/  @!P0 IMAD.MOV R42, RZ, RZ, -R42 ;  /* 0x000000ffff2a8224 */ /* 0x000fe200078e0a2a */
[----:B------:R-:W-:-:S10]  /*6e40*/  ISETP.GT.U32.AND P0, PT, R27, R48, PT ;  /* 0x000000301b00720c */ /* 0x000fd40003f04070 */
[--C-:B------:R-:W-:Y:S01]  /*6e50*/  @!P1 IMAD.IADD R47, R47, 0x1, -R27.reuse ;  /* 0x000000012f2f9824 */ /* 0x100fe200078e0a1b */
[C---:B------:R-:W-:Y:S02]  /*6e60*/  ISETP.GT.U32.AND P1, PT, R27.reuse, R54, PT ;  /* 0x000000361b00720c */ /* 0x040fe40003f24070 */
[----:B------:R-:W-:Y:S01]  /*6e70*/  @!P0 IMAD.IADD R48, R48, 0x1, -R27 ;  /* 0x0000000130308824 */ /* 0x000fe200078e0a1b */
[----:B------:R-:W-:-:S10]  /*6e80*/  ISETP.GT.U32.AND P0, PT, R27, R55, PT ;  /* 0x000000371b00720c */ /* 0x000fd40003f04070 */
[----:B------:R-:W-:-:S03]  /*6e90*/  @!P1 IMAD.IADD R54, R54, 0x1, -R27 ;  /* 0x0000000136369824 */ /* 0x000fc600078e0a1b */
[----:B------:R-:W-:Y:S01]  /*6ea0*/  @!P0 IMAD.IADD R55, R55, 0x1, -R27 ;  /* 0x0000000137378824 */ /* 0x000fe200078e0a1b */
[----:B------:R-:W-:Y:S02]  /*6eb0*/  ISETP.GT.U32.AND P2, PT, R27, R39, PT ;  /* 0x000000271b00720c */ /* 0x000fe40003f44070 */
[----:B--2---:R-:W-:Y:S02]  /*6ec0*/  ISETP.GE.AND P1, PT, R249, RZ, PT ;  /* 0x000000fff900720c */ /* 0x004fe40003f26270 */
[----:B------:R-:W2:Y:S01]  /*6ed0*/  LDL R249, [R1+0x13a0] ;  /* 0x0013a00001f97983 */ /* 0x000ea20000100800 */
[----:B----4-:R-:W-:-:S03]  /*6ee0*/  ISETP.GE.AND P0, PT, R231, RZ, PT ;  /* 0x000000ffe700720c */ /* 0x010fc60003f06270 */
[----:B------:R-:W4:Y:S01]  /*6ef0*/  LDL R231, [R1+0x13a4] ;  /* 0x0013a40001e77983 */ /* 0x000f220000100800 */
[----:B------:R-:W-:Y:S01]  /*6f00*/  @!P6 IMAD.MOV R38, RZ, RZ, -R38 ;  /* 0x000000ffff26e224 */ /* 0x000fe200078e0a26 */
[----:B------:R-:W-:-:S03]  /*6f10*/  ISETP.GT.U32.AND P6, PT, R27, R45, PT ;  /* 0x0000002d1b00720c */ /* 0x000fc60003fc4070 */
[--C-:B------:R-:W-:Y:S01]  /*6f20*/  @!P2 IMAD.IADD R39, R39, 0x1, -R27.reuse ;  /* 0x000000012727a824 */ /* 0x100fe200078e0a1b */
[----:B------:R-:W-:Y:S01]  /*6f30*/  ISETP.GE.AND P2, PT, R20, RZ, PT ;  /* 0x000000ff1400720c */ /* 0x000fe20003f46270 */
[----:B------:R-:W-:Y:S01]  /*6f40*/  @!P5 IMAD.MOV R40, RZ, RZ, -R40 ;  /* 0x000000ffff28d224 */ /* 0x000fe200078e0a28 */
[----:B------:R-:W-:Y:S01]  /*6f50*/  ISETP.GT.U32.AND P5, PT, R27, R46, PT ;  /* 0x0000002e1b00720c */ /* 0x000fe20003fa4070 */
[----:B------:R-:W4:Y:S06]  /*6f60*/  LDL R20, [R1+0x1380] ;  /* 0x0013800001147983 */ /* 0x000f2c0000100800 */
[----:B------:R-:W-:-:S04]  /*6f70*/  @!P6 IMAD.IADD R45, R45, 0x1, -R27 ;  /* 0x000000012d2de824 */ /* 0x000fc800078e0a1b */
[----:B------:R-:W-:Y:S01]  /*6f80*/  @!P2 IMAD.MOV R39, RZ, RZ, -R39 ;  /* 0x000000ffff27a224 */ /* 0x000fe200078e0a27 */
[C---:B------:R-:W-:Y:S02]  /*6f90*/  ISETP.GT.U32.AND P2, PT, R27.reuse, R45, PT ;  /* 0x0000002d1b00720c */ /* 0x040fe40003f44070 */
[C---:B------:R-:W-:Y:S01]  /*6fa0*/  ISETP.GT.U32.AND P6, PT, R27.reuse, R50, PT ;  /* 0x000000321b00720c */ /* 0x040fe20003fc4070 */
[----:B------:R-:W-:Y:S01]  /*6fb0*/  @!P5 IMAD.IADD R46, R46, 0x1, -R27 ;  /* 0x000000012e2ed824 */ /* 0x000fe200078e0a1b */
[----:B------:R-:W-:Y:S02]  /*6fc0*/  @!P3 IADD3 R44, -R44, RZ, RZ ;  /* 0x000000ff2c2cb210 */ /* 0x000fe40007ffe1ff */
[C---:B------:R-:W-:Y:S02]  /*6fd0*/  ISETP.GT.U32.AND P3, PT, R27.reuse, R51, PT ;  /* 0x000000331b00720c */ /* 0x040fe40003f64070 */
[----:B------:R-:W-:-:S05]  /*6fe0*/  ISETP.GT.U32.AND P5, PT, R27, R53, PT ;  /* 0x000000351b00720c */ /* 0x000fca0003fa4070 */
[--C-:B------:R-:W-:Y:S01]  /*6ff0*/  @!P2 IMAD.IADD R45, R45, 0x1, -R27.reuse ;  /* 0x000000012d2da824 */ /* 0x100fe200078e0a1b */
[----:B------:R-:W-:Y:S01]  /*7000*/  ISETP.GT.U32.AND P2, PT, R27, R52, PT ;  /* 0x000000341b00720c */ /* 0x000fe20003f44070 */
[----:B------:R-:W-:-:S04]  /*7010*/  @!P6 IMAD.IADD R50, R50, 0x1, -R27 ;  /* 0x000000013232e824 */ /* 0x000fc800078e0a1b */
[--C-:B------:R-:W-:Y:S01]  /*7020*/  @!P3 IMAD.IADD R51, R51, 0x1, -R27.reuse ;  /* 0x000000013333b824 */ /* 0x100fe200078e0a1b */
[----:B------:R-:W-:Y:S01]  /*7030*/  ISETP.GT.U32.AND P6, PT, R27, R50, PT ;  /* 0x000000321b00720c */ /* 0x000fe20003fc4070 */
[--C-:B------:R-:W-:Y:S01]  /*7040*/  @!P5 IMAD.IADD R53, R53, 0x1, -R27.reuse ;  /* 0x000000013535d824 */ /* 0x100fe200078e0a1b */
[----:B---3--:R-:W-:Y:S02]  /*7050*/  ISETP.GE.AND P3, PT, R22, RZ, PT ;  /* 0x000000ff1600720c */ /* 0x008fe40003f66270 */
[----:B------:R-:W3:Y:S03]  /*7060*/  LDL R22, [R1+0x1384] ;  /* 0x0013840001167983 */ /* 0x000ee60000100800 */
[--C-:B------:R-:W-:Y:S01]  /*7070*/  @!P2 IMAD.IADD R52, R52, 0x1, -R27.reuse ;  /* 0x000000013434a824 */ /* 0x100fe200078e0a1b */
[----:B------:R-:W-:Y:S02]  /*7080*/  ISETP.GE.AND P2, PT, R21, RZ, PT ;  /* 0x000000ff1500720c */ /* 0x000fe40003f46270 */
[----:B------:R-:W-:Y:S01]  /*7090*/  ISETP.GE.AND P5, PT, R23, RZ, PT ;  /* 0x000000ff1700720c */ /* 0x000fe20003fa6270 */
[----:B------:R-:W3:Y:S04]  /*70a0*/  LDL R21, [R1+0x138c] ;  /* 0x00138c0001157983 */ /* 0x000ee80000100800 */
[----:B------:R-:W3:Y:S01]  /*70b0*/  LDL R23, [R1+0x139c] ;  /* 0x00139c0001177983 */ /* 0x000ee20000100800 */
[----:B------:R-:W-:Y:S01]  /*70c0*/  @!P6 IMAD.IADD R50, R50, 0x1, -R27 ;  /* 0x000000013232e824 */ /* 0x000fe200078e0a1b */
[----:B------:R-:W-:-:S04]  /*70d0*/  ISETP.GE.AND P6, PT, R7, RZ, PT ;  /* 0x000000ff0700720c */ /* 0x000fc80003fc6270 */
[----:B------:R-:W-:Y:S02]  /*70e0*/  @!P2 IADD3 R47, -R47, RZ, RZ ;  /* 0x000000ff2f2fa210 */ /* 0x000fe40007ffe1ff */
[----:B------:R-:W-:-:S07]  /*70f0*/  ISETP.GT.U32.AND P2, PT, R27, R53, PT ;  /* 0x000000351b00720c */ /* 0x000fce0003f44070 */
[----:B------:R-:W-:Y:S01]  /*7100*/  @!P6 IMAD.MOV R45, RZ, RZ, -R45 ;  /* 0x000000ffff2de224 */ /* 0x000fe200078e0a2d */
[----:B------:R-:W-:-:S05]  /*7110*/  ISETP.GT.U32.AND P6, PT, R27, R54, PT ;  /* 0x000000361b00720c */ /* 0x000fca0003fc4070 */
[----:B------:R-:W-:Y:S01]  /*7120*/  @!P2 IMAD.IADD R53, R53, 0x1, -R27 ;  /* 0x000000013535a824 */ /* 0x000fe200078e0a1b */
[----:B------:R-:W-:Y:S02]  /*7130*/  ISETP.GT.U32.AND P2, PT, R27, R60, PT ;  /* 0x0000003c1b00720c */ /* 0x000fe40003f44070 */
[----:B------:R-:W-:-:S05]  /*7140*/  IADD3 R7, R252, 0xf4, RZ ;  /* 0x000000f4fc077810 */ /* 0x000fca0007ffe0ff */
[----:B------:R-:W-:Y:S01]  /*7150*/  @!P6 IMAD.IADD R54, R54, 0x1, -R27 ;  /* 0x000000013636e824 */ /* 0x000fe200078e0a1b */
[----:B------:R1:W-:Y:S01]  /*7160*/  STL [R1+0x12a8], R7 ;  /* 0x0012a80701007387 */ /* 0x0003e20000100800 */
[----:B------:R-:W-:-:S04]  /*7170*/  ISETP.GT.U32.AND P6, PT, R27, R61, PT ;  /* 0x0000003d1b00720c */ /* 0x000fc80003fc4070 */
[----:B------:R-:W-:-:S09]  /*7180*/  @!P2 IMAD.IADD R60, R60, 0x1, -R27 ;  /* 0x000000013c3ca824 */ /* 0x000fd200078e0a1b */
[----:B------:R-:W-:Y:S01]  /*7190*/  @!P6 IMAD.IADD R61, R61, 0x1, -R27 ;  /* 0x000000013d3de824 */ /* 0x000fe200078e0a1b */
[----:B--2---:R-:W-:Y:S02]  /*71a0*/  ISETP.GE.AND P2, PT, R249, RZ, PT ;  /* 0x000000fff900720c */ /* 0x004fe40003f46270 */
[----:B------:R-:W2:Y:S01]  /*71b0*/  LDL R249, [R1+0x13cc] ;  /* 0x0013cc0001f97983 */ /* 0x000ea20000100800 */
[----:B----4-:R-:W-:-:S03]  /*71c0*/  ISETP.GE.AND P6, PT, R231, RZ, PT ;  /* 0x000000ffe700720c */ /* 0x010fc60003fc6270 */
[----:B------:R-:W4:Y:S01]  /*71d0*/  LDL R231, [R1+0x13d0] ;  /* 0x0013d00001e77983 */ /* 0x000f220000100800 */
[----:B------:R-:W-:Y:S01]  /*71e0*/  @!P4 IMAD.MOV R43, RZ, RZ, -R43 ;  /* 0x000000ffff2bc224 */ /* 0x000fe200078e0a2b */
[----:B------:R-:W-:-:S13]  /*71f0*/  ISETP.GT.U32.AND P4, PT, R27, R49, PT ;  /* 0x000000311b00720c */ /* 0x000fda0003f84070 */
[----:B------:R-:W-:Y:S01]  /*7200*/  @!P4 IMAD.IADD R49, R49, 0x1, -R27 ;  /* 0x000000013131c824 */ /* 0x000fe200078e0a1b */
[C---:B------:R-:W-:Y:S01]  /*7210*/  ISETP.GT.U32.AND P4, PT, R27.reuse, R56, PT ;  /* 0x000000381b00720c */ /* 0x040fe20003f84070 */
[----:B------:R-:W-:Y:S01]  /*7220*/  @!P3 IMAD.MOV R46, RZ, RZ, -R46 ;  /* 0x000000ffff2eb224 */ /* 0x000fe200078e0a2e */
[----:B------:R-:W-:-:S11]  /*7230*/  ISETP.GT.U32.AND P3, PT, R27, R52, PT ;  /* 0x000000341b00720c */ /* 0x000fd60003f64070 */
[--C-:B------:R-:W-:Y:S01]  /*7240*/  @!P4 IMAD.IADD R56, R56, 0x1, -R27.reuse ;  /* 0x000000013838c824 */ /* 0x100fe200078e0a1b */
[C---:B------:R-:W-:Y:S01]  /*7250*/  ISETP.GT.U32.AND P4, PT, R27.reuse, R51, PT ;  /* 0x000000331b00720c */ /* 0x040fe20003f84070 */
[----:B------:R-:W-:Y:S01]  /*7260*/  @!P0 IMAD.MOV R50, RZ, RZ, -R50 ;  /* 0x000000ffff328224 */ /* 0x000fe200078e0a32 */
[C---:B------:R-:W-:Y:S01]  /*7270*/  ISETP.GT.U32.AND P0, PT, R27.reuse, R57, PT ;  /* 0x000000391b00720c */ /* 0x040fe20003f04070 */
[----:B------:R-:W-:Y:S01]  /*7280*/  @!P3 IMAD.IADD R52, R52, 0x1, -R27 ;  /* 0x000000013434b824 */ /* 0x000fe200078e0a1b */
[----:B------:R-:W-:-:S09]  /*7290*/  ISETP.GT.U32.AND P3, PT, R27, R59, PT ;  /* 0x0000003b1b00720c */ /* 0x000fd20003f64070 */
[--C-:B------:R-:W-:Y:S01]  /*72a0*/  @!P4 IMAD.IADD R51, R51, 0x1, -R27.reuse ;  /* 0x000000013333c824 */ /* 0x100fe200078e0a1b */
[----:B------:R-:W-:Y:S01]  /*72b0*/  ISETP.GT.U32.AND P4, PT, R27, R58, PT ;  /* 0x0000003a1b00720c */ /* 0x000fe20003f84070 */
[--C-:B------:R-:W-:Y:S01]  /*72c0*/  @!P0 IMAD.IADD R57, R57, 0x1, -R27.reuse ;  /* 0x0000000139398824 */ /* 0x100fe200078e0a1b */
[----:B---3--:R-:W-:Y:S01]  /*72d0*/  ISETP.GE.AND P0, PT, R22, RZ, PT ;  /* 0x000000ff1600720c */ /* 0x008fe20003f06270 */
[----:B------:R-:W-:Y:S01]  /*72e0*/  @!P3 IMAD.IADD R59, R59, 0x1, -R27 ;  /* 0x000000013b3bb824 */ /* 0x000fe200078e0a1b */
[----:B------:R-:W3:Y:S01]  /*72f0*/  LDL R22, [R1+0x13ac] ;  /* 0x0013ac0001167983 */ /* 0x000ee20000100800 */
[----:B------:R-:W-:-:S03]  /*7300*/  ISETP.GE.AND P3, PT, R23, RZ, PT ;  /* 0x000000ff1700720c */ /* 0x000fc60003f66270 */
[----:B------:R-:W3:Y:S05]  /*7310*/  LDL R23, [R1+0x13c8] ;  /* 0x0013c80001177983 */ /* 0x000eea0000100800 */
[----:B------:R-:W-:Y:S01]  /*7320*/  @!P4 IMAD.IADD R58, R58, 0x1, -R27 ;  /* 0x000000013a3ac824 */ /* 0x000fe200078e0a1b */
[----:B------:R-:W-:Y:S02]  /*7330*/  ISETP.GE.AND P4, PT, R21, RZ, PT ;  /* 0x000000ff1500720c */ /* 0x000fe40003f86270 */
[----:B------:R-:W3:Y:S01]  /*7340*/  LDL R21, [R1+0x13c4] ;  /* 0x0013c40001157983 */ /* 0x000ee20000100800 */
[----:B------:R-:W-:Y:S01]  /*7350*/  @!P1 IMAD.MOV R49, RZ, RZ, -R49 ;  /* 0x000000ffff319224 */ /* 0x000fe200078e0a31 */
[C---:B------:R-:W-:Y:S01]  /*7360*/  ISETP.GT.U32.AND P1, PT, R27.reuse, R55, PT ;  /* 0x000000371b00720c */ /* 0x040fe20003f24070 */
[----:B------:R-:W-:Y:S01]  /*7370*/  @!P3 IMAD.MOV R54, RZ, RZ, -R54 ;  /* 0x000000ffff36b224 */ /* 0x000fe200078e0a36 */
[----:B------:R-:W-:-:S11]  /*7380*/  ISETP.GT.U32.AND P3, PT, R27, R60, PT ;  /* 0x0000003c1b00720c */ /* 0x000fd60003f64070 */
[----:B------:R-:W-:-:S04]  /*7390*/  @!P1 IMAD.IADD R55, R55, 0x1, -R27 ;  /* 0x0000000137379824 */ /* 0x000fc800078e0a1b */
[----:B------:R-:W-:Y:S01]  /*73a0*/  @!P2 IMAD.MOV R55, RZ, RZ, -R55 ;  /* 0x000000ffff37a224 */ /* 0x000fe200078e0a37 */
[C---:B------:R-:W-:Y:S01]  /*73b0*/  ISETP.GT.U32.AND P2, PT, R27.reuse, R61, PT ;  /* 0x0000003d1b00720c */ /* 0x040fe20003f44070 */
[----:B------:R-:W-:Y:S01]  /*73c0*/  @!P3 IMAD.IADD R60, R60, 0x1, -R27 ;  /* 0x000000013c3cb824 */ /* 0x000fe200078e0a1b */
[----:B------:R-:W-:-:S11]  /*73d0*/  ISETP.GT.U32.AND P3, PT, R27, R66, PT ;  /* 0x000000421b00720c */ /* 0x000fd60003f64070 */
[--C-:B------:R-:W-:Y:S01]  /*73e0*/  @!P2 IMAD.IADD R61, R61, 0x1, -R27.reuse ;  /* 0x000000013d3da824 */ /* 0x100fe200078e0a1b */
[----:B------:R-:W-:Y:S01]  /*73f0*/  ISETP.GT.U32.AND P2, PT, R27, R67, PT ;  /* 0x000000431b00720c */ /* 0x000fe20003f44070 */
[----:B------:R-:W-:-:S12]  /*7400*/  @!P3 IMAD.IADD R66, R66, 0x1, -R27 ;  /* 0x000000014242b824 */ /* 0x000fd800078e0a1b */
        /* <DEDUP_REMOVED lines=8> */
[----:B------:R-:W-:Y:S02]  /*7490*/  ISETP.GE.AND P5, PT, R20, RZ, PT ;  /* 0x000000ff1400720c */ /* 0x000fe40003fa6270 */
[----:B------:R-:W4:Y:S01]  /*74a0*/  LDL R20, [R1+0x13a8] ;  /* 0x0013a80001147983 */ /* 0x000f220000100800 */
[C---:B------:R-:W-:Y:S01]  /*74b0*/  ISETP.GT.U32.AND P1, PT, R27.reuse, R62, PT ;  /* 0x0000003e1b00720c */ /* 0x040fe20003f24070 */
[----:B------:R-:W-:Y:S01]  /*74c0*/  @!P0 IMAD.MOV R52, RZ, RZ, -R52 ;  /* 0x000000ffff348224 */ /* 0x000fe200078e0a34 */
[C---:B------:R-:W-:Y:S01]  /*74d0*/  ISETP.GT.U32.AND P0, PT, R27.reuse, R58, PT ;  /* 0x0000003a1b00720c */ /* 0x040fe20003f04070 */
[----:B------:R-:W-:Y:S01]  /*74e0*/  @!P4 IMAD.MOV R53, RZ, RZ, -R53 ;  /* 0x000000ffff35c224 */ /* 0x000fe200078e0a35 */
[----:B------:R-:W-:-:S06]  /*74f0*/  ISETP.GT.U32.AND P4, PT, R27, R59, PT ;  /* 0x0000003b1b00720c */ /* 0x000fcc0003f84070 */
[----:B------:R-:W-:-:S03]  /*7500*/  @!P5 IMAD.MOV R51, RZ, RZ, -R51 ;  /* 0x000000ffff33d224 */ /* 0x000fc600078e0a33 */
[----:B------:R-:W-:Y:S02]  /*7510*/  @!P1 IADD3 R62, R62, -R27, RZ ;  /* 0x8000001b3e3e9210 */ /* 0x000fe40007ffe0ff */
[--C-:B------:R-:W-:Y:S01]  /*7520*/  @!P0 IMAD.IADD R58, R58, 0x1, -R27.reuse ;  /* 0x000000013a3a8824 */ /* 0x100fe200078e0a1b */
[----:B------:R-:W-:Y:S01]  /*7530*/  ISETP.GT.U32.AND P0, PT, R27, R64, PT ;  /* 0x000000401b00720c */ /* 0x000fe20003f04070 */
[----:B------:R-:W-:Y:S01]  /*7540*/  @!P4 IMAD.IADD R59, R59, 0x1, -R27 ;  /* 0x000000013b3bc824 */ /* 0x000fe200078e0a1b */
[C---:B------:R-:W-:Y:S02]  /*7550*/  ISETP.GT.U32.AND P5, PT, R27.reuse, R62, PT ;  /* 0x0000003e1b00720c */ /* 0x040fe40003fa4070 */
[----:B------:R-:W-:Y:S01]  /*7560*/  ISETP.GT.U32.AND P4, PT, R27, R65, PT ;  /* 0x000000411b00720c */ /* 0x000fe20003f84070 */
[----:B------:R-:W-:-:S04]  /*7570*/  IMAD.HI.U32 R15, R25, R13, RZ ;  /* 0x0000000d190f7227 */ /* 0x000fc800078e00ff */
[----:B------:R-:W-:-:S04]  /*7580*/  IMAD.MOV R15, RZ, RZ, -R15 ;  /* 0x000000ffff0f7224 */ /* 0x000fc800078e0a0f */
[--C-:B------:R-:W-:Y:S02]  /*7590*/  @!P0 IMAD.IADD R64, R64, 0x1, -R27.reuse ;  /* 0x0000000140408824 */ /* 0x100fe400078e0a1b */
[----:B------:R-:W-:Y:S01]  /*75a0*/  @!P5 IMAD.IADD R62, R62, 0x1, -R27 ;  /* 0x000000013e3ed824 */ /* 0x000fe200078e0a1b */
[----:B---3--:R-:W-:Y:S02]  /*75b0*/  ISETP.GE.AND P5, PT, R22, RZ, PT ;  /* 0x000000ff1600720c */ /* 0x008fe40003fa6270 */
[----:B------:R-:W-:Y:S01]  /*75c0*/  @!P4 IADD3 R65, R65, -R27, RZ ;  /* 0x8000001b4141c210 */ /* 0x000fe20007ffe0ff */
[----:B------:R-:W3:Y:S01]  /*75d0*/  LDL R22, [R1+0x13e0] ;  /* 0x0013e00001167983 */ /* 0x000ee20000100800 */
[----:B------:R-:W-:Y:S02]  /*75e0*/  ISETP.GE.AND P4, PT, R23, RZ, PT ;  /* 0x000000ff1700720c */ /* 0x000fe40003f86270 */
[----:B------:R-:W-:Y:S01]  /*75f0*/  ISETP.GE.AND P0, PT, R21, RZ, PT ;  /* 0x000000ff1500720c */ /* 0x000fe20003f06270 */
[----:B------:R-:W3:Y:S01]  /*7600*/  LDL R23, [R1+0x13e8] ;  /* 0x0013e80001177983 */ /* 0x000ee20000100800 */
[----:B------:R-:W-:-:S03]  /*7610*/  IMAD R13, R27, R15, R13 ;  /* 0x0000000f1b0d7224 */ /* 0x000fc600078e020d */
[----:B------:R-:W3:Y:S01]  /*7620*/  LDL R21, [R1+0x13e4] ;  /* 0x0013e40001157983 */ /* 0x000ee20000100800 */
[----:B------:R-:W-:-:S04]  /*7630*/  IMAD.HI.U32 R15, R25, R14, RZ ;  /* 0x0000000e190f7227 */ /* 0x000fc800078e00ff */
[----:B------:R-:W-:-:S03]  /*7640*/  IMAD.MOV R15, RZ, RZ, -R15 ;  /* 0x000000ffff0f7224 */ /* 0x000fc600078e0a0f */
[----:B------:R-:W-:Y:S01]  /*7650*/  @!P0 IMAD.MOV R59, RZ, RZ, -R59 ;  /* 0x000000ffff3b8224 */ /* 0x000fe200078e0a3b */
[C---:B------:R-:W-:Y:S01]  /*7660*/  ISETP.GT.U32.AND P0, PT, R27.reuse, R65, PT ;  /* 0x000000411b00720c */ /* 0x040fe20003f04070 */
[C---:B------:R-:W-:Y:S01]  /*7670*/  IMAD R14, R27.reuse, R15, R14 ;  /* 0x0000000f1b0e7224 */ /* 0x040fe200078e020e */
[----:B------:R-:W-:Y:S02]  /*7680*/  IABS R15, R7 ;  /* 0x00000007000f7213 */ /* 0x000fe40000000000 */
[----:B-1----:R-:W3:Y:S01]  /*7690*/  LDL R7, [R1+0x13d4] ;  /* 0x0013d40001077983 */ /* 0x002ee20000100800 */
[----:B------:R-:W-:Y:S01]  /*76a0*/  @!P4 IMAD.MOV R60, RZ, RZ, -R60 ;  /* 0x000000ffff3cc224 */ /* 0x000fe200078e0a3c */
[----:B------:R-:W-:-:S07]  /*76b0*/  ISETP.GT.U32.AND P4, PT, R27, R66, PT ;  /* 0x000000421b00720c */ /* 0x000fce0003f84070 */
[----:B------:R-:W-:Y:S01]  /*76c0*/  @!P0 IMAD.IADD R65, R65, 0x1, -R27 ;  /* 0x0000000141418824 */ /* 0x000fe200078e0a1b */
[----:B------:R-:W-:-:S05]  /*76d0*/  ISETP.GT.U32.AND P0, PT, R27, R72, PT ;  /* 0x000000481b00720c */ /* 0x000fca0003f04070 */
[----:B------:R-:W-:Y:S01]  /*76e0*/  @!P4 IMAD.IADD R66, R66, 0x1, -R27 ;  /* 0x000000014242c824 */ /* 0x000fe200078e0a1b */
[----:B------:R-:W-:-:S07]  /*76f0*/  ISETP.GT.U32.AND P4, PT, R27, R73, PT ;  /* 0x000000491b00720c */ /* 0x000fce0003f84070 */
[----:B------:R-:W-:-:S06]  /*7700*/  @!P0 IMAD.IADD R72, R72, 0x1, -R27 ;  /* 0x0000000148488824 */ /* 0x000fcc00078e0a1b */
[----:B------:R-:W-:Y:S01]  /*7710*/  @!P4 IMAD.IADD R73, R73, 0x1, -R27 ;  /* 0x000000014949c824 */ /* 0x000fe200078e0a1b */
[----:B--2---:R-:W-:Y:S02]  /*7720*/  ISETP.GE.AND P0, PT, R249, RZ, PT ;  /* 0x000000fff900720c */ /* 0x004fe40003f06270 */
[----:B------:R-:W2:Y:S01]  /*7730*/  LDL R249, [R1+0x140c] ;  /* 0x00140c0001f97983 */ /* 0x000ea20000100800 */
[----:B----4-:R-:W-:-:S03]  /*7740*/  ISETP.GE.AND P4, PT, R231, RZ, PT ;  /* 0x000000ffe700720c */ /* 0x010fc60003f86270 */
[----:B------:R-:W4:Y:S01]  /*7750*/  LDL R231, [R1+0x141c] ;  /* 0x00141c0001e77983 */ /* 0x000f220000100800 */
[C---:B------:R-:W-:Y:S01]  /*7760*/  ISETP.GT.U32.AND P1, PT, R27.reuse, R57, PT ;  /* 0x000000391b00720c */ /* 0x040fe20003f24070 */
[----:B------:R-:W-:Y:S01]  /*7770*/  @!P6 IMAD.MOV R56, RZ, RZ, -R56 ;  /* 0x000000ffff38e224 */ /* 0x000fe200078e0a38 */
[----:B------:R-:W-:-:S11]  /*7780*/  ISETP.GT.U32.AND P6, PT, R27, R63, PT ;  /* 0x0000003f1b00720c */ /* 0x000fd60003fc4070 */
[--C-:B------:R-:W-:Y:S01]  /*7790*/  @!P1 IMAD.IADD R57, R57, 0x1, -R27.reuse ;  /* 0x0000000139399824 */ /* 0x100fe200078e0a1b */
[----:B------:R-:W-:Y:S01]  /*77a0*/  ISETP.GE.AND P1, PT, R20, RZ, PT ;  /* 0x000000ff1400720c */ /* 0x000fe20003f26270 */
[----:B------:R-:W-:Y:S02]  /*77b0*/  @!P6 IMAD.IADD R63, R63, 0x1, -R27 ;  /* 0x000000013f3fe824 */ /* 0x000fe400078e0a1b */
[----:B------:R-:W-:Y:S01]  /*77c0*/  @!P5 IMAD.MOV R58, RZ, RZ, -R58 ;  /* 0x000000ffff3ad224 */ /* 0x000fe200078e0a3a */
[C---:B------:R-:W-:Y:S01]  /*77d0*/  ISETP.GT.U32.AND P5, PT, R27.reuse, R64, PT ;  /* 0x000000401b00720c */ /* 0x040fe20003fa4070 */
[----:B------:R-:W-:Y:S01]  /*77e0*/  @!P2 IMAD.MOV R62, RZ, RZ, -R62 ;  /* 0x000000ffff3ea224 */ /* 0x000fe200078e0a3e */
[----:B------:R-:W4:Y:S07]  /*77f0*/  LDL R20, [R1+0x13f8] ;  /* 0x0013f80001147983 */ /* 0x000f2e0000100800 */
[----:B------:R-:W-:Y:S01]  /*7800*/  @!P1 IMAD.MOV R57, RZ, RZ, -R57 ;  /* 0x000000ffff399224 */ /* 0x000fe200078e0a39 */
[----:B------:R-:W-:-:S02]  /*7810*/  ISETP.GT.U32.AND P1, PT, R27, R63, PT ;  /* 0x0000003f1b00720c */ /* 0x000fc40003f24070 */
[C---:B------:R-:W-:Y:S01]  /*7820*/  ISETP.GT.U32.AND P6, PT, R27.reuse, R68, PT ;  /* 0x000000441b00720c */ /* 0x040fe20003fc4070 */
[----:B------:R-:W-:Y:S01]  /*7830*/  @!P5 IMAD.IADD R64, R64, 0x1, -R27 ;  /* 0x000000014040d824 */ /* 0x000fe200078e0a1b */
[C---:B------:R-:W-:Y:S02]  /*7840*/  ISETP.GT.U32.AND P2, PT, R27.reuse, R69, PT ;  /* 0x000000451b00720c */ /* 0x040fe40003f44070 */
[----:B------:R-:W-:-:S07]  /*7850*/  ISETP.GT.U32.AND P5, PT, R27, R71, PT ;  /* 0x000000471b00720c */ /* 0x000fce0003fa4070 */
[--C-:B------:R-:W-:Y:S01]  /*7860*/  @!P1 IMAD.IADD R63, R63, 0x1, -R27.reuse ;  /* 0x000000013f3f9824 */ /* 0x100fe200078e0a1b */
[----:B------:R-:W-:Y:S01]  /*7870*/  ISETP.GT.U32.AND P1, PT, R27, R70, PT ;  /* 0x000000461b00720c */ /* 0x000fe20003f24070 */
[--C-:B------:R-:W-:Y:S02]  /*7880*/  @!P6 IMAD.IADD R68, R68, 0x1, -R27.reuse ;  /* 0x000000014444e824 */ /* 0x100fe400078e0a1b */
[--C-:B------:R-:W-:Y:S02]  /*7890*/  @!P2 IMAD.IADD R69, R69, 0x1, -R27.reuse ;  /* 0x000000014545a824 */ /* 0x100fe400078e0a1b */
[--C-:B------:R-:W-:Y:S01]  /*78a0*/  @!P5 IMAD.IADD R71, R71, 0x1, -R27.reuse ;  /* 0x000000014747d824 */ /* 0x100fe200078e0a1b */
[----:B------:R-:W-:Y:S02]  /*78b0*/  ISETP.GT.U32.AND P6, PT, R27, R68, PT ;  /* 0x000000441b00720c */ /* 0x000fe40003fc4070 */
[----:B---3--:R-:W-:Y:S02]  /*78c0*/  ISETP.GE.AND P2, PT, R22, RZ, PT ;  /* 0x000000ff1600720c */ /* 0x008fe40003f46270 */
[----:B------:R-:W3:Y:S03]  /*78d0*/  LDL R22, [R1+0x13fc] ;  /* 0x0013fc0001167983 */ /* 0x000ee60000100800 */
[----:B------:R-:W-:Y:S01]  /*78e0*/  @!P1 IMAD.IADD R70, R70, 0x1, -R27 ;  /* 0x0000000146469824 */ /* 0x000fe200078e0a1b */
[----:B------:R-:W-:-:S02]  /*78f0*/  ISETP.GE.AND P5, PT, R23, RZ, PT ;  /* 0x000000ff1700720c */ /* 0x000fc40003fa6270 */
[----:B------:R-:W3:Y:S01]  /*7900*/  LDL R23, [R1+0x1404] ;  /* 0x0014040001177983 */ /* 0x000ee20000100800 */
[----:B------:R-:W-:-:S03]  /*7910*/  ISETP.GE.AND P1, PT, R21, RZ, PT ;  /* 0x000000ff1500720c */ /* 0x000fc60003f26270 */
[----:B------:R-:W3:Y:S01]  /*7920*/  LDL R21, [R1+0x1400] ;  /* 0x0014000001157983 */ /* 0x000ee20000100800 */
[----:B------:R-:W-:-:S09]  /*7930*/  @!P6 IMAD.IADD R68, R68, 0x1, -R27 ;  /* 0x000000014444e824 */ /* 0x000fd200078e0a1b */
[----:B------:R-:W-:Y:S01]  /*7940*/  @!P1 IMAD.MOV R65, RZ, RZ, -R65 ;  /* 0x000000ffff419224 */ /* 0x000fe200078e0a41 */
[----:B------:R-:W-:Y:S02]  /*7950*/  ISETP.GE.AND P6, PT, R7, RZ, PT ;  /* 0x000000ff0700720c */ /* 0x000fe40003fc6270 */
[----:B------:R-:W-:-:S11]  /*7960*/  ISETP.GT.U32.AND P1, PT, R27, R71, PT ;  /* 0x000000471b00720c */ /* 0x000fd60003f24070 */
[----:B------:R-:W-:Y:S01]  /*7970*/  @!P6 IMAD.MOV R63, RZ, RZ, -R63 ;  /* 0x000000ffff3fe224 */ /* 0x000fe200078e0a3f */
[----:B------:R-:W-:Y:S01]  /*7980*/  ISETP.GT.U32.AND P6, PT, R27, R72, PT ;  /* 0x000000481b00720c */ /* 0x000fe20003fc4070 */
[----:B------:R-:W-:Y:S01]  /*7990*/  @!P1 IMAD.IADD R71, R71, 0x1, -R27 ;  /* 0x0000000147479824 */ /* 0x000fe200078e0a1b */
[----:B------:R-:W-:Y:S02]  /*79a0*/  ISETP.GT.U32.AND P1, PT, R27, R78, PT ;  /* 0x0000004e1b00720c */ /* 0x000fe40003f24070 */
[----:B------:R-:W-:-:S05]  /*79b0*/  IADD3 R7, R252, 0xf5, RZ ;  /* 0x000000f5fc077810 */ /* 0x000fca0007ffe0ff */
[----:B------:R1:W-:Y:S04]  /*79c0*/  STL [R1+0x12a4], R7 ;  /* 0x0012a40701007387 */ /* 0x0003e80000100800 */
        /* <DEDUP_REMOVED lines=10> */
[----:B------:R-:W-:Y:S02]  /*7a70*/  @!P3 IADD3 R67, R67, -R27, RZ ;  /* 0x8000001b4343b210 */ /* 0x000fe40007ffe0ff */
[C---:B------:R-:W-:Y:S01]  /*7a80*/  ISETP.GT.U32.AND P3, PT, R27.reuse, R74, PT ;  /* 0x0000004a1b00720c */ /* 0x040fe20003f64070 */
[----:B------:R-:W-:Y:S01]  /*7a90*/  @!P2 IMAD.MOV R64, RZ, RZ, -R64 ;  /* 0x000000ffff40a224 */ /* 0x000fe200078e0a40 */
[----:B------:R-:W-:-:S11]  /*7aa0*/  ISETP.GT.U32.AND P2, PT, R27, R70, PT ;  /* 0x000000461b00720c */ /* 0x000fd60003f44070 */
[----:B------:R-:W-:Y:S01]  /*7ab0*/  @!P3 IMAD.IADD R74, R74, 0x1, -R27 ;  /* 0x000000014a4ab824 */ /* 0x000fe200078e0a1b */
[C---:B------:R-:W-:Y:S01]  /*7ac0*/  ISETP.GT.U32.AND P3, PT, R27.reuse, R69, PT ;  /* 0x000000451b00720c */ /* 0x040fe20003f64070 */
[----:B------:R-:W-:Y:S01]  /*7ad0*/  @!P4 IMAD.MOV R68, RZ, RZ, -R68 ;  /* 0x000000ffff44c224 */ /* 0x000fe200078e0a44 */
[----:B------:R-:W-:Y:S02]  /*7ae0*/  @!P2 IADD3 R70, R70, -R27, RZ ;  /* 0x8000001b4646a210 */ /* 0x000fe40007ffe0ff */
[C---:B------:R-:W-:Y:S02]  /*7af0*/  ISETP.GT.U32.AND P4, PT, R27.reuse, R75, PT ;  /* 0x0000004b1b00720c */ /* 0x040fe40003f84070 */
[----:B------:R-:W-:-:S07]  /*7b00*/  ISETP.GT.U32.AND P2, PT, R27, R77, PT ;  /* 0x0000004d1b00720c */ /* 0x000fce0003f44070 */
[----:B------:R-:W-:Y:S01]  /*7b10*/  @!P3 IMAD.IADD R69, R69, 0x1, -R27 ;  /* 0x000000014545b824 */ /* 0x000fe200078e0a1b */
[----:B------:R-:W-:-:S03]  /*7b20*/  ISETP.GT.U32.AND P3, PT, R27, R76, PT ;  /* 0x0000004c1b00720c */ /* 0x000fc60003f64070 */
[--C-:B------:R-:W-:Y:S02]  /*7b30*/  @!P4 IMAD.IADD R75, R75, 0x1, -R27.reuse ;  /* 0x000000014b4bc824 */ /* 0x100fe400078e0a1b */
[--C-:B------:R-:W-:Y:S01]  /*7b40*/  @!P2 IMAD.IADD R77, R77, 0x1, -R27.reuse ;  /* 0x000000014d4da824 */ /* 0x100fe200078e0a1b */
[----:B---3--:R-:W-:Y:S02]  /*7b50*/  ISETP.GE.AND P4, PT, R22, RZ, PT ;  /* 0x000000ff1600720c */ /* 0x008fe40003f86270 */
[----:B------:R-:W3:Y:S05]  /*7b60*/  LDL R22, [R1+0x1428] ;  /* 0x0014280001167983 */ /* 0x000eea0000100800 */
[----:B------:R-:W-:Y:S01]  /*7b70*/  @!P3 IMAD.IADD R76, R76, 0x1, -R27 ;  /* 0x000000014c4cb824 */ /* 0x000fe200078e0a1b */
[----:B------:R-:W-:-:S02]  /*7b80*/  ISETP.GE.AND P2, PT, R23, RZ, PT ;  /* 0x000000ff1700720c */ /* 0x000fc40003f46270 */
[----:B------:R-:W3:Y:S01]  /*7b90*/  LDL R23, [R1+0x1430] ;  /* 0x0014300001177983 */ /* 0x000ee20000100800 */
[----:B------:R-:W-:-:S03]  /*7ba0*/  ISETP.GE.AND P3, PT, R21, RZ, PT ;  /* 0x000000ff1500720c */ /* 0x000fc60003f66270 */
[----:B------:R-:W3:Y:S01]  /*7bb0*/  LDL R21, [R1+0x142c] ;  /* 0x00142c0001157983 */ /* 0x000ee20000100800 */
[----:B------:R-:W-:Y:S01]  /*7bc0*/  @!P0 IMAD.MOV R67, RZ, RZ, -R67 ;  /* 0x000000ffff438224 */ /* 0x000fe200078e0a43 */
[----:B------:R-:W-:-:S05]  /*7bd0*/  ISETP.GT.U32.AND P0, PT, R27, R73, PT ;  /* 0x000000491b00720c */ /* 0x000fca0003f04070 */
[----:B------:R-:W-:Y:S01]  /*7be0*/  @!P2 IMAD.MOV R72, RZ, RZ, -R72 ;  /* 0x000000ffff48a224 */ /* 0x000fe200078e0a48 */
[----:B------:R-:W-:-:S07]  /*7bf0*/  ISETP.GT.U32.AND P2, PT, R27, R78, PT ;  /* 0x0000004e1b00720c */ /* 0x000fce0003f44070 */
[----:B------:R-:W-:-:S05]  /*7c00*/  @!P0 IMAD.IADD R73, R73, 0x1, -R27 ;  /* 0x0000000149498824 */ /* 0x000fca00078e0a1b */
[----:B------:R-:W-:Y:S01]  /*7c10*/  @!P1 IADD3 R73, -R73, RZ, RZ ;  /* 0x000000ff49499210 */ /* 0x000fe20007ffe1ff */
[----:B------:R-:W-:Y:S01]  /*7c20*/  @!P2 IMAD.IADD R78, R78, 0x1, -R27 ;  /* 0x000000014e4ea824 */ /* 0x000fe200078e0a1b */
[C---:B------:R-:W-:Y:S02]  /*7c30*/  ISETP.GT.U32.AND P1, PT, R27.reuse, R79, PT ;  /* 0x0000004f1b00720c */ /* 0x040fe40003f24070 */
        /* <DEDUP_REMOVED lines=10> */
[C---:B------:R-:W-:Y:S02]  /*7ce0*/  ISETP.GT.U32.AND P5, PT, R27.reuse, R74, PT ;  /* 0x0000004a1b00720c */ /* 0x040fe40003fa4070 */
[----:B------:R-:W-:-:S11]  /*7cf0*/  ISETP.GT.U32.AND P0, PT, R27, R80, PT ;  /* 0x000000501b00720c */ /* 0x000fd60003f04070 */
[----:B------:R-:W-:Y:S01]  /*7d00*/  @!P5 IMAD.IADD R74, R74, 0x1, -R27 ;  /* 0x000000014a4ad824 */ /* 0x000fe200078e0a1b */
[----:B------:R-:W-:Y:S02]  /*7d10*/  ISETP.GE.AND P5, PT, R20, RZ, PT ;  /* 0x000000ff1400720c */ /* 0x000fe40003fa6270 */
[----:B------:R-:W4:Y:S01]  /*7d20*/  LDL R20, [R1+0x1424] ;  /* 0x0014240001147983 */ /* 0x000f220000100800 */
[----:B------:R-:W-:Y:S01]  /*7d30*/  @!P4 IMAD.MOV R70, RZ, RZ, -R70 ;  /* 0x000000ffff46c224 */ /* 0x000fe200078e0a46 */
[C---:B------:R-:W-:Y:S01]  /*7d40*/  ISETP.GT.U32.AND P4, PT, R27.reuse, R76, PT ;  /* 0x0000004c1b00720c */ /* 0x040fe20003f84070 */
[----:B------:R-:W-:Y:S01]  /*7d50*/  @!P3 IMAD.MOV R71, RZ, RZ, -R71 ;  /* 0x000000ffff47b224 */ /* 0x000fe200078e0a47 */
[----:B------:R-:W-:Y:S01]  /*7d60*/  ISETP.GT.U32.AND P3, PT, R27, R77, PT ;  /* 0x0000004d1b00720c */ /* 0x000fe20003f64070 */
[----:B------:R-:W-:-:S06]  /*7d70*/  @!P0 IMAD.IADD R80, R80, 0x1, -R27 ;  /* 0x0000000150508824 */ /* 0x000fcc00078e0a1b */
[----:B------:R-:W-:Y:S01]  /*7d80*/  @!P5 IMAD.MOV R69, RZ, RZ, -R69 ;  /* 0x000000ffff45d224 */ /* 0x000fe200078e0a45 */
[----:B------:R-:W-:-:S03]  /*7d90*/  ISETP.GT.U32.AND P5, PT, R27, R80, PT ;  /* 0x000000501b00720c */ /* 0x000fc60003fa4070 */
[--C-:B------:R-:W-:Y:S01]  /*7da0*/  @!P4 IMAD.IADD R76, R76, 0x1, -R27.reuse ;  /* 0x000000014c4cc824 */ /* 0x100fe200078e0a1b */
[----:B------:R-:W-:Y:S01]  /*7db0*/  ISETP.GT.U32.AND P4, PT, R27, R82, PT ;  /* 0x000000521b00720c */ /* 0x000fe20003f84070 */
[----:B------:R-:W-:Y:S01]  /*7dc0*/  @!P3 IMAD.IADD R77, R77, 0x1, -R27 ;  /* 0x000000014d4db824 */ /* 0x000fe200078e0a1b */
[----:B------:R-:W-:Y:S01]  /*7dd0*/  ISETP.GT.U32.AND P3, PT, R27, R83, PT ;  /* 0x000000531b00720c */ /* 0x000fe20003f64070 */
[----:B------:R-:W-:-:S06]  /*7de0*/  IMAD.HI.U32 R16, R25, R15, RZ ;  /* 0x0000000f19107227 */ /* 0x000fcc00078e00ff */
[----:B------:R-:W-:-:S04]  /*7df0*/  @!P5 IMAD.IADD R80, R80, 0x1, -R27 ;  /* 0x000000015050d824 */ /* 0x000fc800078e0a1b */
[--C-:B------:R-:W-:Y:S02]  /*7e00*/  @!P4 IMAD.IADD R82, R82, 0x1, -R27.reuse ;  /* 0x000000015252c824 */ /* 0x100fe400078e0a1b */
[----:B------:R-:W-:Y:S01]  /*7e10*/  @!P3 IMAD.IADD R83, R83, 0x1, -R27 ;  /* 0x000000015353b824 */ /* 0x000fe200078e0a1b */
[----:B---3--:R-:W-:Y:S02]  /*7e20*/  ISETP.GE.AND P5, PT, R22, RZ, PT ;  /* 0x000000ff1600720c */ /* 0x008fe40003fa6270 */
[----:B------:R-:W3:Y:S01]  /*7e30*/  LDL R22, [R1+0x1454] ;  /* 0x0014540001167983 */ /* 0x000ee20000100800 */
[----:B------:R-:W-:-:S03]  /*7e40*/  ISETP.GE.AND P3, PT, R23, RZ, PT ;  /* 0x000000ff1700720c */ /* 0x000fc60003f66270 */
[----:B------:R-:W3:Y:S01]  /*7e50*/  LDL R23, [R1+0x146c] ;  /* 0x00146c0001177983 */ /* 0x000ee20000100800 */
[----:B------:R-:W-:-:S03]  /*7e60*/  ISETP.GE.AND P4, PT, R21, RZ, PT ;  /* 0x000000ff1500720c */ /* 0x000fc60003f86270 */
[----:B------:R-:W3:Y:S01]  /*7e70*/  LDL R21, [R1+0x145c] ;  /* 0x00145c0001157983 */ /* 0x000ee20000100800 */
[----:B------:R-:W-:-:S04]  /*7e80*/  IMAD.MOV R16, RZ, RZ, -R16 ;  /* 0x000000ffff107224 */ /* 0x000fc800078e0a10 */
[C---:B------:R-:W-:Y:S01]  /*7e90*/  IMAD R15, R27.reuse, R16, R15 ;  /* 0x000000101b0f7224 */ /* 0x040fe200078e020f */
[----:B------:R-:W-:Y:S02]  /*7ea0*/  IABS R16, R7 ;  /* 0x0000000700107213 */ /* 0x000fe40000000000 */
[----:B-1----:R-:W3:Y:S02]  /*7eb0*/  LDL R7, [R1+0x1450] ;  /* 0x0014500001077983 */ /* 0x002ee40000100800 */
[----:B------:R-:W-:Y:S01]  /*7ec0*/  @!P4 IMAD.MOV R77, RZ, RZ, -R77 ;  /* 0x000000ffff4dc224 */ /* 0x000fe200078e0a4d */
[C---:B------:R-:W-:Y:S01]  /*7ed0*/  ISETP.GT.U32.AND P4, PT, R27.reuse, R83, PT ;  /* 0x000000531b00720c */ /* 0x040fe20003f84070 */
[----:B------:R-:W-:Y:S01]  /*7ee0*/  @!P3 IMAD.MOV R78, RZ, RZ, -R78 ;  /* 0x000000ffff4eb224 */ /* 0x000fe200078e0a4e */
[----:B------:R-:W-:-:S11]  /*7ef0*/  ISETP.GT.U32.AND P3, PT, R27, R84, PT ;  /* 0x000000541b00720c */ /* 0x000fd60003f64070 */
[--C-:B------:R-:W-:Y:S01]  /*7f00*/  @!P4 IMAD.IADD R83, R83, 0x1, -R27.reuse ;  /* 0x000000015353c824 */ /* 0x100fe200078e0a1b */
[C---:B------:R-:W-:Y:S01]  /*7f10*/  ISETP.GT.U32.AND P4, PT, R27.reuse, R90, PT ;  /* 0x0000005a1b00720c */ /* 0x040fe20003f84070 */
[----:B------:R-:W-:Y:S01]  /*7f20*/  @!P3 IMAD.IADD R84, R84, 0x1, -R27 ;  /* 0x000000015454b824 */ /* 0x000fe200078e0a1b */
[----:B------:R-:W-:-:S11]  /*7f30*/  ISETP.GT.U32.AND P3, PT, R27, R91, PT ;  /* 0x0000005b1b00720c */ /* 0x000fd60003f64070 */
[----:B------:R-:W-:Y:S02]  /*7f40*/  @!P4 IADD3 R90, R90, -R27, RZ ;  /* 0x8000001b5a5ac210 */ /* 0x000fe40007ffe0ff */
        /* <DEDUP_REMOVED lines=12> */
[----:B------:R-:W-:Y:S01]  /*8010*/  ISETP.GT.U32.AND P5, PT, R27, R82, PT ;  /* 0x000000521b00720c */ /* 0x000fe20003fa4070 */
[----:B------:R-:W-:Y:S01]  /*8020*/  @!P1 IMAD.MOV R80, RZ, RZ, -R80 ;  /* 0x000000ffff509224 */ /* 0x000fe200078e0a50 */
[----:B------:R-:W4:Y:S07]  /*8030*/  LDL R20, [R1+0x147c] ;  /* 0x00147c0001147983 */ /* 0x000f2e0000100800 */
[----:B------:R-:W-:-:S02]  /*8040*/  @!P0 IADD3 R75, -R75, RZ, RZ ;  /* 0x000000ff4b4b8210 */ /* 0x000fc40007ffe1ff */
[C---:B------:R-:W-:Y:S02]  /*8050*/  ISETP.GT.U32.AND P0, PT, R27.reuse, R81, PT ;  /* 0x000000511b00720c */ /* 0x040fe40003f04070 */
        /* <DEDUP_REMOVED lines=17> */
[----:B------:R-:W-:Y:S01]  /*8170*/  @!P6 IMAD.IADD R86, R86, 0x1, -R27 ;  /* 0x000000015656e824 */ /* 0x000fe200078e0a1b */
[----:B------:R-:W-:-:S08]  /*8180*/  ISETP.GE.AND P6, PT, R7, RZ, PT ;  /* 0x000000ff0700720c */ /* 0x000fd00003fc6270 */
[----:B------:R-:W-:Y:S01]  /*8190*/  @!P0 IMAD.MOV R83, RZ, RZ, -R83 ;  /* 0x000000ffff538224 */ /* 0x000fe200078e0a53 */
[----:B------:R-:W-:-:S04]  /*81a0*/  ISETP.GT.U32.AND P0, PT, R27, R89, PT ;  /* 0x000000591b00720c */ /* 0x000fc80003f04070 */
[----:B------:R-:W-:Y:S01]  /*81b0*/  @!P6 IMAD.MOV R81, RZ, RZ, -R81 ;  /* 0x000000ffff51e224 */ /* 0x000fe200078e0a51 */
[----:B------:R-:W-:-:S08]  /*81c0*/  ISETP.GT.U32.AND P6, PT, R27, R90, PT ;  /* 0x0000005a1b00720c */ /* 0x000fd00003fc4070 */
[--C-:B------:R-:W-:Y:S01]  /*81d0*/  @!P0 IMAD.IADD R89, R89, 0x1, -R27.reuse ;  /* 0x0000000159598824 */ /* 0x100fe200078e0a1b */
[----:B------:R-:W-:Y:S02]  /*81e0*/  ISETP.GT.U32.AND P0, PT, R27, R96, PT ;  /* 0x000000601b00720c */ /* 0x000fe40003f04070 */
[----:B------:R-:W-:Y:S02]  /*81f0*/  IADD3 R7, R252, 0xf6, RZ ;  /* 0x000000f6fc077810 */ /* 0x000fe40007ffe0ff */
[----:B------:R-:W-:-:S03]  /*8200*/  @!P6 IMAD.IADD R90, R90, 0x1, -R27 ;  /* 0x000000015a5ae824 */ /* 0x000fc600078e0a1b */
[----:B------:R1:W-:Y:S01]  /*8210*/  STL [R1+0x12a0], R7 ;  /* 0x0012a00701007387 */ /* 0x0003e20000100800 */
[----:B------:R-:W-:-:S05]  /*8220*/  ISETP.GT.U32.AND P6, PT, R27, R97, PT ;  /* 0x000000611b00720c */ /* 0x000fca0003fc4070 */
[----:B------:R-:W-:-:S08]  /*8230*/  @!P0 IMAD.IADD R96, R96, 0x1, -R27 ;  /* 0x0000000160608824 */ /* 0x000fd000078e0a1b */
        /* <DEDUP_REMOVED lines=18> */
[----:B------:R-:W-:Y:S02]  /*8360*/  ISETP.GT.U32.AND P2, PT, R27, R94, PT ;  /* 0x0000005e1b00720c */ /* 0x000fe40003f44070 */
[----:B------:R-:W-:Y:S01]  /*8370*/  @!P3 IADD3 R93, R93, -R27, RZ ;  /* 0x8000001b5d5db210 */ /* 0x000fe20007ffe0ff */
[--C-:B------:R-:W-:Y:S01]  /*8380*/  @!P1 IMAD.IADD R95, R95, 0x1, -R27.reuse ;  /* 0x000000015f5f9824 */ /* 0x100fe200078e0a1b */
[----:B---3--:R-:W-:Y:S02]  /*8390*/  ISETP.GE.AND P3, PT, R22, RZ, PT ;  /* 0x000000ff1600720c */ /* 0x008fe40003f66270 */
[----:B------:R-:W3:Y:S07]  /*83a0*/  LDL R22, [R1+0x14b4] ;  /* 0x0014b40001167983 */ /* 0x000eee0000100800 */
        /* <DEDUP_REMOVED lines=9> */
[----:B------:R-:W-:-:S04]  /*8440*/  @!P4 IMAD.IADD R91, R91, 0x1, -R27 ;  /* 0x000000015b5bc824 */ /* 0x000fc800078e0a1b */
[----:B------:R-:W-:Y:S01]  /*8450*/  @!P0 IMAD.MOV R91, RZ, RZ, -R91 ;  /* 0x000000ffff5b8224 */ /* 0x000fe200078e0a5b */
[C---:B------:R-:W-:Y:S02]  /*8460*/  ISETP.GT.U32.AND P0, PT, R27.reuse, R97, PT ;  /* 0x000000611b00720c */ /* 0x040fe40003f04070 */
[----:B------:R-:W-:Y:S02]  /*8470*/  @!P1 IADD3 R96, R96, -R27, RZ ;  /* 0x8000001b60609210 */ /* 0x000fe40007ffe0ff */
[----:B------:R-:W-:-:S09]  /*8480*/  ISETP.GT.U32.AND P1, PT, R27, R102, PT ;  /* 0x000000661b00720c */ /* 0x000fd20003f24070 */
[----:B------:R-:W-:Y:S01]  /*8490*/  @!P0 IMAD.IADD R97, R97, 0x1, -R27 ;  /* 0x0000000161618824 */ /* 0x000fe200078e0a1b */
[----:B------:R-:W-:-:S03]  /*84a0*/  ISETP.GT.U32.AND P0, PT, R27, R103, PT ;  /* 0x000000671b00720c */ /* 0x000fc60003f04070 */
[----:B------:R-:W-:-:S10]  /*84b0*/  @!P1 IMAD.IADD R102, R102, 0x1, -R27 ;  /* 0x0000000166669824 */ /* 0x000fd400078e0a1b */
        /* <DEDUP_REMOVED lines=44> */
[--C-:B------:R-:W-:Y:S02]  /*8780*/  @!P3 IMAD.IADD R108, R108, 0x1, -R27.reuse ;  /* 0x000000016c6cb824 */ /* 0x100fe400078e0a1b */
        /* <DEDUP_REMOVED lines=13> */
[----:B------:R-:W4:Y:S08]  /*8860*/  LDL R20, [R1+0x1500] ;  /* 0x0015000001147983 */ /* 0x000f300000100800 */
[----:B------:R-:W-:Y:S01]  /*8870*/  @!P4 IMAD.MOV R93, RZ, RZ, -R93 ;  /* 0x000000ffff5dc224 */ /* 0x000fe200078e0a5d */
[----:B------:R-:W-:-:S02]  /*8880*/  ISETP.GT.U32.AND P4, PT, R27, R99, PT ;  /* 0x000000631b00720c */ /* 0x000fc40003f84070 */
        /* <DEDUP_REMOVED lines=13> */
[----:B------:R-:W-:Y:S01]  /*8960*/  @!P4 IMAD.IADD R106, R106, 0x1, -R27 ;  /* 0x000000016a6ac824 */ /* 0x000fe200078e0a1b */
[----:B------:R-:W-:Y:S02]  /*8970*/  ISETP.GE.AND P5, PT, R23, RZ, PT ;  /* 0x000000ff1700720c */ /* 0x000fe40003fa6270 */
[----:B------:R-:W3:Y:S01]  /*8980*/  LDL R23, [R1+0x1510] ;  /* 0x0015100001177983 */ /* 0x000ee20000100800 */
[----:B------:R-:W-:-:S03]  /*8990*/  ISETP.GE.AND P4, PT, R21, RZ, PT ;  /* 0x000000ff1500720c */ /* 0x000fc60003f86270 */
[----:B------:R-:W3:Y:S01]  /*89a0*/  LDL R21, [R1+0x150c] ;  /* 0x00150c0001157983 */ /* 0x000ee20000100800 */
[----:B------:R-:W-:Y:S01]  /*89b0*/  @!P6 IMAD.IADD R104, R104, 0x1, -R27 ;  /* 0x000000016868e824 */ /* 0x000fe200078e0a1b */
[----:B------:R-:W-:-:S08]  /*89c0*/  ISETP.GE.AND P6, PT, R7, RZ, PT ;  /* 0x000000ff0700720c */ /* 0x000fd00003fc6270 */
[----:B------:R-:W-:Y:S02]  /*89d0*/  @!P4 IADD3 R101, -R101, RZ, RZ ;  /* 0x000000ff6565c210 */ /* 0x000fe40007ffe1ff */
[----:B------:R-:W-:-:S03]  /*89e0*/  ISETP.GT.U32.AND P4, PT, R27, R107, PT ;  /* 0x0000006b1b00720c */ /* 0x000fc60003f84070 */
[----:B------:R-:W-:Y:S01]  /*89f0*/  @!P6 IMAD.MOV R99, RZ, RZ, -R99 ;  /* 0x000000ffff63e224 */ /* 0x000fe200078e0a63 */
[----:B------:R-:W-:-:S09]  /*8a00*/  ISETP.GT.U32.AND P6, PT, R27, R108, PT ;  /* 0x0000006c1b00720c */ /* 0x000fd20003fc4070 */
[--C-:B------:R-:W-:Y:S01]  /*8a10*/  @!P4 IMAD.IADD R107, R107, 0x1, -R27.reuse ;  /* 0x000000016b6bc824 */ /* 0x100fe200078e0a1b */
[----:B------:R-:W-:Y:S02]  /*8a20*/  ISETP.GT.U32.AND P4, PT, R27, R114, PT ;  /* 0x000000721b00720c */ /* 0x000fe40003f84070 */
[----:B------:R-:W-:Y:S01]  /*8a30*/  IADD3 R7, R252, 0xf7, RZ ;  /* 0x000000f7fc077810 */ /* 0x000fe20007ffe0ff */
[----:B------:R-:W-:-:S04]  /*8a40*/  @!P6 IMAD.IADD R108, R108, 0x1, -R27 ;  /* 0x000000016c6ce824 */ /* 0x000fc800078e0a1b */
        /* <DEDUP_REMOVED lines=22> */
[--C-:B------:R-:W-:Y:S02]  /*8bb0*/  @!P2 IMAD.IADD R111, R111, 0x1, -R27.reuse ;  /* 0x000000016f6fa824 */ /* 0x100fe400078e0a1b */
        /* <DEDUP_REMOVED lines=42> */
[----:B------:R-:W-:-:S08]  /*8e60*/  IMAD.HI.U32 R18, R25, R17, RZ ;  /* 0x0000001119127227 */ /* 0x000fd000078e00ff */
[--C-:B------:R-:W-:Y:S02]  /*8e70*/  @!P2 IMAD.IADD R118, R118, 0x1, -R27.reuse ;  /* 0x000000017676a824 */ /* 0x100fe400078e0a1b */
[----:B------:R-:W-:Y:S02]  /*8e80*/  @!P5 IMAD.IADD R116, R116, 0x1, -R27 ;  /* 0x000000017474d824 */ /* 0x000fe400078e0a1b */
[----:B------:R-:W-:Y:S02]  /*8e90*/  @!P1 IADD3 R119, R119, -R27, RZ ;  /* 0x8000001b77779210 */ /* 0x000fe40007ffe0ff */
        /* <DEDUP_REMOVED lines=64> */
[----:B------:R-:W-:Y:S01]  /*92a0*/  ISETP.GT.U32.AND P6, PT, R27, R133, PT ;  /* 0x000000851b00720c */ /* 0x000fe20003fc4070 */
[----:B------:R-:W-:Y:S02]  /*92b0*/  @!P0 IMAD.MOV R115, RZ, RZ, -R115 ;  /* 0x000000ffff738224 */ /* 0x000fe400078e0a73 */
[----:B------:R-:W-:Y:S01]  /*92c0*/  @!P4 IMAD.MOV R118, RZ, RZ, -R118 ;  /* 0x000000ffff76c224 */ /* 0x000fe200078e0a76 */
[----:B------:R-:W3:Y:S01]  /*92d0*/  LDL R28, [R1+0x1660] ;  /* 0x00166000011c7983 */ /* 0x000ee20000100800 */
[----:B------:R-:W-:-:S08]  /*92e0*/  @!P3 IMAD.IADD R132, R132, 0x1, -R27 ;  /* 0x000000018484b824 */ /* 0x000fd000078e0a1b */
[----:B------:R-:W-:Y:S01]  /*92f0*/  @!P6 IMAD.IADD R133, R133, 0x1, -R27 ;  /* 0x000000018585e824 */ /* 0x000fe200078e0a1b */
[----:B--2---:R-:W-:Y:S02]  /*9300*/  ISETP.GE.AND P3, PT, R249, RZ, PT ;  /* 0x000000fff900720c */ /* 0x004fe40003f66270 */
[----:B------:R-:W2:Y:S01]  /*9310*/  LDL R249, [R1+0x15d0] ;  /* 0x0015d00001f97983 */ /* 0x000ea20000100800 */
[----:B----4-:R-:W-:-:S03]  /*9320*/  ISETP.GE.AND P6, PT, R231, RZ, PT ;  /* 0x000000ffe700720c */ /* 0x010fc60003fc6270 */
[----:B------:R-:W4:Y:S01]  /*9330*/  LDL R231, [R1+0x1600] ;  /* 0x0016000001e77983 */ /* 0x000f220000100800 */
[----:B------:R-:W-:-:S13]  /*9340*/  ISETP.GT.U32.AND P0, PT, R27, R121, PT ;  /* 0x000000791b00720c */ /* 0x000fda0003f04070 */
[----:B------:R-:W-:Y:S02]  /*9350*/  @!P0 IADD3 R121, R121, -R27, RZ ;  /* 0x8000001b79798210 */ /* 0x000fe40007ffe0ff */
[C---:B------:R-:W-:Y:S02]  /*9360*/  ISETP.GT.U32.AND P0, PT, R27.reuse, R128, PT ;  /* 0x000000801b00720c */ /* 0x040fe40003f04070 */
        /* <DEDUP_REMOVED lines=87> */
[----:B------:R-:W-:-:S09]  /*98e0*/  ISETP.GT.U32.AND P5, PT, R27, R136, PT ;  /* 0x000000881b00720c */ /* 0x000fd20003fa4070 */
[----:B------:R-:W-:Y:S02]  /*98f0*/  @!P2 IADD3 R129, -R129, RZ, RZ ;  /* 0x000000ff8181a210 */ /* 0x000fe40007ffe1ff */
[C---:B------:R-:W-:Y:S02]  /*9900*/  ISETP.GT.U32.AND P2, PT, R27.reuse, R135, PT ;  /* 0x000000871b00720c */ /* 0x040fe40003f44070 */
[C---:B------:R-:W-:Y:S01]  /*9910*/  ISETP.GT.U32.AND P6, PT, R27.reuse, R140, PT ;  /* 0x0000008c1b00720c */ /* 0x040fe20003fc4070 */
[----:B------:R-:W-:Y:S01]  /*9920*/  @!P3 IMAD.MOV R134, RZ, RZ, -R134 ;  /* 0x000000ffff86b224 */ /* 0x000fe200078e0a86 */
[C---:B------:R-:W-:Y:S01]  /*9930*/  ISETP.GT.U32.AND P3, PT, R27.reuse, R141, PT ;  /* 0x0000008d1b00720c */ /* 0x040fe20003f64070 */
[----:B------:R-:W-:Y:S01]  /*9940*/  @!P5 IMAD.IADD R136, R136, 0x1, -R27 ;  /* 0x000000018888d824 */ /* 0x000fe200078e0a1b */
        /* <DEDUP_REMOVED lines=40> */
[----:B------:R-:W-:Y:S02]  /*9bd0*/  @!P5 IMAD.MOV R138, RZ, RZ, -R138 ;  /* 0x000000ffff8ad224 */ /* 0x000fe400078e0a8a */
[----:B------:R-:W-:Y:S01]  /*9be0*/  @!P0 IMAD.MOV R140, RZ, RZ, -R140 ;  /* 0x000000ffff8c8224 */ /* 0x000fe200078e0a8c */
[C---:B------:R-:W-:Y:S01]  /*9bf0*/  ISETP.GT.U32.AND P5, PT, R27.reuse, R146, PT ;  /* 0x000000921b00720c */ /* 0x040fe20003fa4070 */
[----:B------:R-:W-:Y:S01]  /*9c00*/  @!P3 IMAD.IADD R142, R142, 0x1, -R27 ;  /* 0x000000018e8eb824 */ /* 0x000fe200078e0a1b */
[C---:B------:R-:W-:Y:S02]  /*9c10*/  ISETP.GT.U32.AND P0, PT, R27.reuse, R147, PT ;  /* 0x000000931b00720c */ /* 0x040fe40003f04070 */
[----:B------:R-:W-:-:S05]  /*9c20*/  ISETP.GT.U32.AND P3, PT, R27, R149, PT ;  /* 0x000000951b00720c */ /* 0x000fca0003f64070 */
[----:B------:R-:W-:Y:S01]  /*9c30*/  @!P4 IMAD.IADD R141, R141, 0x1, -R27 ;  /* 0x000000018d8dc824 */ /* 0x000fe200078e0a1b */
[----:B------:R-:W-:-:S03]  /*9c40*/  ISETP.GT.U32.AND P4, PT, R27, R148, PT ;  /* 0x000000941b00720c */ /* 0x000fc60003f84070 */
[--C-:B------:R-:W-:Y:S01]  /*9c50*/  @!P5 IMAD.IADD R146, R146, 0x1, -R27.reuse ;  /* 0x000000019292d824 */ /* 0x100fe200078e0a1b */
[----:B------:R-:W-:Y:S02]  /*9c60*/  ISETP.GE.AND P5, PT, R28, RZ, PT ;  /* 0x000000ff1c00720c */ /* 0x000fe40003fa6270 */
[----:B------:R-:W-:Y:S01]  /*9c70*/  @!P0 IADD3 R147, R147, -R27, RZ ;  /* 0x8000001b93938210 */ /* 0x000fe20007ffe0ff */
[----:B------:R-:W-:Y:S01]  /*9c80*/  @!P3 IMAD.IADD R149, R149, 0x1, -R27 ;  /* 0x000000019595b824 */ /* 0x000fe200078e0a1b */
[----:B------:R-:W4:Y:S01]  /*9c90*/  LDL R28, [R1+0x1654] ;  /* 0x00165400011c7983 */ /* 0x000f220000100800 */
[----:B---3--:R-:W-:-:S03]  /*9ca0*/  ISETP.GE.AND P0, PT, R22, RZ, PT ;  /* 0x000000ff1600720c */ /* 0x008fc60003f06270 */
[----:B------:R-:W3:Y:S01]  /*9cb0*/  LDL R22, [R1+0x165c] ;  /* 0x00165c0001167983 */ /* 0x000ee20000100800 */
[----:B------:R-:W-:Y:S01]  /*9cc0*/  @!P4 IMAD.IADD R148, R148, 0x1, -R27 ;  /* 0x000000019494c824 */ /* 0x000fe200078e0a1b */
[----:B------:R-:W-:Y:S02]  /*9cd0*/  ISETP.GE.AND P3, PT, R23, RZ, PT ;  /* 0x000000ff1700720c */ /* 0x000fe40003f66270 */
        /* <DEDUP_REMOVED lines=11> */
[----:B------:R-:W-:Y:S01]  /*9d90*/  ISETP.GT.U32.AND P3, PT, R27, R156, PT ;  /* 0x0000009c1b00720c */ /* 0x000fe20003f64070 */
[----:B------:R-:W-:-:S04]  /*9da0*/  IMAD.HI.U32 R20, R25, R19, RZ ;  /* 0x0000001319147227 */ /* 0x000fc800078e00ff */
[----:B------:R-:W-:-:S04]  /*9db0*/  IMAD.MOV R20, RZ, RZ, -R20 ;  /* 0x000000ffff147224 */ /* 0x000fc800078e0a14 */
[----:B------:R-:W-:Y:S01]  /*9dc0*/  IMAD R19, R27, R20, R19 ;  /* 0x000000141b137224 */ /* 0x000fe200078e0213 */
[----:B------:R-:W-:Y:S01]  /*9dd0*/  IABS R20, R7 ;  /* 0x0000000700147213 */ /* 0x000fe20000000000 */
[--C-:B------:R-:W-:Y:S01]  /*9de0*/  @!P2 IMAD.IADD R151, R151, 0x1, -R27.reuse ;  /* 0x000000019797a824 */ /* 0x100fe200078e0a1b */
[----:B------:R-:W-:Y:S01]  /*9df0*/  ISETP.GT.U32.AND P2, PT, R27, R157, PT ;  /* 0x0000009d1b00720c */ /* 0x000fe20003f44070 */
[--C-:B------:R-:W-:Y:S01]  /*9e00*/  @!P3 IMAD.IADD R156, R156, 0x1, -R27.reuse ;  /* 0x000000019c9cb824 */ /* 0x100fe200078e0a1b */
[----:B-1----:R-:W3:Y:S11]  /*9e10*/  LDL R7, [R1+0x1614] ;  /* 0x0016140001077983 */ /* 0x002ef60000100800 */
[----:B------:R-:W-:Y:S01]  /*9e20*/  @!P2 IMAD.IADD R157, R157, 0x1, -R27 ;  /* 0x000000019d9da824 */ /* 0x000fe200078e0a1b */
[----:B--2---:R-:W-:-:S02]  /*9e30*/  ISETP.GE.AND P3, PT, R249, RZ, PT ;  /* 0x000000fff900720c */ /* 0x004fc40003f66270 */
[----:B------:R-:W2:Y:S01]  /*9e40*/  LDL R249, [R1+0x1628] ;  /* 0x0016280001f97983 */ /* 0x000ea20000100800 */
[----:B----4-:R-:W-:-:S03]  /*9e50*/  ISETP.GE.AND P2, PT, R231, RZ, PT ;  /* 0x000000ffe700720c */ /* 0x010fc60003f46270 */
[----:B------:R-:W4:Y:S01]  /*9e60*/  LDL R231, [R1+0x162c] ;  /* 0x00162c0001e77983 */ /* 0x000f220000100800 */
[C---:B------:R-:W-:Y:S01]  /*9e70*/  ISETP.GT.U32.AND P1, PT, R27.reuse, R152, PT ;  /* 0x000000981b00720c */ /* 0x040fe20003f24070 */
[----:B------:R-:W-:Y:S01]  /*9e80*/  @!P0 IMAD.MOV R142, RZ, RZ, -R142 ;  /* 0x000000ffff8e8224 */ /* 0x000fe200078e0a8e */
[C---:B------:R-:W-:Y:S01]  /*9e90*/  ISETP.GT.U32.AND P0, PT, R27.reuse, R148, PT ;  /* 0x000000941b00720c */ /* 0x040fe20003f04070 */
[----:B------:R-:W-:Y:S01]  /*9ea0*/  @!P4 IMAD.MOV R143, RZ, RZ, -R143 ;  /* 0x000000ffff8fc224 */ /* 0x000fe200078e0a8f */
[----:B------:R-:W-:Y:S01]  /*9eb0*/  ISETP.GT.U32.AND P4, PT, R27, R149, PT ;  /* 0x000000951b00720c */ /* 0x000fe20003f84070 */
[----:B------:R-:W-:-:S08]  /*9ec0*/  @!P5 IMAD.MOV R141, RZ, RZ, -R141 ;  /* 0x000000ffff8dd224 */ /* 0x000fd000078e0a8d */
[--C-:B------:R-:W-:Y:S01]  /*9ed0*/  @!P1 IMAD.IADD R152, R152, 0x1, -R27.reuse ;  /* 0x0000000198989824 */ /* 0x100fe200078e0a1b */
[C---:B------:R-:W-:Y:S01]  /*9ee0*/  ISETP.GT.U32.AND P1, PT, R27.reuse, R147, PT ;  /* 0x000000931b00720c */ /* 0x040fe20003f24070 */
[--C-:B------:R-:W-:Y:S01]  /*9ef0*/  @!P0 IMAD.IADD R148, R148, 0x1, -R27.reuse ;  /* 0x0000000194948824 */ /* 0x100fe200078e0a1b */
[----:B------:R-:W-:Y:S01]  /*9f00*/  ISETP.GT.U32.AND P0, PT, R27, R154, PT ;  /* 0x0000009a1b00720c */ /* 0x000fe20003f04070 */
[----:B------:R-:W-:Y:S01]  /*9f10*/  @!P4 IMAD.IADD R149, R149, 0x1, -R27 ;  /* 0x000000019595c824 */ /* 0x000fe200078e0a1b */
[C---:B------:R-:W-:Y:S02]  /*9f20*/  ISETP.GT.U32.AND P5, PT, R27.reuse, R152, PT ;  /* 0x000000981b00720c */ /* 0x040fe40003fa4070 */
[----:B------:R-:W-:-:S07]  /*9f30*/  ISETP.GT.U32.AND P4, PT, R27, R155, PT ;  /* 0x0000009b1b00720c */ /* 0x000fce0003f84070 */
[--C-:B------:R-:W-:Y:S02]  /*9f40*/  @!P1 IMAD.IADD R147, R147, 0x1, -R27.reuse ;  /* 0x0000000193939824 */ /* 0x100fe400078e0a1b */
[--C-:B------:R-:W-:Y:S02]  /*9f50*/  @!P0 IMAD.IADD R154, R154, 0x1, -R27.reuse ;  /* 0x000000019a9a8824 */ /* 0x100fe400078e0a1b */
[--C-:B------:R-:W-:Y:S02]  /*9f60*/  @!P5 IMAD.IADD R152, R152, 0x1, -R27.reuse ;  /* 0x000000019898d824 */ /* 0x100fe400078e0a1b */
[----:B------:R-:W-:Y:S01]  /*9f70*/  @!P4 IMAD.IADD R155, R155, 0x1, -R27 ;  /* 0x000000019b9bc824 */ /* 0x000fe200078e0a1b */
[----:B------:R-:W-:Y:S02]  /*9f80*/  ISETP.GE.AND P1, PT, R28, RZ, PT ;  /* 0x000000ff1c00720c */ /* 0x000fe40003f26270 */
[----:B------:R-:W4:Y:S01]  /*9f90*/  LDL R28, [R1+0x1640] ;  /* 0x00164000011c7983 */ /* 0x000f220000100800 */
[----:B---3--:R-:W-:-:S03]  /*9fa0*/  ISETP.GE.AND P5, PT, R22, RZ, PT ;  /* 0x000000ff1600720c */ /* 0x008fc60003fa6270 */
[----:B------:R-:W3:Y:S01]  /*9fb0*/  LDL R22, [R1+0x161c] ;  /* 0x00161c0001167983 */ /* 0x000ee20000100800 */
[----:B------:R-:W-:-:S03]  /*9fc0*/  ISETP.GE.AND P4, PT, R23, RZ, PT ;  /* 0x000000ff1700720c */ /* 0x000fc60003f86270 */
[----:B------:R-:W3:Y:S01]  /*9fd0*/  LDL R23, [R1+0x1624] ;  /* 0x0016240001177983 */ /* 0x000ee20000100800 */
[----:B------:R-:W-:-:S13]  /*9fe0*/  ISETP.GE.AND P0, PT, R21, RZ, PT ;  /* 0x000000ff1500720c */ /* 0x000fda0003f06270 */
[----:B------:R-:W-:Y:S01]  /*9ff0*/  @!P0 IMAD.MOV R149, RZ, RZ, -R149 ;  /* 0x000000ffff958224 */ /* 0x000fe200078e0a95 */
[C---:B------:R-:W-:Y:S01]  /*a000*/  ISETP.GT.U32.AND P0, PT, R27.reuse, R155, PT ;  /* 0x0000009b1b00720c */ /* 0x040fe20003f04070 */
[----:B------:R-:W-:Y:S01]  /*a010*/  @!P4 IMAD.MOV R150, RZ, RZ, -R150 ;  /* 0x000000ffff96c224 */ /* 0x000fe200078e0a96 */
[----:B------:R-:W-:Y:S02]  /*a020*/  @!P2 IADD3 R152, -R152, RZ, RZ ;  /* 0x000000ff9898a210 */ /* 0x000fe40007ffe1ff */
[C---:B------:R-:W-:Y:S02]  /*a030*/  ISETP.GT.U32.AND P4, PT, R27.reuse, R156, PT ;  /* 0x0000009c1b00720c */ /* 0x040fe40003f84070 */
[----:B------:R-:W-:-:S07]  /*a040*/  ISETP.GT.U32.AND P2, PT, R27, R159, PT ;  /* 0x0000009f1b00720c */ /* 0x000fce0003f44070 */
[----:B------:R-:W-:Y:S01]  /*a050*/  @!P0 IMAD.IADD R155, R155, 0x1, -R27 ;  /* 0x000000019b9b8824 */ /* 0x000fe200078e0a1b */
[----:B------:R-:W-:-:S03]  /*a060*/  ISETP.GT.U32.AND P0, PT, R27, R162, PT ;  /* 0x000000a21b00720c */ /* 0x000fc60003f04070 */
[--C-:B------:R-:W-:Y:S01]  /*a070*/  @!P4 IMAD.IADD R156, R156, 0x1, -R27.reuse ;  /* 0x000000019c9cc824 */ /* 0x100fe200078e0a1b */
[----:B------:R-:W-:Y:S01]  /*a080*/  ISETP.GT.U32.AND P4, PT, R27, R163, PT ;  /* 0x000000a31b00720c */ /* 0x000fe20003f84070 */
[--C-:B------:R-:W-:Y:S01]  /*a090*/  @!P2 IMAD.IADD R159, R159, 0x1, -R27.reuse ;  /* 0x000000019f9fa824 */ /* 0x100fe200078e0a1b */
[----:B------:R-:W-:Y:S02]  /*a0a0*/  ISETP.GE.AND P2, PT, R7, RZ, PT ;  /* 0x000000ff0700720c */ /* 0x000fe40003f46270 */
[----:B------:R-:W3:Y:S05]  /*a0b0*/  LDL R7, [R1+0x15f8] ;  /* 0x0015f80001077983 */ /* 0x000eea0000100800 */
[----:B------:R-:W-:-:S04]  /*a0c0*/  @!P0 IMAD.IADD R162, R162, 0x1, -R27 ;  /* 0x00000001a2a28824 */ /* 0x000fc800078e0a1b */
[----:B------:R-:W-:Y:S01]  /*a0d0*/  @!P4 IMAD.IADD R163, R163, 0x1, -R27 ;  /* 0x00000001a3a3c824 */ /* 0x000fe200078e0a1b */
[----:B--2---:R-:W-:Y:S02]  /*a0e0*/  ISETP.GE.AND P0, PT, R249, RZ, PT ;  /* 0x000000fff900720c */ /* 0x004fe40003f06270 */
[----:B------:R-:W2:Y:S01]  /*a0f0*/  LDL R249, [R1+0x160c] ;  /* 0x00160c0001f97983 */ /* 0x000ea20000100800 */
[----:B----4-:R-:W-:-:S03]  /*a100*/  ISETP.GE.AND P4, PT, R231, RZ, PT ;  /* 0x000000ffe700720c */ /* 0x010fc60003f86270 */
[----:B------:R-:W4:Y:S01]  /*a110*/  LDL R231, [R1+0x15e0] ;  /* 0x0015e00001e77983 */ /* 0x000f220000100800 */
[----:B------:R-:W-:Y:S01]  /*a120*/  @!P6 IMAD.MOV R146, RZ, RZ, -R146 ;  /* 0x000000ffff92e224 */ /* 0x000fe200078e0a92 */
[C---:B------:R-:W-:Y:S01]  /*a130*/  ISETP.GT.U32.AND P6, PT, R27.reuse, R153, PT ;  /* 0x000000991b00720c */ /* 0x040fe20003fc4070 */
[----:B------:R-:W-:Y:S02]  /*a140*/  @!P1 IMAD.MOV R147, RZ, RZ, -R147 ;  /* 0x000000ffff939224 */ /* 0x000fe400078e0a93 */
[----:B------:R-:W-:Y:S01]  /*a150*/  @!P5 IMAD.MOV R148, RZ, RZ, -R148 ;  /* 0x000000ffff94d224 */ /* 0x000fe200078e0a94 */
[----:B------:R-:W-:-:S09]  /*a160*/  ISETP.GT.U32.AND P5, PT, R27, R154, PT ;  /* 0x0000009a1b00720c */ /* 0x000fd20003fa4070 */
[----:B------:R-:W-:Y:S01]  /*a170*/  @!P6 IMAD.IADD R153, R153, 0x1, -R27 ;  /* 0x000000019999e824 */ /* 0x000fe200078e0a1b */
[----:B------:R-:W-:-:S04]  /*a180*/  ISETP.GT.U32.AND P6, PT, R27, R158, PT ;  /* 0x0000009e1b00720c */ /* 0x000fc80003fc4070 */
[C---:B------:R-:W-:Y:S01]  /*a190*/  ISETP.GT.U32.AND P1, PT, R27.reuse, R153, PT ;  /* 0x000000991b00720c */ /* 0x040fe20003f24070 */
[----:B------:R-:W-:Y:S01]  /*a1a0*/  @!P5 IMAD.IADD R154, R154, 0x1, -R27 ;  /* 0x000000019a9ad824 */ /* 0x000fe200078e0a1b */
[----:B------:R-:W-:-:S07]  /*a1b0*/  ISETP.GT.U32.AND P5, PT, R27, R161, PT ;  /* 0x000000a11b00720c */ /* 0x000fce0003fa4070 */
[----:B------:R-:W-:-:S04]  /*a1c0*/  @!P6 IMAD.IADD R158, R158, 0x1, -R27 ;  /* 0x000000019e9ee824 */ /* 0x000fc800078e0a1b */
[--C-:B------:R-:W-:Y:S01]  /*a1d0*/  @!P1 IMAD.IADD R153, R153, 0x1, -R27.reuse ;  /* 0x0000000199999824 */ /* 0x100fe200078e0a1b */
[C---:B------:R-:W-:Y:S02]  /*a1e0*/  ISETP.GT.U32.AND P6, PT, R27.reuse, R158, PT ;  /* 0x0000009e1b00720c */ /* 0x040fe40003fc4070 */
[----:B------:R-:W-:Y:S01]  /*a1f0*/  ISETP.GT.U32.AND P1, PT, R27, R160, PT ;  /* 0x000000a01b00720c */ /* 0x000fe20003f24070 */
[----:B------:R-:W-:-:S10]  /*a200*/  @!P5 IMAD.IADD R161, R161, 0x1, -R27 ;  /* 0x00000001a1a1d824 */ /* 0x000fd400078e0a1b */
[--C-:B------:R-:W-:Y:S02]  /*a210*/  @!P6 IMAD.IADD R158, R158, 0x1, -R27.reuse ;  /* 0x000000019e9ee824 */ /* 0x100fe400078e0a1b */
[----:B------:R-:W-:Y:S01]  /*a220*/  @!P1 IMAD.IADD R160, R160, 0x1, -R27 ;  /* 0x00000001a0a09824 */ /* 0x000fe200078e0a1b */
[----:B------:R-:W-:Y:S02]  /*a230*/  ISETP.GE.AND P6, PT, R28, RZ, PT ;  /* 0x000000ff1c00720c */ /* 0x000fe40003fc6270 */
[----:B------:R-:W4:Y:S01]  /*a240*/  LDL R28, [R1+0x15f4] ;  /* 0x0015f400011c7983 */ /* 0x000f220000100800 */
[----:B---3--:R-:W-:-:S03]  /*a250*/  ISETP.GE.AND P1, PT, R22, RZ, PT ;  /* 0x000000ff1600720c */ /* 0x008fc60003f26270 */
[----:B------:R-:W3:Y:S01]  /*a260*/  LDL R22, [R1+0x15fc] ;  /* 0x0015fc0001167983 */ /* 0x000ee20000100800 */
[----:B------:R-:W-:-:S03]  /*a270*/  ISETP.GE.AND P5, PT, R23, RZ, PT ;  /* 0x000000ff1700720c */ /* 0x000fc60003fa6270 */
[----:B------:R-:W3:Y:S06]  /*a280*/  LDL R23, [R1+0x1604] ;  /* 0x0016040001177983 */ /* 0x000eec0000100800 */
[----:B------:R-:W-:Y:S02]  /*a290*/  @!P1 IADD3 R155, -R155, RZ, RZ ;  /* 0x000000ff9b9b9210 */ /* 0x000fe40007ffe1ff */
[C---:B------:R-:W-:Y:S01]  /*a2a0*/  ISETP.GT.U32.AND P1, PT, R27.reuse, R161, PT ;  /* 0x000000a11b00720c */ /* 0x040fe20003f24070 */
[----:B------:R-:W-:Y:S01]  /*a2b0*/  @!P6 IMAD.MOV R153, RZ, RZ, -R153 ;  /* 0x000000ffff99e224 */ /* 0x000fe200078e0a99 */
[C---:B------:R-:W-:Y:S01]  /*a2c0*/  ISETP.GT.U32.AND P6, PT, R27.reuse, R162, PT ;  /* 0x000000a21b00720c */ /* 0x040fe20003fc4070 */
[----:B------:R-:W-:Y:S01]  /*a2d0*/  @!P4 IMAD.MOV R158, RZ, RZ, -R158 ;  /* 0x000000ffff9ec224 */ /* 0x000fe200078e0a9e */
[----:B------:R-:W-:Y:S01]  /*a2e0*/  ISETP.GT.U32.AND P4, PT, R27, R165, PT ;  /* 0x000000a51b00720c */ /* 0x000fe20003f84070 */
[----:B------:R-:W-:-:S08]  /*a2f0*/  IMAD.HI.U32 R21, R25, R20, RZ ;  /* 0x0000001419157227 */ /* 0x000fd000078e00ff */
[----:B------:R-:W-:Y:S01]  /*a300*/  @!P1 IMAD.IADD R161, R161, 0x1, -R27 ;  /* 0x00000001a1a19824 */ /* 0x000fe200078e0a1b */
[----:B------:R-:W-:Y:S01]  /*a310*/  ISETP.GT.U32.AND P1, PT, R27, R168, PT ;  /* 0x000000a81b00720c */ /* 0x000fe20003f24070 */
[----:B------:R-:W-:-:S04]  /*a320*/  IMAD.MOV R21, RZ, RZ, -R21 ;  /* 0x000000ffff157224 */ /* 0x000fc800078e0a15 */
[C---:B------:R-:W-:Y:S01]  /*a330*/  IMAD R20, R27.reuse, R21, R20 ;  /* 0x000000151b147224 */ /* 0x040fe200078e0214 */
[----:B------:R-:W-:Y:S01]  /*a340*/  IADD3 R21, R252, 0xfa, RZ ;  /* 0x000000fafc157810 */ /* 0x000fe20007ffe0ff */
[--C-:B------:R-:W-:Y:S01]  /*a350*/  @!P6 IMAD.IADD R162, R162, 0x1, -R27.reuse ;  /* 0x00000001a2a2e824 */ /* 0x100fe200078e0a1b */
[----:B------:R-:W-:Y:S01]  /*a360*/  ISETP.GT.U32.AND P6, PT, R27, R169, PT ;  /* 0x000000a91b00720c */ /* 0x000fe20003fc4070 */
[--C-:B------:R-:W-:Y:S02]  /*a370*/  @!P4 IMAD.IADD R165, R165, 0x1, -R27.reuse ;  /* 0x00000001a5a5c824 */ /* 0x100fe400078e0a1b */
[----:B------:R1:W-:Y:S02]  /*a380*/  STL [R1+0x1290], R21 ;  /* 0x0012901501007387 */ /* 0x0003e40000100800 */
[----:B------:R-:W-:Y:S02]  /*a390*/  @!P1 IMAD.IADD R168, R168, 0x1, -R27 ;  /* 0x00000001a8a89824 */ /* 0x000fe400078e0a1b */
[----:B------:R-:W-:Y:S01]  /*a3a0*/  @!P3 IMAD.MOV R151, RZ, RZ, -R151 ;  /* 0x000000ffff97b224 */ /* 0x000fe200078e0a97 */
[----:B------:R-:W3:Y:S01]  /*a3b0*/  LDL R29, [R1+0x15d4] ;  /* 0x0015d400011d7983 */ /* 0x000ee20000100800 */
[----:B------:R-:W-:-:S03]  /*a3c0*/  ISETP.GE.AND P4, PT, R7, RZ, PT ;  /* 0x000000ff0700720c */ /* 0x000fc60003f86270 */
[----:B------:R-:W3:Y:S01]  /*a3d0*/  LDL R7, [R1+0x15e8] ;  /* 0x0015e80001077983 */ /* 0x000ee20000100800 */
[----:B------:R-:W-:Y:S01]  /*a3e0*/  @!P6 IMAD.IADD R169, R169, 0x1, -R27 ;  /* 0x00000001a9a9e824 */ /* 0x000fe200078e0a1b */
[----:B--2---:R-:W-:Y:S02]  /*a3f0*/  ISETP.GE.AND P1, PT, R249, RZ, PT ;  /* 0x000000fff900720c */ /* 0x004fe40003f26270 */
[----:B------:R-:W2:Y:S01]  /*a400*/  LDL R249, [R1+0x15c4] ;  /* 0x0015c40001f97983 */ /* 0x000ea20000100800 */
[----:B----4-:R-:W-:-:S03]  /*a410*/  ISETP.GE.AND P6, PT, R231, RZ, PT ;  /* 0x000000ffe700720c */ /* 0x010fc60003fc6270 */
[----:B------:R-:W4:Y:S01]  /*a420*/  LDL R231, [R1+0x15cc] ;  /* 0x0015cc0001e77983 */ /* 0x000f220000100800 */
        /* <DEDUP_REMOVED lines=8> */
[----:B------:R-:W-:Y:S01]  /*a4b0*/  @!P2 IMAD.IADD R160, R160, 0x1, -R27 ;  /* 0x00000001a0a0a824 */ /* 0x000fe200078e0a1b */
[C---:B------:R-:W-:Y:S02]  /*a4c0*/  ISETP.GT.U32.AND P5, PT, R27.reuse, R164, PT ;  /* 0x000000a41b00720c */ /* 0x040fe40003fa4070 */
[----:B------:R-:W-:-:S07]  /*a4d0*/  ISETP.GT.U32.AND P2, PT, R27, R167, PT ;  /* 0x000000a71b00720c */ /* 0x000fce0003f44070 */
[----:B------:R-:W-:Y:S01]  /*a4e0*/  @!P3 IMAD.IADD R159, R159, 0x1, -R27 ;  /* 0x000000019f9fb824 */ /* 0x000fe200078e0a1b */
[C---:B------:R-:W-:Y:S01]  /*a4f0*/  ISETP.GT.U32.AND P3, PT, R27.reuse, R166, PT ;  /* 0x000000a61b00720c */ /* 0x040fe20003f64070 */
[----:B------:R-:W-:Y:S01]  /*a500*/  @!P0 IMAD.MOV R157, RZ, RZ, -R157 ;  /* 0x000000ffff9d8224 */ /* 0x000fe200078e0a9d */
[----:B------:R-:W-:Y:S01]  /*a510*/  ISETP.GT.U32.AND P0, PT, R27, R163, PT ;  /* 0x000000a31b00720c */ /* 0x000fe20003f04070 */
[--C-:B------:R-:W-:Y:S02]  /*a520*/  @!P5 IMAD.IADD R164, R164, 0x1, -R27.reuse ;  /* 0x00000001a4a4d824 */ /* 0x100fe400078e0a1b */
[--C-:B------:R-:W-:Y:S01]  /*a530*/  @!P2 IMAD.IADD R167, R167, 0x1, -R27.reuse ;  /* 0x00000001a7a7a824 */ /* 0x100fe200078e0a1b */
[----:B------:R-:W-:Y:S02]  /*a540*/  ISETP.GE.AND P5, PT, R28, RZ, PT ;  /* 0x000000ff1c00720c */ /* 0x000fe40003fa6270 */
[----:B------:R-:W4:Y:S05]  /*a550*/  LDL R28, [R1+0x15e4] ;  /* 0x0015e400011c7983 */ /* 0x000f2a0000100800 */
[----:B------:R-:W-:Y:S01]  /*a560*/  @!P3 IMAD.IADD R166, R166, 0x1, -R27 ;  /* 0x00000001a6a6b824 */ /* 0x000fe200078e0a1b */
[----:B---3--:R-:W-:-:S02]  /*a570*/  ISETP.GE.AND P3, PT, R22, RZ, PT ;  /* 0x000000ff1600720c */ /* 0x008fc40003f66270 */
[----:B------:R-:W-:Y:S01]  /*a580*/  ISETP.GE.AND P2, PT, R23, RZ, PT ;  /* 0x000000ff1700720c */ /* 0x000fe20003f46270 */
[----:B------:R-:W3:Y:S01]  /*a590*/  LDL R22, [R1+0x15ec] ;  /* 0x0015ec0001167983 */ /* 0x000ee20000100800 */
[----:B------:R-:W-:Y:S01]  /*a5a0*/  @!P0 IMAD.IADD R163, R163, 0x1, -R27 ;  /* 0x00000001a3a38824 */ /* 0x000fe200078e0a1b */
[C---:B------:R-:W-:Y:S02]  /*a5b0*/  ISETP.GT.U32.AND P0, PT, R27.reuse, R170, PT ;  /* 0x000000aa1b00720c */ /* 0x040fe40003f04070 */
[----:B------:R-:W3:Y:S08]  /*a5c0*/  LDL R23, [R1+0x15f0] ;  /* 0x0015f00001177983 */ /* 0x000ef00000100800 */
[----:B------:R-:W-:Y:S01]  /*a5d0*/  @!P2 IMAD.MOV R162, RZ, RZ, -R162 ;  /* 0x000000ffffa2a224 */ /* 0x000fe200078e0aa2 */
[----:B------:R-:W-:-:S02]  /*a5e0*/  ISETP.GT.U32.AND P2, PT, R27, R168, PT ;  /* 0x000000a81b00720c */ /* 0x000fc40003f44070 */
[----:B------:R-:W-:Y:S01]  /*a5f0*/  @!P0 IADD3 R170, R170, -R27, RZ ;  /* 0x8000001baaaa8210 */ /* 0x000fe20007ffe0ff */
[----:B------:R-:W-:Y:S02]  /*a600*/  @!P5 IMAD.MOV R159, RZ, RZ, -R159 ;  /* 0x000000ffff9fd224 */ /* 0x000fe400078e0a9f */
[----:B------:R-:W-:Y:S01]  /*a610*/  @!P1 IMAD.MOV R163, RZ, RZ, -R163 ;  /* 0x000000ffffa39224 */ /* 0x000fe200078e0aa3 */
[C---:B------:R-:W-:Y:S02]  /*a620*/  ISETP.GT.U32.AND P1, PT, R27.reuse, R169, PT ;  /* 0x000000a91b00720c */ /* 0x040fe40003f24070 */
[----:B------:R-:W-:-:S05]  /*a630*/  ISETP.GT.U32.AND P5, PT, R27, R170, PT ;  /* 0x000000aa1b00720c */ /* 0x000fca0003fa4070 */
[----:B------:R-:W-:Y:S01]  /*a640*/  @!P2 IMAD.IADD R168, R168, 0x1, -R27 ;  /* 0x00000001a8a8a824 */ /* 0x000fe200078e0a1b */
[----:B------:R-:W-:-:S05]  /*a650*/  ISETP.GT.U32.AND P2, PT, R27, R174, PT ;  /* 0x000000ae1b00720c */ /* 0x000fca0003f44070 */
[--C-:B------:R-:W-:Y:S01]  /*a660*/  @!P1 IMAD.IADD R169, R169, 0x1, -R27.reuse ;  /* 0x00000001a9a99824 */ /* 0x100fe200078e0a1b */
[----:B------:R-:W-:Y:S01]  /*a670*/  ISETP.GT.U32.AND P1, PT, R27, R175, PT ;  /* 0x000000af1b00720c */ /* 0x000fe20003f24070 */
[----:B------:R-:W-:-:S06]  /*a680*/  @!P5 IMAD.IADD R170, R170, 0x1, -R27 ;  /* 0x00000001aaaad824 */ /* 0x000fcc00078e0a1b */
[--C-:B------:R-:W-:Y:S01]  /*a690*/  @!P2 IMAD.IADD R174, R174, 0x1, -R27.reuse ;  /* 0x00000001aeaea824 */ /* 0x100fe200078e0a1b */
[----:B------:R-:W-:Y:S02]  /*a6a0*/  ISETP.GE.AND P5, PT, R7, RZ, PT ;  /* 0x000000ff0700720c */ /* 0x000fe40003fa6270 */
[----:B------:R-:W3:Y:S03]  /*a6b0*/  LDL R7, [R1+0x15dc] ;  /* 0x0015dc0001077983 */ /* 0x000ee60000100800 */
[----:B------:R-:W-:Y:S01]  /*a6c0*/  @!P1 IMAD.IADD R175, R175, 0x1, -R27 ;  /* 0x00000001afaf9824 */ /* 0x000fe200078e0a1b */
[----:B--2---:R-:W-:Y:S02]  /*a6d0*/  ISETP.GE.AND P2, PT, R249, RZ, PT ;  /* 0x000000fff900720c */ /* 0x004fe40003f46270 */
[----:B------:R-:W2:Y:S01]  /*a6e0*/  LDL R249, [R1+0x15a8] ;  /* 0x0015a80001f97983 */ /* 0x000ea20000100800 */
[----:B----4-:R-:W-:-:S03]  /*a6f0*/  ISETP.GE.AND P1, PT, R231, RZ, PT ;  /* 0x000000ffe700720c */ /* 0x010fc60003f26270 */
[----:B------:R-:W4:Y:S01]  /*a700*/  LDL R231, [R1+0x15ac] ;  /* 0x0015ac0001e77983 */ /* 0x000f220000100800 */
[----:B------:R-:W-:Y:S01]  /*a710*/  @!P4 IMAD.MOV R160, RZ, RZ, -R160 ;  /* 0x000000ffffa0c224 */ /* 0x000fe200078e0aa0 */
[C---:B------:R-:W-:Y:S01]  /*a720*/  ISETP.GT.U32.AND P4, PT, R27.reuse, R166, PT ;  /* 0x000000a61b00720c */ /* 0x040fe20003f84070 */
[----:B------:R-:W-:Y:S01]  /*a730*/  @!P3 IMAD.MOV R161, RZ, RZ, -R161 ;  /* 0x000000ffffa1b224 */ /* 0x000fe200078e0aa1 */
[C---:B------:R-:W-:Y:S02]  /*a740*/  ISETP.GT.U32.AND P3, PT, R27.reuse, R167, PT ;  /* 0x000000a71b00720c */ /* 0x040fe40003f64070 */
[----:B------:R-:W-:-:S09]  /*a750*/  ISETP.GT.U32.AND P0, PT, R27, R165, PT ;  /* 0x000000a51b00720c */ /* 0x000fd20003f04070 */
[--C-:B------:R-:W-:Y:S01]  /*a760*/  @!P4 IMAD.IADD R166, R166, 0x1, -R27.reuse ;  /* 0x00000001a6a6c824 */ /* 0x100fe200078e0a1b */
[C---:B------:R-:W-:Y:S01]  /*a770*/  ISETP.GT.U32.AND P4, PT, R27.reuse, R172, PT ;  /* 0x000000ac1b00720c */ /* 0x040fe20003f84070 */
[----:B------:R-:W-:Y:S01]  /*a780*/  @!P6 IMAD.MOV R164, RZ, RZ, -R164 ;  /* 0x000000ffffa4e224 */ /* 0x000fe200078e0aa4 */
[----:B------:R-:W-:Y:S01]  /*a790*/  ISETP.GT.U32.AND P6, PT, R27, R171, PT ;  /* 0x000000ab1b00720c */ /* 0x000fe20003fc4070 */
[--C-:B------:R-:W-:Y:S01]  /*a7a0*/  @!P3 IMAD.IADD R167, R167, 0x1, -R27.reuse ;  /* 0x00000001a7a7b824 */ /* 0x100fe200078e0a1b */
[----:B------:R-:W-:Y:S01]  /*a7b0*/  ISETP.GT.U32.AND P3, PT, R27, R173, PT ;  /* 0x000000ad1b00720c */ /* 0x000fe20003f64070 */
[----:B------:R-:W-:-:S08]  /*a7c0*/  @!P0 IMAD.IADD R165, R165, 0x1, -R27 ;  /* 0x00000001a5a58824 */ /* 0x000fd000078e0a1b */
[--C-:B------:R-:W-:Y:S02]  /*a7d0*/  @!P4 IMAD.IADD R172, R172, 0x1, -R27.reuse ;  /* 0x00000001acacc824 */ /* 0x100fe400078e0a1b */
[----:B------:R-:W-:Y:S01]  /*a7e0*/  @!P6 IMAD.IADD R171, R171, 0x1, -R27 ;  /* 0x00000001ababe824 */ /* 0x000fe200078e0a1b */
[----:B------:R-:W-:Y:S02]  /*a7f0*/  ISETP.GT.U32.AND P6, PT, R27, R176, PT ;  /* 0x000000b01b00720c */ /* 0x000fe40003fc4070 */
[----:B------:R-:W-:Y:S02]  /*a800*/  @!P3 IADD3 R173, R173, -R27, RZ ;  /* 0x8000001badadb210 */ /* 0x000fe40007ffe0ff */
[----:B------:R-:W-:Y:S02]  /*a810*/  ISETP.GE.AND P0, PT, R28, RZ, PT ;  /* 0x000000ff1c00720c */ /* 0x000fe40003f06270 */
[----:B------:R-:W4:Y:S01]  /*a820*/  LDL R28, [R1+0x15d8] ;  /* 0x0015d800011c7983 */ /* 0x000f220000100800 */
[----:B---3--:R-:W-:-:S02]  /*a830*/  ISETP.GE.AND P4, PT, R22, RZ, PT ;  /* 0x000000ff1600720c */ /* 0x008fc40003f86270 */
[----:B------:R-:W-:-:S08]  /*a840*/  ISETP.GE.AND P3, PT, R23, RZ, PT ;  /* 0x000000ff1700720c */ /* 0x000fd00003f66270 */
[----:B------:R-:W-:Y:S01]  /*a850*/  @!P0 IMAD.MOV R165, RZ, RZ, -R165 ;  /* 0x000000ffffa58224 */ /* 0x000fe200078e0aa5 */
[C---:B------:R-:W-:Y:S01]  /*a860*/  ISETP.GT.U32.AND P0, PT, R27.reuse, R171, PT ;  /* 0x000000ab1b00720c */ /* 0x040fe20003f04070 */
[----:B------:R-:W3:Y:S01]  /*a870*/  LDL R23, [R1+0x15a4] ;  /* 0x0015a40001177983 */ /* 0x000ee20000100800 */
[----:B------:R-:W-:Y:S01]  /*a880*/  @!P4 IMAD.MOV R167, RZ, RZ, -R167 ;  /* 0x000000ffffa7c224 */ /* 0x000fe200078e0aa7 */
[C---:B------:R-:W-:Y:S01]  /*a890*/  ISETP.GT.U32.AND P4, PT, R27.reuse, R173, PT ;  /* 0x000000ad1b00720c */ /* 0x040fe20003f84070 */
[----:B------:R-:W-:Y:S02]  /*a8a0*/  @!P6 IMAD.IADD R176, R176, 0x1, -R27 ;  /* 0x00000001b0b0e824 */ /* 0x000fe400078e0a1b */
[----:B------:R-:W-:Y:S01]  /*a8b0*/  @!P3 IMAD.MOV R168, RZ, RZ, -R168 ;  /* 0x000000ffffa8b224 */ /* 0x000fe200078e0aa8 */
[----:B------:R-:W-:-:S06]  /*a8c0*/  ISETP.GT.U32.AND P3, PT, R27, R174, PT ;  /* 0x000000ae1b00720c */ /* 0x000fcc0003f64070 */
[--C-:B------:R-:W-:Y:S01]  /*a8d0*/  @!P0 IMAD.IADD R171, R171, 0x1, -R27.reuse ;  /* 0x00000001abab8824 */ /* 0x100fe200078e0a1b */
[C---:B------:R-:W-:Y:S02]  /*a8e0*/  ISETP.GT.U32.AND P6, PT, R27.reuse, R176, PT ;  /* 0x000000b01b00720c */ /* 0x040fe40003fc4070 */
[----:B------:R-:W-:Y:S01]  /*a8f0*/  ISETP.GT.U32.AND P0, PT, R27, R178, PT ;  /* 0x000000b21b00720c */ /* 0x000fe20003f04070 */
[--C-:B------:R-:W-:Y:S01]  /*a900*/  @!P4 IMAD.IADD R173, R173, 0x1, -R27.reuse ;  /* 0x00000001adadc824 */ /* 0x100fe200078e0a1b */
[C---:B------:R-:W-:Y:S02]  /*a910*/  ISETP.GT.U32.AND P4, PT, R27.reuse, R180, PT ;  /* 0x000000b41b00720c */ /* 0x040fe40003f84070 */
[----:B------:R-:W-:Y:S01]  /*a920*/  @!P3 IMAD.IADD R174, R174, 0x1, -R27 ;  /* 0x00000001aeaeb824 */ /* 0x000fe200078e0a1b */
[----:B------:R-:W-:-:S06]  /*a930*/  ISETP.GT.U32.AND P3, PT, R27, R181, PT ;  /* 0x000000b51b00720c */ /* 0x000fcc0003f64070 */
[--C-:B------:R-:W-:Y:S01]  /*a940*/  @!P6 IMAD.IADD R176, R176, 0x1, -R27.reuse ;  /* 0x00000001b0b0e824 */ /* 0x100fe200078e0a1b */
[----:B------:R-:W-:Y:S01]  /*a950*/  ISETP.GE.AND P6, PT, R29, RZ, PT ;  /* 0x000000ff1d00720c */ /* 0x000fe20003fc6270 */
[--C-:B------:R-:W-:Y:S01]  /*a960*/  @!P0 IMAD.IADD R178, R178, 0x1, -R27.reuse ;  /* 0x00000001b2b28824 */ /* 0x100fe200078e0a1b */
[----:B------:R-:W3:Y:S01]  /*a970*/  LDL R29, [R1+0x15b4] ;  /* 0x0015b400011d7983 */ /* 0x000ee20000100800 */
[--C-:B------:R-:W-:Y:S01]  /*a980*/  @!P4 IMAD.IADD R180, R180, 0x1, -R27.reuse ;  /* 0x00000001b4b4c824 */ /* 0x100fe200078e0a1b */
[----:B------:R-:W-:Y:S02]  /*a990*/  ISETP.GE.AND P0, PT, R7, RZ, PT ;  /* 0x000000ff0700720c */ /* 0x000fe40003f06270 */
[----:B------:R-:W3:Y:S01]  /*a9a0*/  LDL R7, [R1+0x15a0] ;  /* 0x0015a00001077983 */ /* 0x000ee20000100800 */
        /* <DEDUP_REMOVED lines=8> */
[C---:B------:R-:W-:Y:S01]  /*aa30*/  ISETP.GT.U32.AND P2, PT, R27.reuse, R175, PT ;  /* 0x000000af1b00720c */ /* 0x040fe20003f44070 */
[----:B------:R-:W-:Y:S01]  /*aa40*/  @!P1 IMAD.MOV R170, RZ, RZ, -R170 ;  /* 0x000000ffffaa9224 */ /* 0x000fe200078e0aaa */
[----:B------:R-:W-:-:S09]  /*aa50*/  ISETP.GT.U32.AND P1, PT, R27, R177, PT ;  /* 0x000000b11b00720c */ /* 0x000fd20003f24070 */
[--C-:B------:R-:W-:Y:S01]  /*aa60*/  @!P5 IMAD.IADD R172, R172, 0x1, -R27.reuse ;  /* 0x00000001acacd824 */ /* 0x100fe200078e0a1b */
[----:B------:R-:W-:Y:S02]  /*aa70*/  ISETP.GT.U32.AND P5, PT, R27, R179, PT ;  /* 0x000000b31b00720c */ /* 0x000fe40003fa4070 */
[----:B------:R-:W-:Y:S01]  /*aa80*/  @!P2 IADD3 R175, R175, -R27, RZ ;  /* 0x8000001bafafa210 */ /* 0x000fe20007ffe0ff */
[----:B------:R-:W-:Y:S01]  /*aa90*/  @!P1 IMAD.IADD R177, R177, 0x1, -R27 ;  /* 0x00000001b1b19824 */ /* 0x000fe200078e0a1b */
[----:B------:R-:W-:Y:S01]  /*aaa0*/  ISETP.GT.U32.AND P2, PT, R27, R182, PT ;  /* 0x000000b61b00720c */ /* 0x000fe20003f44070 */
[----:B------:R-:W-:-:S08]  /*aab0*/  @!P0 IMAD.MOV R173, RZ, RZ, -R173 ;  /* 0x000000ffffad8224 */ /* 0x000fd000078e0aad */
[----:B------:R-:W-:-:S04]  /*aac0*/  @!P5 IMAD.IADD R179, R179, 0x1, -R27 ;  /* 0x00000001b3b3d824 */ /* 0x000fc800078e0a1b */
[----:B------:R-:W-:Y:S01]  /*aad0*/  @!P2 IMAD.IADD R182, R182, 0x1, -R27 ;  /* 0x00000001b6b6a824 */ /* 0x000fe200078e0a1b */
[C---:B------:R-:W-:Y:S02]  /*aae0*/  ISETP.GT.U32.AND P2, PT, R27.reuse, R177, PT ;  /* 0x000000b11b00720c */ /* 0x040fe40003f44070 */
[----:B------:R-:W-:Y:S02]  /*aaf0*/  ISETP.GT.U32.AND P0, PT, R27, R179, PT ;  /* 0x000000b31b00720c */ /* 0x000fe40003f04070 */
[----:B------:R-:W-:Y:S02]  /*ab00*/  ISETP.GE.AND P1, PT, R28, RZ, PT ;  /* 0x000000ff1c00720c */ /* 0x000fe40003f26270 */
[----:B------:R-:W4:Y:S01]  /*ab10*/  LDL R28, [R1+0x15bc] ;  /* 0x0015bc00011c7983 */ /* 0x000f220000100800 */
[----:B---3--:R-:W-:-:S03]  /*ab20*/  ISETP.GE.AND P5, PT, R23, RZ, PT ;  /* 0x000000ff1700720c */ /* 0x008fc60003fa6270 */
[----:B------:R-:W3:Y:S01]  /*ab30*/  LDL R23, [R1+0x1594] ;  /* 0x0015940001177983 */ /* 0x000ee20000100800 */
[----:B------:R-:W-:Y:S01]  /*ab40*/  @!P6 IMAD.MOV R171, RZ, RZ, -R171 ;  /* 0x000000ffffabe224 */ /* 0x000fe200078e0aab */
[----:B------:R-:W-:Y:S01]  /*ab50*/  ISETP.GT.U32.AND P6, PT, R27, R180, PT ;  /* 0x000000b41b00720c */ /* 0x000fe20003fc4070 */
[--C-:B------:R-:W-:Y:S01]  /*ab60*/  @!P2 IMAD.IADD R177, R177, 0x1, -R27.reuse ;  /* 0x00000001b1b1a824 */ /* 0x100fe200078e0a1b */
[----:B------:R-:W-:Y:S01]  /*ab70*/  ISETP.GT.U32.AND P2, PT, R27, R184, PT ;  /* 0x000000b81b00720c */ /* 0x000fe20003f44070 */
[----:B------:R-:W-:Y:S01]  /*ab80*/  @!P0 IMAD.IADD R179, R179, 0x1, -R27 ;  /* 0x00000001b3b38824 */ /* 0x000fe200078e0a1b */
[----:B------:R-:W-:-:S04]  /*ab90*/  ISETP.GT.U32.AND P0, PT, R27, R186, PT ;  /* 0x000000ba1b00720c */ /* 0x000fc80003f04070 */
[----:B------:R-:W-:Y:S01]  /*aba0*/  @!P5 IMAD.MOV R174, RZ, RZ, -R174 ;  /* 0x000000ffffaed224 */ /* 0x000fe200078e0aae */
[C---:B------:R-:W-:Y:S02]  /*abb0*/  ISETP.GT.U32.AND P5, PT, R27.reuse, R182, PT ;  /* 0x000000b61b00720c */ /* 0x040fe40003fa4070 */
[----:B------:R-:W-:Y:S02]  /*abc0*/  IADD3 R31, R252, 0xfb, RZ ;  /* 0x000000fbfc1f7810 */ /* 0x000fe40007ffe0ff */
[--C-:B------:R-:W-:Y:S01]  /*abd0*/  @!P6 IMAD.IADD R180, R180, 0x1, -R27.reuse ;  /* 0x00000001b4b4e824 */ /* 0x100fe200078e0a1b */
[----:B------:R-:W-:Y:S01]  /*abe0*/  ISETP.GT.U32.AND P6, PT, R27, R187, PT ;  /* 0x000000bb1b00720c */ /* 0x000fe20003fc4070 */
[--C-:B------:R-:W-:Y:S02]  /*abf0*/  @!P2 IMAD.IADD R184, R184, 0x1, -R27.reuse ;  /* 0x00000001b8b8a824 */ /* 0x100fe400078e0a1b */
[----:B------:R-:W-:Y:S01]  /*ac00*/  @!P0 IMAD.IADD R186, R186, 0x1, -R27 ;  /* 0x00000001baba8824 */ /* 0x000fe200078e0a1b */
[----:B------:R-:W-:Y:S01]  /*ac10*/  STL [R1+0x128c], R31 ;  /* 0x00128c1f01007387 */ /* 0x000fe20000100800 */
[----:B------:R-:W-:-:S03]  /*ac20*/  @!P1 IMAD.MOV R172, RZ, RZ, -R172 ;  /* 0x000000ffffac9224 */ /* 0x000fc600078e0aac */
[----:B------:R-:W-:Y:S01]  /*ac30*/  @!P5 IMAD.IADD R182, R182, 0x1, -R27 ;  /* 0x00000001b6b6d824 */ /* 0x000fe200078e0a1b */
[----:B------:R-:W3:Y:S01]  /*ac40*/  LDL R30, [R1+0x153c] ;  /* 0x00153c00011e7983 */ /* 0x000ee20000100800 */
[----:B------:R-:W-:-:S03]  /*ac50*/  ISETP.GE.AND P5, PT, R29, RZ, PT ;  /* 0x000000ff1d00720c */ /* 0x000fc60003fa6270 */
        /* <DEDUP_REMOVED lines=13> */
[----:B------:R-:W-:Y:S02]  /*ad30*/  @!P1 IADD3 R178, R178, -R27, RZ ;  /* 0x8000001bb2b29210 */ /* 0x000fe40007ffe0ff */
[--C-:B------:R-:W-:Y:S01]  /*ad40*/  @!P4 IMAD.IADD R181, R181, 0x1, -R27.reuse ;  /* 0x00000001b5b5c824 */ /* 0x100fe200078e0a1b */
[----:B------:R-:W-:Y:S01]  /*ad50*/  ISETP.GT.U32.AND P1, PT, R27, R185, PT ;  /* 0x000000b91b00720c */ /* 0x000fe20003f24070 */
[----:B------:R-:W-:Y:S01]  /*ad60*/  @!P3 IMAD.IADD R183, R183, 0x1, -R27 ;  /* 0x00000001b7b7b824 */ /* 0x000fe200078e0a1b */
[C---:B------:R-:W-:Y:S01]  /*ad70*/  ISETP.GT.U32.AND P4, PT, R27.reuse, R188, PT ;  /* 0x000000bc1b00720c */ /* 0x040fe20003f84070 */
[----:B------:R-:W-:Y:S01]  /*ad80*/  @!P2 IMAD.MOV R179, RZ, RZ, -R179 ;  /* 0x000000ffffb3a224 */ /* 0x000fe200078e0ab3 */
[----:B------:R-:W-:-:S09]  /*ad90*/  ISETP.GT.U32.AND P2, PT, R27, R186, PT ;  /* 0x000000ba1b00720c */ /* 0x000fd20003f44070 */
[--C-:B------:R-:W-:Y:S02]  /*ada0*/  @!P1 IMAD.IADD R185, R185, 0x1, -R27.reuse ;  /* 0x00000001b9b99824 */ /* 0x100fe400078e0a1b */
[----:B------:R-:W-:Y:S01]  /*adb0*/  @!P4 IMAD.IADD R188, R188, 0x1, -R27 ;  /* 0x00000001bcbcc824 */ /* 0x000fe200078e0a1b */
[----:B------:R-:W-:Y:S02]  /*adc0*/  ISETP.GT.U32.AND P4, PT, R27, R184, PT ;  /* 0x000000b81b00720c */ /* 0x000fe40003f84070 */
[----:B------:R-:W-:Y:S02]  /*add0*/  ISETP.GE.AND P3, PT, R28, RZ, PT ;  /* 0x000000ff1c00720c */ /* 0x000fe40003f66270 */
[----:B------:R-:W4:Y:S01]  /*ade0*/  LDL R28, [R1+0x1564] ;  /* 0x00156400011c7983 */ /* 0x000f220000100800 */
[----:B---3--:R-:W-:-:S03]  /*adf0*/  ISETP.GE.AND P1, PT, R23, RZ, PT ;  /* 0x000000ff1700720c */ /* 0x008fc60003f26270 */
[----:B------:R-:W3:Y:S01]  /*ae00*/  LDL R23, [R1+0x155c] ;  /* 0x00155c0001177983 */ /* 0x000ee20000100800 */
[----:B------:R-:W-:Y:S01]  /*ae10*/  @!P5 IMAD.MOV R177, RZ, RZ, -R177 ;  /* 0x000000ffffb1d224 */ /* 0x000fe200078e0ab1 */
[----:B------:R-:W-:-:S03]  /*ae20*/  ISETP.GT.U32.AND P5, PT, R27, R183, PT ;  /* 0x000000b71b00720c */ /* 0x000fc60003fa4070 */
[--C-:B------:R-:W-:Y:S01]  /*ae30*/  @!P4 IMAD.IADD R184, R184, 0x1, -R27.reuse ;  /* 0x00000001b8b8c824 */ /* 0x100fe200078e0a1b */
[C---:B------:R-:W-:Y:S01]  /*ae40*/  ISETP.GT.U32.AND P4, PT, R27.reuse, R190, PT ;  /* 0x000000be1b00720c */ /* 0x040fe20003f84070 */
[----:B------:R-:W-:Y:S01]  /*ae50*/  @!P2 IMAD.IADD R186, R186, 0x1, -R27 ;  /* 0x00000001babaa824 */ /* 0x000fe200078e0a1b */
[C---:B------:R-:W-:Y:S02]  /*ae60*/  ISETP.GT.U32.AND P2, PT, R27.reuse, R192, PT ;  /* 0x000000c01b00720c */ /* 0x040fe40003f44070 */
[----:B------:R-:W-:Y:S01]  /*ae70*/  @!P1 IMAD.MOV R180, RZ, RZ, -R180 ;  /* 0x000000ffffb49224 */ /* 0x000fe200078e0ab4 */
[----:B------:R-:W-:-:S04]  /*ae80*/  ISETP.GT.U32.AND P1, PT, R27, R187, PT ;  /* 0x000000bb1b00720c */ /* 0x000fc80003f24070 */
[----:B------:R-:W-:-:S04]  /*ae90*/  @!P5 IMAD.IADD R183, R183, 0x1, -R27 ;  /* 0x00000001b7b7d824 */ /* 0x000fc800078e0a1b */
[--C-:B------:R-:W-:Y:S02]  /*aea0*/  @!P4 IMAD.IADD R190, R190, 0x1, -R27.reuse ;  /* 0x00000001bebec824 */ /* 0x100fe400078e0a1b */
[----:B------:R-:W-:-:S03]  /*aeb0*/  @!P2 IMAD.IADD R192, R192, 0x1, -R27 ;  /* 0x00000001c0c0a824 */ /* 0x000fc600078e0a1b */
[----:B------:R-:W-:Y:S01]  /*aec0*/  @!P1 IMAD.IADD R187, R187, 0x1, -R27 ;  /* 0x00000001bbbb9824 */ /* 0x000fe200078e0a1b */
[----:B------:R-:W-:Y:S02]  /*aed0*/  ISETP.GT.U32.AND P1, PT, R27, R193, PT ;  /* 0x000000c11b00720c */ /* 0x000fe40003f24070 */
[----:B------:R-:W-:Y:S02]  /*aee0*/  ISETP.GE.AND P5, PT, R29, RZ, PT ;  /* 0x000000ff1d00720c */ /* 0x000fe40003fa6270 */
[----:B------:R-:W3:Y:S01]  /*aef0*/  LDL R29, [R1+0x1538] ;  /* 0x00153800011d7983 */ /* 0x000ee20000100800 */
[----:B------:R-:W-:-:S03]  /*af00*/  ISETP.GE.AND P4, PT, R7, RZ, PT ;  /* 0x000000ff0700720c */ /* 0x000fc60003f86270 */
[----:B------:R-:W3:Y:S05]  /*af10*/  LDL R7, [R1+0x152c] ;  /* 0x00152c0001077983 */ /* 0x000eea0000100800 */
[----:B------:R-:W-:Y:S01]  /*af20*/  @!P1 IMAD.IADD R193, R193, 0x1, -R27 ;  /* 0x00000001c1c19824 */ /* 0x000fe200078e0a1b */
[----:B--2---:R-:W-:Y:S02]  /*af30*/  ISETP.GE.AND P2, PT, R249, RZ, PT ;  /* 0x000000fff900720c */ /* 0x004fe40003f46270 */
[----:B------:R-:W2:Y:S01]  /*af40*/  LDL R249, [R1+0x1520] ;  /* 0x0015200001f97983 */ /* 0x000ea20000100800 */
[----:B----4-:R-:W-:-:S03]  /*af50*/  ISETP.GE.AND P1, PT, R231, RZ, PT ;  /* 0x000000ffe700720c */ /* 0x010fc60003f26270 */
[----:B------:R-:W4:Y:S01]  /*af60*/  LDL R231, [R1+0x1514] ;  /* 0x0015140001e77983 */ /* 0x000f220000100800 */
[----:B------:R-:W-:Y:S01]  /*af70*/  @!P3 IMAD.MOV R178, RZ, RZ, -R178 ;  /* 0x000000ffffb2b224 */ /* 0x000fe200078e0ab2 */
[----:B------:R-:W-:Y:S02]  /*af80*/  ISETP.GT.U32.AND P3, PT, R27, R185, PT ;  /* 0x000000b91b00720c */ /* 0x000fe40003f64070 */
[----:B------:R-:W-:Y:S02]  /*af90*/  @!P0 IADD3 R181, -R181, RZ, RZ ;  /* 0x000000ffb5b58210 */ /* 0x000fe40007ffe1ff */
[C---:B------:R-:W-:Y:S01]  /*afa0*/  ISETP.GT.U32.AND P0, PT, R27.reuse, R188, PT ;  /* 0x000000bc1b00720c */ /* 0x040fe20003f04070 */
[----:B------:R-:W-:Y:S01]  /*afb0*/  @!P6 IMAD.MOV R182, RZ, RZ, -R182 ;  /* 0x000000ffffb6e224 */ /* 0x000fe200078e0ab6 */
[----:B------:R-:W-:-:S07]  /*afc0*/  ISETP.GT.U32.AND P6, PT, R27, R189, PT ;  /* 0x000000bd1b00720c */ /* 0x000fce0003fc4070 */
[----:B------:R-:W-:Y:S01]  /*afd0*/  @!P3 IMAD.IADD R185, R185, 0x1, -R27 ;  /* 0x00000001b9b9b824 */ /* 0x000fe200078e0a1b */
[----:B------:R-:W-:-:S03]  /*afe0*/  ISETP.GT.U32.AND P3, PT, R27, R191, PT ;  /* 0x000000bf1b00720c */ /* 0x000fc60003f64070 */
[--C-:B------:R-:W-:Y:S02]  /*aff0*/  @!P0 IMAD.IADD R188, R188, 0x1, -R27.reuse ;  /* 0x00000001bcbc8824 */ /* 0x100fe400078e0a1b */
[----:B------:R-:W-:Y:S01]  /*b000*/  @!P6 IMAD.IADD R189, R189, 0x1, -R27 ;  /* 0x00000001bdbde824 */ /* 0x000fe200078e0a1b */
[----:B------:R-:W-:Y:S01]  /*b010*/  ISETP.GT.U32.AND P6, PT, R27, R194, PT ;  /* 0x000000c21b00720c */ /* 0x000fe20003fc4070 */
[----:B------:R-:W-:-:S06]  /*b020*/  @!P4 IMAD.MOV R185, RZ, RZ, -R185 ;  /* 0x000000ffffb9c224 */ /* 0x000fcc00078e0ab9 */
[----:B------:R-:W-:-:S05]  /*b030*/  @!P3 IMAD.IADD R191, R191, 0x1, -R27 ;  /* 0x00000001bfbfb824 */ /* 0x000fca00078e0a1b */
[----:B------:R-:W-:Y:S02]  /*b040*/  ISETP.GT.U32.AND P4, PT, R27, R191, PT ;  /* 0x000000bf1b00720c */ /* 0x000fe40003f84070 */
[----:B------:R-:W-:Y:S02]  /*b050*/  ISETP.GE.AND P0, PT, R28, RZ, PT ;  /* 0x000000ff1c00720c */ /* 0x000fe40003f06270 */
[----:B------:R-:W4:Y:S11]  /*b060*/  LDL R28, [R1+0x1534] ;  /* 0x00153400011c7983 */ /* 0x000f360000100800 */
[----:B------:R-:W-:Y:S01]  /*b070*/  @!P0 IMAD.MOV R184, RZ, RZ, -R184 ;  /* 0x000000ffffb88224 */ /* 0x000fe200078e0ab8 */
[----:B---3--:R-:W-:-:S02]  /*b080*/  ISETP.GE.AND P3, PT, R23, RZ, PT ;  /* 0x000000ff1700720c */ /* 0x008fc40003f66270 */
[C---:B------:R-:W-:Y:S01]  /*b090*/  ISETP.GT.U32.AND P0, PT, R27.reuse, R190, PT ;  /* 0x000000be1b00720c */ /* 0x040fe20003f04070 */
[--C-:B------:R-:W-:Y:S02]  /*b0a0*/  @!P6 IMAD.IADD R194, R194, 0x1, -R27.reuse ;  /* 0x00000001c2c2e824 */ /* 0x100fe400078e0a1b */
[----:B------:R-:W-:Y:S01]  /*b0b0*/  @!P1 IMAD.MOV R188, RZ, RZ, -R188 ;  /* 0x000000ffffbc9224 */ /* 0x000fe200078e0abc */
[----:B------:R-:W-:Y:S01]  /*b0c0*/  ISETP.GT.U32.AND P1, PT, R27, R195, PT ;  /* 0x000000c31b00720c */ /* 0x000fe20003f24070 */
[----:B------:R-:W-:Y:S01]  /*b0d0*/  @!P4 IMAD.IADD R191, R191, 0x1, -R27 ;  /* 0x00000001bfbfc824 */ /* 0x000fe200078e0a1b */
[C---:B------:R-:W-:Y:S02]  /*b0e0*/  ISETP.GT.U32.AND P4, PT, R27.reuse, R198, PT ;  /* 0x000000c61b00720c */ /* 0x040fe40003f84070 */
[----:B------:R-:W-:-:S03]  /*b0f0*/  ISETP.GT.U32.AND P6, PT, R27, R194, PT ;  /* 0x000000c21b00720c */ /* 0x000fc60003fc4070 */
[----:B------:R-:W-:Y:S01]  /*b100*/  @!P3 IMAD.MOV R186, RZ, RZ, -R186 ;  /* 0x000000ffffbab224 */ /* 0x000fe200078e0aba */
[C---:B------:R-:W-:Y:S01]  /*b110*/  ISETP.GT.U32.AND P3, PT, R27.reuse, R192, PT ;  /* 0x000000c01b00720c */ /* 0x040fe20003f64070 */
[----:B------:R-:W-:Y:S01]  /*b120*/  @!P0 IMAD.IADD R190, R190, 0x1, -R27 ;  /* 0x00000001bebe8824 */ /* 0x000fe200078e0a1b */
[----:B------:R-:W-:-:S03]  /*b130*/  ISETP.GT.U32.AND P0, PT, R27, R197, PT ;  /* 0x000000c51b00720c */ /* 0x000fc60003f04070 */
[--C-:B------:R-:W-:Y:S02]  /*b140*/  @!P1 IMAD.IADD R195, R195, 0x1, -R27.reuse ;  /* 0x00000001c3c39824 */ /* 0x100fe400078e0a1b */
[----:B------:R-:W-:Y:S02]  /*b150*/  @!P4 IADD3 R198, R198, -R27, RZ ;  /* 0x8000001bc6c6c210 */ /* 0x000fe40007ffe0ff */
[--C-:B------:R-:W-:Y:S01]  /*b160*/  @!P6 IMAD.IADD R194, R194, 0x1, -R27.reuse ;  /* 0x00000001c2c2e824 */ /* 0x100fe200078e0a1b */
[----:B------:R-:W-:Y:S02]  /*b170*/  ISETP.GE.AND P6, PT, R30, RZ, PT ;  /* 0x000000ff1e00720c */ /* 0x000fe40003fc6270 */
[----:B------:R-:W3:Y:S01]  /*b180*/  LDL R30, [R1+0x14fc] ;  /* 0x0014fc00011e7983 */ /* 0x000ee20000100800 */
[--C-:B------:R-:W-:Y:S01]  /*b190*/  @!P3 IMAD.IADD R192, R192, 0x1, -R27.reuse ;  /* 0x00000001c0c0b824 */ /* 0x100fe200078e0a1b */
[----:B------:R-:W-:Y:S01]  /*b1a0*/  ISETP.GT.U32.AND P3, PT, R27, R199, PT ;  /* 0x000000c71b00720c */ /* 0x000fe20003f64070 */
[----:B------:R-:W-:Y:S01]  /*b1b0*/  @!P0 IMAD.IADD R197, R197, 0x1, -R27 ;  /* 0x00000001c5c58824 */ /* 0x000fe200078e0a1b */
[----:B------:R-:W-:-:S02]  /*b1c0*/  ISETP.GE.AND P1, PT, R29, RZ, PT ;  /* 0x000000ff1d00720c */ /* 0x000fc40003f26270 */
        /* <DEDUP_REMOVED lines=8> */
[----:B------:R-:W-:Y:S02]  /*b250*/  @!P5 IADD3 R183, -R183, RZ, RZ ;  /* 0x000000ffb7b7d210 */ /* 0x000fe40007ffe1ff */
[C---:B------:R-:W-:Y:S01]  /*b260*/  ISETP.GT.U32.AND P5, PT, R27.reuse, R189, PT ;  /* 0x000000bd1b00720c */ /* 0x040fe20003fa4070 */
[----:B------:R-:W-:Y:S01]  /*b270*/  @!P2 IMAD.MOV R187, RZ, RZ, -R187 ;  /* 0x000000ffffbba224 */ /* 0x000fe200078e0abb */
[----:B-1----:R-:W-:Y:S02]  /*b280*/  IABS R21, R21 ;  /* 0x0000001500157213 */ /* 0x002fe40000000000 */
[----:B------:R-:W-:-:S03]  /*b290*/  ISETP.GT.U32.AND P2, PT, R27, R193, PT ;  /* 0x000000c11b00720c */ /* 0x000fc60003f44070 */
[----:B------:R-:W-:-:S06]  /*b2a0*/  IMAD.HI.U32 R22, R25, R21, RZ ;  /* 0x0000001519167227 */ /* 0x000fcc00078e00ff */
[--C-:B------:R-:W-:Y:S01]  /*b2b0*/  @!P5 IMAD.IADD R189, R189, 0x1, -R27.reuse ;  /* 0x00000001bdbdd824 */ /* 0x100fe200078e0a1b */
[----:B------:R-:W-:Y:S01]  /*b2c0*/  ISETP.GT.U32.AND P5, PT, R27, R196, PT ;  /* 0x000000c41b00720c */ /* 0x000fe20003fa4070 */
[----:B------:R-:W-:Y:S02]  /*b2d0*/  IMAD.MOV R22, RZ, RZ, -R22 ;  /* 0x000000ffff167224 */ /* 0x000fe400078e0a16 */
[----:B------:R-:W-:Y:S01]  /*b2e0*/  @!P2 IMAD.IADD R193, R193, 0x1, -R27 ;  /* 0x00000001c1c1a824 */ /* 0x000fe200078e0a1b */
[C---:B------:R-:W-:Y:S01]  /*b2f0*/  ISETP.GT.U32.AND P2, PT, R27.reuse, R200, PT ;  /* 0x000000c81b00720c */ /* 0x040fe20003f44070 */
[----:B------:R-:W-:Y:S01]  /*b300*/  IMAD R21, R27, R22, R21 ;  /* 0x000000161b157224 */ /* 0x000fe200078e0215 */
[----:B------:R-:W-:-:S07]  /*b310*/  IABS R22, R31 ;  /* 0x0000001f00167213 */ /* 0x000fce0000000000 */
[----:B------:R-:W-:Y:S02]  /*b320*/  @!P5 IMAD.IADD R196, R196, 0x1, -R27 ;  /* 0x00000001c4c4d824 */ /* 0x000fe400078e0a1b */
[----:B------:R-:W-:-:S04]  /*b330*/  IMAD.HI.U32 R23, R25, R22, RZ ;  /* 0x0000001619177227 */ /* 0x000fc800078e00ff */
[----:B------:R-:W-:Y:S01]  /*b340*/  IMAD.MOV R23, RZ, RZ, -R23 ;  /* 0x000000ffff177224 */ /* 0x000fe200078e0a17 */
[----:B------:R-:W-:Y:S01]  /*b350*/  ISETP.GE.AND P5, PT, R28, RZ, PT ;  /* 0x000000ff1c00720c */ /* 0x000fe20003fa6270 */
[----:B------:R-:W-:Y:S01]  /*b360*/  @!P2 IMAD.IADD R200, R200, 0x1, -R27 ;  /* 0x00000001c8c8a824 */ /* 0x000fe200078e0a1b */
[C---:B------:R-:W-:Y:S01]  /*b370*/  ISETP.GT.U32.AND P2, PT, R27.reuse, R195, PT ;  /* 0x000000c31b00720c */ /* 0x040fe20003f44070 */
[----:B------:R-:W-:Y:S01]  /*b380*/  @!P1 IMAD.MOV R190, RZ, RZ, -R190 ;  /* 0x000000ffffbe9224 */ /* 0x000fe200078e0abe */
[C---:B------:R-:W-:Y:S01]  /*b390*/  ISETP.GT.U32.AND P1, PT, R27.reuse, R196, PT ;  /* 0x000000c41b00720c */ /* 0x040fe20003f24070 */
[C---:B------:R-:W-:Y:S02]  /*b3a0*/  IMAD R22, R27.reuse, R23, R22 ;  /* 0x000000171b167224 */ /* 0x040fe400078e0216 */
[----:B------:R-:W4:Y:S06]  /*b3b0*/  LDL R23, [R1+0x1508] ;  /* 0x0015080001177983 */ /* 0x000f2c0000100800 */
[----:B------:R-:W-:Y:S01]  /*b3c0*/  @!P5 IMAD.MOV R191, RZ, RZ, -R191 ;  /* 0x000000ffffbfd224 */ /* 0x000fe200078e0abf */
[C---:B------:R-:W-:Y:S01]  /*b3d0*/  ISETP.GT.U32.AND P5, PT, R27.reuse, R197, PT ;  /* 0x000000c51b00720c */ /* 0x040fe20003fa4070 */
[----:B------:R-:W-:Y:S01]  /*b3e0*/  @!P0 IMAD.MOV R192, RZ, RZ, -R192 ;  /* 0x000000ffffc08224 */ /* 0x000fe200078e0ac0 */
[----:B------:R-:W-:Y:S01]  /*b3f0*/  ISETP.GT.U32.AND P0, PT, R27, R198, PT ;  /* 0x000000c61b00720c */ /* 0x000fe20003f04070 */
[--C-:B------:R-:W-:Y:S01]  /*b400*/  @!P2 IMAD.IADD R195, R195, 0x1, -R27.reuse ;  /* 0x00000001c3c3a824 */ /* 0x100fe200078e0a1b */
[C---:B------:R-:W-:Y:S01]  /*b410*/  ISETP.GT.U32.AND P2, PT, R27.reuse, R202, PT ;  /* 0x000000ca1b00720c */ /* 0x040fe20003f44070 */
[----:B------:R-:W-:Y:S01]  /*b420*/  @!P1 IMAD.IADD R196, R196, 0x1, -R27 ;  /* 0x00000001c4c49824 */ /* 0x000fe200078e0a1b */
[C---:B------:R-:W-:Y:S01]  /*b430*/  ISETP.GT.U32.AND P1, PT, R27.reuse, R203, PT ;  /* 0x000000cb1b00720c */ /* 0x040fe20003f24070 */
[----:B------:R-:W-:Y:S01]  /*b440*/  @!P3 IMAD.MOV R194, RZ, RZ, -R194 ;  /* 0x000000ffffc2b224 */ /* 0x000fe200078e0ac2 */
[----:B------:R-:W-:-:S05]  /*b450*/  ISETP.GT.U32.AND P3, PT, R27, R201, PT ;  /* 0x000000c91b00720c */ /* 0x000fca0003f64070 */
[--C-:B------:R-:W-:Y:S01]  /*b460*/  @!P5 IMAD.IADD R197, R197, 0x1, -R27.reuse ;  /* 0x00000001c5c5d824 */ /* 0x100fe200078e0a1b */
[C---:B------:R-:W-:Y:S02]  /*b470*/  ISETP.GT.U32.AND P5, PT, R27.reuse, R204, PT ;  /* 0x000000cc1b00720c */ /* 0x040fe40003fa4070 */
[----:B------:R-:W-:Y:S01]  /*b480*/  IADD3 R28, R252, 0xfc, RZ ;  /* 0x000000fcfc1c7810 */ /* 0x000fe20007ffe0ff */
[--C-:B------:R-:W-:Y:S01]  /*b490*/  @!P0 IMAD.IADD R198, R198, 0x1, -R27.reuse ;  /* 0x00000001c6c68824 */ /* 0x100fe200078e0a1b */
[----:B------:R-:W-:Y:S01]  /*b4a0*/  ISETP.GT.U32.AND P0, PT, R27, R205, PT ;  /* 0x000000cd1b00720c */ /* 0x000fe20003f04070 */
[--C-:B------:R-:W-:Y:S02]  /*b4b0*/  @!P2 IMAD.IADD R202, R202, 0x1, -R27.reuse ;  /* 0x00000001cacaa824 */ /* 0x100fe400078e0a1b */
[----:B------:R-:W-:Y:S01]  /*b4c0*/  @!P1 IMAD.IADD R203, R203, 0x1, -R27 ;  /* 0x00000001cbcb9824 */ /* 0x000fe200078e0a1b */
[----:B------:R-:W-:Y:S01]  /*b4d0*/  STL [R1+0x1288], R28 ;  /* 0x0012881c01007387 */ /* 0x000fe20000100800 */
[----:B------:R-:W-:-:S02]  /*b4e0*/  @!P3 IADD3 R201, R201, -R27, RZ ;  /* 0x8000001bc9c9b210 */ /* 0x000fc40007ffe0ff */
[----:B---3--:R-:W-:Y:S02]  /*b4f0*/  ISETP.GE.AND P3, PT, R30, RZ, PT ;  /* 0x000000ff1e00720c */ /* 0x008fe40003f66270 */
        /* <DEDUP_REMOVED lines=16> */
[C---:B------:R-:W-:Y:S01]  /*b600*/  ISETP.GT.U32.AND P2, PT, R27.reuse, R203, PT ;  /* 0x000000cb1b00720c */ /* 0x040fe20003f44070 */
[----:B------:R-:W-:Y:S01]  /*b610*/  @!P3 IMAD.MOV R196, RZ, RZ, -R196 ;  /* 0x000000ffffc4b224 */ /* 0x000fe200078e0ac4 */
[C---:B------:R-:W-:Y:S01]  /*b620*/  ISETP.GT.U32.AND P3, PT, R27.reuse, R202, PT ;  /* 0x000000ca1b00720c */ /* 0x040fe20003f64070 */
[----:B------:R-:W-:Y:S01]  /*b630*/  @!P1 IMAD.MOV R198, RZ, RZ, -R198 ;  /* 0x000000ffffc69224 */ /* 0x000fe200078e0ac6 */
[----:B------:R-:W-:-:S05]  /*b640*/  ISETP.GT.U32.AND P1, PT, R27, R204, PT ;  /* 0x000000cc1b00720c */ /* 0x000fca0003f24070 */
[--C-:B------:R-:W-:Y:S01]  /*b650*/  @!P4 IMAD.IADD R199, R199, 0x1, -R27.reuse ;  /* 0x00000001c7c7c824 */ /* 0x100fe200078e0a1b */
[----:B------:R-:W-:Y:S01]  /*b660*/  ISETP.GT.U32.AND P4, PT, R27, R206, PT ;  /* 0x000000ce1b00720c */ /* 0x000fe20003f84070 */
[--C-:B------:R-:W-:Y:S02]  /*b670*/  @!P6 IMAD.IADD R200, R200, 0x1, -R27.reuse ;  /* 0x00000001c8c8e824 */ /* 0x100fe400078e0a1b */
[----:B------:R-:W-:Y:S01]  /*b680*/  @!P2 IMAD.IADD R203, R203, 0x1, -R27 ;  /* 0x00000001cbcba824 */ /* 0x000fe200078e0a1b */
[----:B------:R-:W-:Y:S01]  /*b690*/  ISETP.GT.U32.AND P2, PT, R27, R209, PT ;  /* 0x000000d11b00720c */ /* 0x000fe20003f44070 */
[----:B------:R-:W-:Y:S02]  /*b6a0*/  @!P5 IMAD.MOV R199, RZ, RZ, -R199 ;  /* 0x000000ffffc7d224 */ /* 0x000fe400078e0ac7 */
[----:B------:R-:W-:Y:S01]  /*b6b0*/  @!P3 IMAD.IADD R202, R202, 0x1, -R27 ;  /* 0x00000001cacab824 */ /* 0x000fe200078e0a1b */
[----:B------:R-:W-:-:S05]  /*b6c0*/  @!P1 IADD3 R204, R204, -R27, RZ ;  /* 0x8000001bcccc9210 */ /* 0x000fca0007ffe0ff */
[--C-:B------:R-:W-:Y:S01]  /*b6d0*/  @!P4 IMAD.IADD R206, R206, 0x1, -R27.reuse ;  /* 0x00000001cecec824 */ /* 0x100fe200078e0a1b */
[C---:B------:R-:W-:Y:S02]  /*b6e0*/  ISETP.GT.U32.AND P3, PT, R27.reuse, R208, PT ;  /* 0x000000d01b00720c */ /* 0x040fe40003f64070 */
[C---:B------:R-:W-:Y:S02]  /*b6f0*/  ISETP.GT.U32.AND P1, PT, R27.reuse, R210, PT ;  /* 0x000000d21b00720c */ /* 0x040fe40003f24070 */
[C---:B------:R-:W-:Y:S02]  /*b700*/  ISETP.GT.U32.AND P5, PT, R27.reuse, R206, PT ;  /* 0x000000ce1b00720c */ /* 0x040fe40003fa4070 */
[----:B------:R-:W-:Y:S01]  /*b710*/  ISETP.GT.U32.AND P4, PT, R27, R201, PT ;  /* 0x000000c91b00720c */ /* 0x000fe20003f84070 */
[----:B------:R-:W-:Y:S01]  /*b720*/  @!P2 IMAD.IADD R209, R209, 0x1, -R27 ;  /* 0x00000001d1d1a824 */ /* 0x000fe200078e0a1b */
[----:B------:R-:W-:Y:S02]  /*b730*/  ISETP.GE.AND P6, PT, R23, RZ, PT ;  /* 0x000000ff1700720c */ /* 0x000fe40003fc6270 */
[----:B------:R-:W-:-:S02]  /*b740*/  IABS R23, R28 ;  /* 0x0000001c00177213 */ /* 0x000fc40000000000 */
[----:B------:R-:W-:-:S03]  /*b750*/  ISETP.GE.AND P2, PT, R24, RZ, PT ;  /* 0x000000ff1800720c */ /* 0x000fc60003f46270 */
[----:B------:R-:W-:-:S06]  /*b760*/  IMAD.HI.U32 R24, R25, R23, RZ ;  /* 0x0000001719187227 */ /* 0x000fcc00078e00ff */
[----:B------:R-:W-:Y:S01]  /*b770*/  @!P6 IMAD.MOV R195, RZ, RZ, -R195 ;  /* 0x000000ffffc3e224 */ /* 0x000fe200078e0ac3 */
[----:B------:R-:W-:Y:S01]  /*b780*/  ISETP.GT.U32.AND P6, PT, R27, R205, PT ;  /* 0x000000cd1b00720c */ /* 0x000fe20003fc4070 */
[----:B------:R-:W-:Y:S02]  /*b790*/  IMAD.MOV R24, RZ, RZ, -R24 ;  /* 0x000000ffff187224 */ /* 0x000fe400078e0a18 */
[--C-:B------:R-:W-:Y:S02]  /*b7a0*/  @!P5 IMAD.IADD R206, R206, 0x1, -R27.reuse ;  /* 0x00000001ceced824 */ /* 0x100fe400078e0a1b */
[--C-:B------:R-:W-:Y:S02]  /*b7b0*/  @!P3 IMAD.IADD R208, R208, 0x1, -R27.reuse ;  /* 0x00000001d0d0b824 */ /* 0x100fe400078e0a1b */
[--C-:B------:R-:W-:Y:S02]  /*b7c0*/  @!P1 IMAD.IADD R210, R210, 0x1, -R27.reuse ;  /* 0x00000001d2d29824 */ /* 0x100fe400078e0a1b */
[----:B------:R-:W-:-:S02]  /*b7d0*/  @!P4 IMAD.IADD R201, R201, 0x1, -R27 ;  /* 0x00000001c9c9c824 */ /* 0x000fc400078e0a1b */
[----:B------:R-:W-:Y:S02]  /*b7e0*/  IMAD R23, R27, R24, R23 ;  /* 0x000000181b177224 */ /* 0x000fe400078e0217 */
[----:B------:R-:W-:Y:S01]  /*b7f0*/  @!P6 IMAD.IADD R205, R205, 0x1, -R27 ;  /* 0x00000001cdcde824 */ /* 0x000fe200078e0a1b */
[----:B------:R-:W-:Y:S01]  /*b800*/  ISETP.GT.U32.AND P6, PT, R27, R211, PT ;  /* 0x000000d31b00720c */ /* 0x000fe20003fc4070 */
[----:B------:R-:W4:Y:S01]  /*b810*/  LDL R24, [R1+0x14a0] ;  /* 0x0014a00001187983 */ /* 0x000f220000100800 */
[----:B---3--:R-:W-:-:S03]  /*b820*/  ISETP.GE.AND P4, PT, R30, RZ, PT ;  /* 0x000000ff1e00720c */ /* 0x008fc60003f86270 */
        /* <DEDUP_REMOVED lines=15> */
[C---:B------:R-:W-:Y:S01]  /*b920*/  ISETP.GT.U32.AND P4, PT, R27.reuse, R208, PT ;  /* 0x000000d01b00720c */ /* 0x040fe20003f84070 */
[----:B------:R-:W-:Y:S01]  /*b930*/  @!P3 IMAD.MOV R203, RZ, RZ, -R203 ;  /* 0x000000ffffcbb224 */ /* 0x000fe200078e0acb */
[----:B------:R-:W-:-:S09]  /*b940*/  ISETP.GT.U32.AND P3, PT, R27, R209, PT ;  /* 0x000000d11b00720c */ /* 0x000fd20003f64070 */
[----:B------:R-:W-:Y:S01]  /*b950*/  @!P0 IMAD.IADD R212, R212, 0x1, -R27 ;  /* 0x00000001d4d48824 */ /* 0x000fe200078e0a1b */
[C---:B------:R-:W-:Y:S01]  /*b960*/  ISETP.GT.U32.AND P0, PT, R27.reuse, R207, PT ;  /* 0x000000cf1b00720c */ /* 0x040fe20003f04070 */
[----:B------:R-:W-:Y:S01]  /*b970*/  @!P2 IMAD.MOV R204, RZ, RZ, -R204 ;  /* 0x000000ffffcca224 */ /* 0x000fe200078e0acc */
[C---:B------:R-:W-:Y:S01]  /*b980*/  ISETP.GT.U32.AND P2, PT, R27.reuse, R210, PT ;  /* 0x000000d21b00720c */ /* 0x040fe20003f44070 */
[----:B------:R-:W-:Y:S01]  /*b990*/  @!P1 IMAD.MOV R205, RZ, RZ, -R205 ;  /* 0x000000ffffcd9224 */ /* 0x000fe200078e0acd */
[C---:B------:R-:W-:Y:S01]  /*b9a0*/  ISETP.GT.U32.AND P1, PT, R27.reuse, R211, PT ;  /* 0x000000d31b00720c */ /* 0x040fe20003f24070 */
[----:B------:R-:W-:Y:S01]  /*b9b0*/  @!P5 IMAD.MOV R202, RZ, RZ, -R202 ;  /* 0x000000ffffcad224 */ /* 0x000fe200078e0aca */
[----:B------:R-:W-:Y:S01]  /*b9c0*/  ISETP.GT.U32.AND P5, PT, R27, R212, PT ;  /* 0x000000d41b00720c */ /* 0x000fe20003fa4070 */
[--C-:B------:R-:W-:Y:S01]  /*b9d0*/  @!P4 IMAD.IADD R208, R208, 0x1, -R27.reuse ;  /* 0x00000001d0d0c824 */ /* 0x100fe200078e0a1b */
[----:B------:R-:W-:Y:S01]  /*b9e0*/  @!P6 IADD3 R206, -R206, RZ, RZ ;  /* 0x000000ffcecee210 */ /* 0x000fe20007ffe1ff */
[----:B------:R-:W-:Y:S01]  /*b9f0*/  @!P3 IMAD.IADD R209, R209, 0x1, -R27 ;  /* 0x00000001d1d1b824 */ /* 0x000fe200078e0a1b */
[----:B------:R-:W-:-:S02]  /*ba00*/  ISETP.GT.U32.AND P4, PT, R27, R215, PT ;  /* 0x000000d71b00720c */ /* 0x000fc40003f84070 */
[----:B------:R-:W-:Y:S01]  /*ba10*/  ISETP.GT.U32.AND P3, PT, R27, R216, PT ;  /* 0x000000d81b00720c */ /* 0x000fe20003f64070 */
[--C-:B------:R-:W-:Y:S01]  /*ba20*/  @!P0 IMAD.IADD R207, R207, 0x1, -R27.reuse ;  /* 0x00000001cfcf8824 */ /* 0x100fe200078e0a1b */
[C---:B------:R-:W-:Y:S02]  /*ba30*/  ISETP.GT.U32.AND P0, PT, R27.reuse, R214, PT ;  /* 0x000000d61b00720c */ /* 0x040fe40003f04070 */
[C---:B------:R-:W-:Y:S01]  /*ba40*/  ISETP.GT.U32.AND P6, PT, R27.reuse, R213, PT ;  /* 0x000000d51b00720c */ /* 0x040fe20003fc4070 */
[--C-:B------:R-:W-:Y:S01]  /*ba50*/  @!P2 IMAD.IADD R210, R210, 0x1, -R27.reuse ;  /* 0x00000001d2d2a824 */ /* 0x100fe200078e0a1b */
[----:B------:R-:W-:Y:S01]  /*ba60*/  ISETP.GT.U32.AND P2, PT, R27, R217, PT ;  /* 0x000000d91b00720c */ /* 0x000fe20003f44070 */
[--C-:B------:R-:W-:Y:S01]  /*ba70*/  @!P1 IMAD.IADD R211, R211, 0x1, -R27.reuse ;  /* 0x00000001d3d39824 */ /* 0x100fe200078e0a1b */
[----:B------:R-:W-:Y:S01]  /*ba80*/  ISETP.GT.U32.AND P1, PT, R27, R218, PT ;  /* 0x000000da1b00720c */ /* 0x000fe20003f24070 */
[--C-:B------:R-:W-:Y:S02]  /*ba90*/  @!P5 IMAD.IADD R212, R212, 0x1, -R27.reuse ;  /* 0x00000001d4d4d824 */ /* 0x100fe400078e0a1b */
[----:B------:R-:W-:-:S02]  /*baa0*/  @!P4 IMAD.IADD R215, R215, 0x1, -R27 ;  /* 0x00000001d7d7c824 */ /* 0x000fc400078e0a1b */
[--C-:B------:R-:W-:Y:S02]  /*bab0*/  @!P3 IMAD.IADD R216, R216, 0x1, -R27.reuse ;  /* 0x00000001d8d8b824 */ /* 0x100fe400078e0a1b */
[--C-:B------:R-:W-:Y:S02]  /*bac0*/  @!P0 IMAD.IADD R214, R214, 0x1, -R27.reuse ;  /* 0x00000001d6d68824 */ /* 0x100fe400078e0a1b */
[--C-:B------:R-:W-:Y:S02]  /*bad0*/  @!P6 IMAD.IADD R213, R213, 0x1, -R27.reuse ;  /* 0x00000001d5d5e824 */ /* 0x100fe400078e0a1b */
[--C-:B------:R-:W-:Y:S02]  /*bae0*/  @!P2 IMAD.IADD R217, R217, 0x1, -R27.reuse ;  /* 0x00000001d9d9a824 */ /* 0x100fe400078e0a1b */
[----:B------:R-:W-:Y:S01]  /*baf0*/  @!P1 IMAD.IADD R218, R218, 0x1, -R27 ;  /* 0x00000001dada9824 */ /* 0x000fe200078e0a1b */
[----:B------:R-:W-:Y:S02]  /*bb00*/  ISETP.GT.U32.AND P1, PT, R27, R213, PT ;  /* 0x000000d51b00720c */ /* 0x000fe40003f24070 */
[----:B------:R-:W-:-:S02]  /*bb10*/  ISETP.GE.AND P5, PT, R24, RZ, PT ;  /* 0x000000ff1800720c */ /* 0x000fc40003fa6270 */
[----:B---3--:R-:W-:Y:S02]  /*bb20*/  ISETP.GE.AND P6, PT, R30, RZ, PT ;  /* 0x000000ff1e00720c */ /* 0x008fe40003fc6270 */
[----:B------:R-:W-:Y:S02]  /*bb30*/  ISETP.GE.AND P0, PT, R29, RZ, PT ;  /* 0x000000ff1d00720c */ /* 0x000fe40003f06270 */
[----:B------:R-:W-:-:S07]  /*bb40*/  ISETP.GE.AND P4, PT, R7, RZ, PT ;  /* 0x000000ff0700720c */ /* 0x000fce0003f86270 */
[----:B------:R-:W-:Y:S01]  /*bb50*/  @!P5 IMAD.MOV R207, RZ, RZ, -R207 ;  /* 0x000000ffffcfd224 */ /* 0x000fe200078e0acf */
[C---:B------:R-:W-:Y:S01]  /*bb60*/  ISETP.GT.U32.AND P5, PT, R27.reuse, R214, PT ;  /* 0x000000d61b00720c */ /* 0x040fe20003fa4070 */
[----:B------:R-:W-:Y:S01]  /*bb70*/  @!P6 IMAD.MOV R208, RZ, RZ, -R208 ;  /* 0x000000ffffd0e224 */ /* 0x000fe200078e0ad0 */
[----:B------:R-:W-:Y:S01]  /*bb80*/  ISETP.GT.U32.AND P6, PT, R27, R218, PT ;  /* 0x000000da1b00720c */ /* 0x000fe20003fc4070 */
[----:B------:R-:W3:Y:S01]  /*bb90*/  LDL R30, [R1+0x1440] ;  /* 0x00144000011e7983 */ /* 0x000ee20000100800 */
[----:B------:R-:W-:Y:S02]  /*bba0*/  @!P0 IADD3 R209, -R209, RZ, RZ ;  /* 0x000000ffd1d18210 */ /* 0x000fe40007ffe1ff */
[C---:B------:R-:W-:Y:S01]  /*bbb0*/  ISETP.GT.U32.AND P0, PT, R27.reuse, R215, PT ;  /* 0x000000d71b00720c */ /* 0x040fe20003f04070 */
[----:B------:R-:W3:Y:S01]  /*bbc0*/  LDL R29, [R1+0x143c] ;  /* 0x00143c00011d7983 */ /* 0x000ee20000100800 */
[----:B------:R-:W-:Y:S01]  /*bbd0*/  @!P4 IMAD.MOV R210, RZ, RZ, -R210 ;  /* 0x000000ffffd2c224 */ /* 0x000fe200078e0ad2 */
[----:B------:R-:W-:-:S02]  /*bbe0*/  ISETP.GT.U32.AND P4, PT, R27, R216, PT ;  /* 0x000000d81b00720c */ /* 0x000fc40003f84070 */
[----:B------:R-:W3:Y:S01]  /*bbf0*/  LDL R7, [R1+0x1458] ;  /* 0x0014580001077983 */ /* 0x000ee20000100800 */
[----:B------:R-:W-:Y:S01]  /*bc00*/  IADD3 R24, R252, 0xfd, RZ ;  /* 0x000000fdfc187810 */ /* 0x000fe20007ffe0ff */
[--C-:B------:R-:W-:Y:S01]  /*bc10*/  @!P1 IMAD.IADD R213, R213, 0x1, -R27.reuse ;  /* 0x00000001d5d59824 */ /* 0x100fe200078e0a1b */
[C---:B------:R-:W-:Y:S01]  /*bc20*/  ISETP.GT.U32.AND P1, PT, R27.reuse, R220, PT ;  /* 0x000000dc1b00720c */ /* 0x040fe20003f24070 */
[----:B------:R-:W-:Y:S01]  /*bc30*/  @!P5 IMAD.IADD R214, R214, 0x1, -R27 ;  /* 0x00000001d6d6d824 */ /* 0x000fe200078e0a1b */
[----:B------:R-:W-:-:S03]  /*bc40*/  ISETP.GT.U32.AND P5, PT, R27, R221, PT ;  /* 0x000000dd1b00720c */ /* 0x000fc60003fa4070 */
[--C-:B------:R-:W-:Y:S01]  /*bc50*/  @!P0 IMAD.IADD R215, R215, 0x1, -R27.reuse ;  /* 0x00000001d7d78824 */ /* 0x100fe200078e0a1b */
[C---:B------:R-:W-:Y:S01]  /*bc60*/  ISETP.GT.U32.AND P0, PT, R27.reuse, R222, PT ;  /* 0x000000de1b00720c */ /* 0x040fe20003f04070 */
[--C-:B------:R-:W-:Y:S02]  /*bc70*/  @!P6 IMAD.IADD R218, R218, 0x1, -R27.reuse ;  /* 0x00000001dadae824 */ /* 0x100fe400078e0a1b */
[----:B------:R-:W-:Y:S01]  /*bc80*/  @!P4 IMAD.IADD R216, R216, 0x1, -R27 ;  /* 0x00000001d8d8c824 */ /* 0x000fe200078e0a1b */
[----:B------:R-:W-:Y:S02]  /*bc90*/  ISETP.GT.U32.AND P4, PT, R27, R223, PT ;  /* 0x000000df1b00720c */ /* 0x000fe40003f84070 */
[----:B--2---:R-:W-:Y:S02]  /*bca0*/  ISETP.GE.AND P3, PT, R249, RZ, PT ;  /* 0x000000fff900720c */ /* 0x004fe40003f66270 */
[----:B------:R-:W2:Y:S01]  /*bcb0*/  LDL R249, [R1+0x144c] ;  /* 0x00144c0001f97983 */ /* 0x000ea20000100800 */
[----:B----4-:R-:W-:-:S03]  /*bcc0*/  ISETP.GE.AND P2, PT, R231, RZ, PT ;  /* 0x000000ffe700720c */ /* 0x010fc60003f46270 */
[----:B------:R-:W4:Y:S07]  /*bcd0*/  LDL R231, [R1+0x1460] ;  /* 0x0014600001e77983 */ /* 0x000f2e0000100800 */
[----:B------:R-:W-:Y:S01]  /*bce0*/  @!P3 IMAD.MOV R211, RZ, RZ, -R211 ;  /* 0x000000ffffd3b224 */ /* 0x000fe200078e0ad3 */
[C---:B------:R-:W-:Y:S01]  /*bcf0*/  ISETP.GT.U32.AND P3, PT, R27.reuse, R217, PT ;  /* 0x000000d91b00720c */ /* 0x040fe20003f64070 */
[----:B------:R1:W-:Y:S01]  /*bd00*/  STL [R1+0x1284], R24 ;  /* 0x0012841801007387 */ /* 0x0003e20000100800 */
[----:B------:R-:W-:Y:S01]  /*bd10*/  @!P2 IMAD.MOV R212, RZ, RZ, -R212 ;  /* 0x000000ffffd4a224 */ /* 0x000fe200078e0ad4 */
[----:B------:R-:W-:-:S10]  /*bd20*/  ISETP.GT.U32.AND P2, PT, R27, R219, PT ;  /* 0x000000db1b00720c */ /* 0x000fd40003f44070 */
[----:B------:R-:W-:Y:S01]  /*bd30*/  @!P3 IMAD.IADD R217, R217, 0x1, -R27 ;  /* 0x00000001d9d9b824 */ /* 0x000fe200078e0a1b */
[----:B------:R-:W-:Y:S02]  /*bd40*/  ISETP.GT.U32.AND P3, PT, R27, R224, PT ;  /* 0x000000e01b00720c */ /* 0x000fe40003f64070 */
[----:B------:R-:W2:Y:S02]  /*bd50*/  LDL R27, [R1+0x1484] ;  /* 0x00148400011b7983 */ /* 0x000ea40000100800 */
[----:B--2---:R-:W-:Y:S02]  /*bd60*/  ISETP.GE.AND P6, PT, R27, RZ, PT ;  /* 0x000000ff1b00720c */ /* 0x004fe40003fc6270 */
[----:B------:R-:W-:-:S05]  /*bd70*/  IABS R27, c[0x0][0x17c] ;  /* 0x00005f00001b7a13 */ /* 0x000fca0000000000 */
[--C-:B------:R-:W-:Y:S01]  /*bd80*/  @!P2 IMAD.IADD R219, R219, 0x1, -R27.reuse ;  /* 0x00000001dbdba824 */ /* 0x100fe200078e0a1b */
[----:B---3--:R-:W-:Y:S01]  /*bd90*/  ISETP.GE.AND P2, PT, R30, RZ, PT ;  /* 0x000000ff1e00720c */ /* 0x008fe20003f46270 */
[--C-:B------:R-:W-:Y:S01]  /*bda0*/  @!P1 IMAD.IADD R220, R220, 0x1, -R27.reuse ;  /* 0x00000001dcdc9824 */ /* 0x100fe200078e0a1b */
[----:B------:R-:W-:Y:S01]  /*bdb0*/  ISETP.GE.AND P1, PT, R29, RZ, PT ;  /* 0x000000ff1d00720c */ /* 0x000fe20003f26270 */
[--C-:B------:R-:W-:Y:S01]  /*bdc0*/  @!P5 IMAD.IADD R221, R221, 0x1, -R27.reuse ;  /* 0x00000001ddddd824 */ /* 0x100fe200078e0a1b */
[----:B------:R-:W-:Y:S01]  /*bdd0*/  ISETP.GE.AND P5, PT, R7, RZ, PT ;  /* 0x000000ff0700720c */ /* 0x000fe20003fa6270 */
[--C-:B------:R-:W-:Y:S01]  /*bde0*/  @!P0 IMAD.IADD R222, R222, 0x1, -R27.reuse ;  /* 0x00000001dede8824 */ /* 0x100fe200078e0a1b */
[----:B------:R-:W-:Y:S01]  /*bdf0*/  ISETP.GE.AND P0, PT, R249, RZ, PT ;  /* 0x000000fff900720c */ /* 0x000fe20003f06270 */
[----:B------:R-:W-:Y:S01]  /*be00*/  @!P4 IMAD.IADD R223, R223, 0x1, -R27 ;  /* 0x00000001dfdfc824 */ /* 0x000fe200078e0a1b */
[----:B----4-:R-:W-:Y:S01]  /*be10*/  ISETP.GE.AND P4, PT, R231, RZ, PT ;  /* 0x000000ffe700720c */ /* 0x010fe20003f86270 */
[----:B------:R-:W-:Y:S01]  /*be20*/  @!P6 IMAD.MOV R213, RZ, RZ, -R213 ;  /* 0x000000ffffd5e224 */ /* 0x000fe200078e0ad5 */
[----:B------:R-:W-:Y:S01]  /*be30*/  @!P3 IADD3 R224, R224, -R27, RZ ;  /* 0x8000001be0e0b210 */ /* 0x000fe20007ffe0ff */
[----:B------:R-:W2:Y:S01]  /*be40*/  LDL R7, [R1+0x1438] ;  /* 0x0014380001077983 */ /* 0x000ea20000100800 */
        /* <DEDUP_REMOVED lines=11> */
[----:B------:R-:W3:Y:S01]  /*bf00*/  LDL R231, [R1+0x13f4] ;  /* 0x0013f40001e77983 */ /* 0x000ee20000100800 */
[----:B------:R-:W-:Y:S01]  /*bf10*/  ISETP.GT.U32.AND P4, PT, R27, R225, PT ;  /* 0x000000e11b00720c */ /* 0x000fe20003f84070 */
[----:B------:R-:W-:-:S02]  /*bf20*/  @!P3 IMAD.IADD R219, R219, 0x1, -R27 ;  /* 0x00000001dbdbb824 */ /* 0x000fc400078e0a1b */
[----:B------:R-:W4:Y:S04]  /*bf30*/  LDL R27, [R1+0x1414] ;  /* 0x00141400011b7983 */ /* 0x000f280000100800 */
[----:B------:R-:W2:Y:S04]  /*bf40*/  LDL R30, [R1+0x1420] ;  /* 0x00142000011e7983 */ /* 0x000ea80000100800 */
[----:B------:R-:W2:Y:S04]  /*bf50*/  LDL R29, [R1+0x1418] ;  /* 0x00141800011d7983 */ /* 0x000ea80000100800 */
[----:B------:R-:W2:Y:S01]  /*bf60*/  LDL R249, [R1+0x1434] ;  /* 0x0014340001f97983 */ /* 0x000ea20000100800 */
[----:B-1----:R-:W-:-:S02]  /*bf70*/  IABS R24, R24 ;  /* 0x0000001800187213 */ /* 0x002fc40000000000 */
[----:B----4-:R-:W-:Y:S02]  /*bf80*/  ISETP.GE.AND P3, PT, R27, RZ, PT ;  /* 0x000000ff1b00720c */ /* 0x010fe40003f66270 */
[----:B------:R-:W-:-:S05]  /*bf90*/  IABS R27, c[0x0][0x17c] ;  /* 0x00005f00001b7a13 */ /* 0x000fca0000000000 */
[--C-:B------:R-:W-:Y:S01]  /*bfa0*/  @!P1 IMAD.IADD R221, R221, 0x1, -R27.reuse ;  /* 0x00000001dddd9824 */ /* 0x100fe200078e0a1b */
[----:B------:R-:W-:Y:S01]  /*bfb0*/  ISETP.GT.U32.AND P1, PT, R27, R227, PT ;  /* 0x000000e31b00720c */ /* 0x000fe20003f24070 */
[--C-:B------:R-:W-:Y:S01]  /*bfc0*/  @!P6 IMAD.IADD R223, R223, 0x1, -R27.reuse ;  /* 0x00000001dfdfe824 */ /* 0x100fe200078e0a1b */
[C---:B------:R-:W-:Y:S01]  /*bfd0*/  ISETP.GT.U32.AND P6, PT, R27.reuse, R229, PT ;  /* 0x000000e51b00720c */ /* 0x040fe20003fc4070 */
[--C-:B------:R-:W-:Y:S01]  /*bfe0*/  @!P2 IMAD.IADD R220, R220, 0x1, -R27.reuse ;  /* 0x00000001dcdca824 */ /* 0x100fe200078e0a1b */
[C---:B------:R-:W-:Y:S01]  /*bff0*/  ISETP.GT.U32.AND P2, PT, R27.reuse, R226, PT ;  /* 0x000000e21b00720c */ /* 0x040fe20003f44070 */
[----:B------:R-:W-:Y:S01]  /*c000*/  @!P5 IMAD.IADD R222, R222, 0x1, -R27 ;  /* 0x00000001deded824 */ /* 0x000fe200078e0a1b */
[----:B------:R-:W-:-:S07]  /*c010*/  ISETP.GT.U32.AND P5, PT, R27, R228, PT ;  /* 0x000000e41b00720c */ /* 0x000fce0003fa4070 */
[----:B------:R-:W-:Y:S02]  /*c020*/  @!P1 IADD3 R227, R227, -R27, RZ ;  /* 0x8000001be3e39210 */ /* 0x000fe40007ffe0ff */
[----:B--2---:R-:W-:Y:S01]  /*c030*/  ISETP.GE.AND P1, PT, R7, RZ, PT ;  /* 0x000000ff0700720c */ /* 0x004fe20003f26270 */
[----:B------:R-:W-:-:S04]  /*c040*/  IMAD.HI.U32 R7, R25, R24, RZ ;  /* 0x0000001819077227 */ /* 0x000fc800078e00ff */
[----:B------:R-:W-:Y:S01]  /*c050*/  @!P6 IMAD.IADD R229, R229, 0x1, -R27 ;  /* 0x00000001e5e5e824 */ /* 0x000fe200078e0a1b */
[----:B---3--:R-:W-:Y:S01]  /*c060*/  ISETP.GE.AND P6, PT, R231, RZ, PT ;  /* 0x000000ffe700720c */ /* 0x008fe20003fc6270 */
[----:B------:R-:W-:Y:S02]  /*c070*/  IMAD.MOV R231, RZ, RZ, -R7 ;  /* 0x000000ffffe77224 */ /* 0x000fe400078e0a07 */
[--C-:B------:R-:W-:Y:S01]  /*c080*/  @!P0 IMAD.IADD R224, R224, 0x1, -R27.reuse ;  /* 0x00000001e0e08824 */ /* 0x100fe200078e0a1b */
[----:B------:R-:W-:Y:S01]  /*c090*/  ISETP.GE.AND P0, PT, R30, RZ, PT ;  /* 0x000000ff1e00720c */ /* 0x000fe20003f06270 */
[--C-:B------:R-:W-:Y:S01]  /*c0a0*/  @!P2 IMAD.IADD R226, R226, 0x1, -R27.reuse ;  /* 0x00000001e2e2a824 */ /* 0x100fe200078e0a1b */
[----:B------:R-:W-:Y:S01]  /*c0b0*/  ISETP.GE.AND P2, PT, R29, RZ, PT ;  /* 0x000000ff1d00720c */ /* 0x000fe20003f46270 */
[----:B------:R-:W-:Y:S01]  /*c0c0*/  @!P5 IMAD.IADD R228, R228, 0x1, -R27 ;  /* 0x00000001e4e4d824 */ /* 0x000fe200078e0a1b */
[----:B------:R-:W-:Y:S01]  /*c0d0*/  ISETP.GE.AND P5, PT, R249, RZ, PT ;  /* 0x000000fff900720c */ /* 0x000fe20003fa6270 */
[----:B------:R-:W2:Y:S01]  /*c0e0*/  LDL R30, [R1+0x13d8] ;  /* 0x0013d800011e7983 */ /* 0x000ea20000100800 */
[----:B------:R-:W-:-:S03]  /*c0f0*/  IMAD R24, R27, R231, R24 ;  /* 0x000000e71b187224 */ /* 0x000fc600078e0218 */
[----:B------:R-:W3:Y:S04]  /*c100*/  LDL R29, [R1+0x1410] ;  /* 0x00141000011d7983 */ /* 0x000ee80000100800 */
[----:B------:R-:W4:Y:S04]  /*c110*/  LDL R7, [R1+0x13c0] ;  /* 0x0013c00001077983 */ /* 0x000f280000100800 */
[----:B------:R-:W2:Y:S04]  /*c120*/  LDL R249, [R1+0x13bc] ;  /* 0x0013bc0001f97983 */ /* 0x000ea80000100800 */
[----:B------:R-:W2:Y:S01]  /*c130*/  LDL.LU R231, [R1+0x17d4] ;  /* 0x0017d40001e77983 */ /* 0x000ea20000300800 */
[----:B------:R-:W-:Y:S01]  /*c140*/  @!P4 IMAD.IADD R225, R225, 0x1, -R27 ;  /* 0x00000001e1e1c824 */ /* 0x000fe200078e0a1b */
[----:B------:R-:W-:Y:S01]  /*c150*/  ISETP.GT.U32.AND P4, PT, R27, R230, PT ;  /* 0x000000e61b00720c */ /* 0x000fe20003f84070 */
[----:B------:R-:W-:-:S02]  /*c160*/  @!P3 IMAD.MOV R219, RZ, RZ, -R219 ;  /* 0x000000ffffdbb224 */ /* 0x000fc400078e0adb */
[----:B------:R-:W-:Y:S01]  /*c170*/  @!P0 IMAD.MOV R220, RZ, RZ, -R220 ;  /* 0x000000ffffdc8224 */ /* 0x000fe200078e0adc */
[C---:B------:R-:W-:Y:S01]  /*c180*/  ISETP.GT.U32.AND P3, PT, R27.reuse, R225, PT ;  /* 0x000000e11b00720c */ /* 0x040fe20003f64070 */
[----:B------:R-:W-:Y:S01]  /*c190*/  @!P2 IMAD.MOV R221, RZ, RZ, -R221 ;  /* 0x000000ffffdda224 */ /* 0x000fe200078e0add */
[C---:B------:R-:W-:Y:S01]  /*c1a0*/  ISETP.GT.U32.AND P0, PT, R27.reuse, R226, PT ;  /* 0x000000e21b00720c */ /* 0x040fe20003f04070 */
[----:B------:R-:W-:Y:S01]  /*c1b0*/  @!P1 IMAD.MOV R222, RZ, RZ, -R222 ;  /* 0x000000ffffde9224 */ /* 0x000fe200078e0ade */
[----:B------:R-:W-:Y:S01]  /*c1c0*/  ISETP.GT.U32.AND P2, PT, R27, R227, PT ;  /* 0x000000e31b00720c */ /* 0x000fe20003f44070 */
[----:B------:R-:W-:-:S04]  /*c1d0*/  @!P5 IMAD.MOV R223, RZ, RZ, -R223 ;  /* 0x000000ffffdfd224 */ /* 0x000fc800078e0adf */
[--C-:B------:R-:W-:Y:S01]  /*c1e0*/  @!P4 IMAD.IADD R230, R230, 0x1, -R27.reuse ;  /* 0x00000001e6e6c824 */ /* 0x100fe200078e0a1b */
[C---:B------:R-:W-:Y:S02]  /*c1f0*/  ISETP.GT.U32.AND P1, PT, R27.reuse, R228, PT ;  /* 0x000000e41b00720c */ /* 0x040fe40003f24070 */
[C---:B------:R-:W-:Y:S02]  /*c200*/  ISETP.GT.U32.AND P5, PT, R27.reuse, R229, PT ;  /* 0x000000e51b00720c */ /* 0x040fe40003fa4070 */
[----:B------:R-:W-:Y:S01]  /*c210*/  ISETP.GT.U32.AND P4, PT, R27, R230, PT ;  /* 0x000000e61b00720c */ /* 0x000fe20003f84070 */
[----:B------:R-:W-:Y:S02]  /*c220*/  @!P6 IMAD.MOV R224, RZ, RZ, -R224 ;  /* 0x000000ffffe0e224 */ /* 0x000fe400078e0ae0 */
[--C-:B------:R-:W-:Y:S01]  /*c230*/  @!P3 IMAD.IADD R225, R225, 0x1, -R27.reuse ;  /* 0x00000001e1e1b824 */ /* 0x100fe200078e0a1b */
[C---:B------:R-:W-:Y:S01]  /*c240*/  ISETP.GT.U32.AND P3, PT, R27.reuse, R232, PT ;  /* 0x000000e81b00720c */ /* 0x040fe20003f64070 */
[--C-:B------:R-:W-:Y:S01]  /*c250*/  @!P0 IMAD.IADD R226, R226, 0x1, -R27.reuse ;  /* 0x00000001e2e28824 */ /* 0x100fe200078e0a1b */
[----:B------:R-:W-:Y:S01]  /*c260*/  ISETP.GT.U32.AND P0, PT, R27, R233, PT ;  /* 0x000000e91b00720c */ /* 0x000fe20003f04070 */
[--C-:B------:R-:W-:Y:S01]  /*c270*/  @!P2 IMAD.IADD R227, R227, 0x1, -R27.reuse ;  /* 0x00000001e3e3a824 */ /* 0x100fe200078e0a1b */
[C---:B------:R-:W-:Y:S01]  /*c280*/  ISETP.GT.U32.AND P2, PT, R27.reuse, R234, PT ;  /* 0x000000ea1b00720c */ /* 0x040fe20003f44070 */
[----:B------:R-:W-:Y:S01]  /*c290*/  @!P1 IMAD.IADD R228, R228, 0x1, -R27 ;  /* 0x00000001e4e49824 */ /* 0x000fe200078e0a1b */
[----:B------:R-:W-:-:S02]  /*c2a0*/  ISETP.GT.U32.AND P1, PT, R27, R235, PT ;  /* 0x000000eb1b00720c */ /* 0x000fc40003f24070 */
[----:B------:R-:W-:Y:S01]  /*c2b0*/  @!P5 IADD3 R229, R229, -R27, RZ ;  /* 0x8000001be5e5d210 */ /* 0x000fe20007ffe0ff */
[----:B------:R-:W-:Y:S01]  /*c2c0*/  @!P4 IMAD.IADD R230, R230, 0x1, -R27 ;  /* 0x00000001e6e6c824 */ /* 0x000fe200078e0a1b */
[C---:B------:R-:W-:Y:S02]  /*c2d0*/  ISETP.GT.U32.AND P5, PT, R27.reuse, R236, PT ;  /* 0x000000ec1b00720c */ /* 0x040fe40003fa4070 */
[----:B--2---:R-:W-:Y:S02]  /*c2e0*/  ISETP.GT.U32.AND P6, PT, R27, R231, PT ;  /* 0x000000e71b00720c */ /* 0x004fe40003fc4070 */
[----:B------:R-:W2:Y:S02]  /*c2f0*/  LDL R27, [R1+0x13dc] ;  /* 0x0013dc00011b7983 */ /* 0x000ea40000100800 */
[----:B--2---:R-:W-:Y:S02]  /*c300*/  ISETP.GE.AND P4, PT, R27, RZ, PT ;  /* 0x000000ff1b00720c */ /* 0x004fe40003f86270 */
[----:B------:R-:W-:-:S07]  /*c310*/  IABS R27, c[0x0][0x17c] ;  /* 0x00005f00001b7a13 */ /* 0x000fce0000000000 */
[----:B------:R-:W-:Y:S02]  /*c320*/  @!P6 IMAD.IADD R231, R231, 0x1, -R27 ;  /* 0x00000001e7e7e824 */ /* 0x000fe400078e0a1b */
[----:B------:R-:W2:Y:S02]  /*c330*/  LDL R27, [R1+0x1408] ;  /* 0x00140800011b7983 */ /* 0x000ea40000100800 */
[----:B------:R-:W-:Y:S01]  /*c340*/  @!P4 IMAD.MOV R225, RZ, RZ, -R225 ;  /* 0x000000ffffe1c224 */ /* 0x000fe200078e0ae1 */
[----:B--2---:R-:W-:Y:S02]  /*c350*/  ISETP.GE.AND P6, PT, R27, RZ, PT ;  /* 0x000000ff1b00720c */ /* 0x004fe40003fc6270 */
[----:B------:R-:W-:-:S05]  /*c360*/  IABS R27, c[0x0][0x17c] ;  /* 0x00005f00001b7a13 */ /* 0x000fca0000000000 */
[--C-:B------:R-:W-:Y:S01]  /*c370*/  @!P3 IMAD.IADD R232, R232, 0x1, -R27.reuse ;  /* 0x00000001e8e8b824 */ /* 0x100fe200078e0a1b */
[----:B------:R-:W-:Y:S01]  /*c380*/  ISETP.GE.AND P3, PT, R30, RZ, PT ;  /* 0x000000ff1e00720c */ /* 0x000fe20003f66270 */
[--C-:B------:R-:W-:Y:S01]  /*c390*/  @!P0 IMAD.IADD R233, R233, 0x1, -R27.reuse ;  /* 0x00000001e9e98824 */ /* 0x100fe200078e0a1b */
[----:B---3--:R-:W-:Y:S01]  /*c3a0*/  ISETP.GE.AND P0, PT, R29, RZ, PT ;  /* 0x000000ff1d00720c */ /* 0x008fe20003f06270 */
[--C-:B------:R-:W-:Y:S01]  /*c3b0*/  @!P2 IMAD.IADD R234, R234, 0x1, -R27.reuse ;  /* 0x00000001eaeaa824 */ /* 0x100fe200078e0a1b */
[----:B----4-:R-:W-:Y:S01]  /*c3c0*/  ISETP.GE.AND P2, PT, R7, RZ, PT ;  /* 0x000000ff0700720c */ /* 0x010fe20003f46270 */
[--C-:B------:R-:W-:Y:S02]  /*c3d0*/  @!P1 IMAD.IADD R235, R235, 0x1, -R27.reuse ;  /* 0x00000001ebeb9824 */ /* 0x100fe400078e0a1b */
[----:B------:R-:W-:Y:S01]  /*c3e0*/  @!P5 IMAD.IADD R236, R236, 0x1, -R27 ;  /* 0x00000001ececd824 */ /* 0x000fe200078e0a1b */
[----:B------:R-:W-:Y:S01]  /*c3f0*/  ISETP.GE.AND P1, PT, R249, RZ, PT ;  /* 0x000000fff900720c */ /* 0x000fe20003f26270 */
[----:B------:R-:W-:Y:S01]  /*c400*/  @!P6 IMAD.MOV R226, RZ, RZ, -R226 ;  /* 0x000000ffffe2e224 */ /* 0x000fe200078e0ae2 */
[C---:B------:R-:W-:Y:S01]  /*c410*/  ISETP.GT.U32.AND P4, PT, R27.reuse, R231, PT ;  /* 0x000000e71b00720c */ /* 0x040fe20003f84070 */
        /* <DEDUP_REMOVED lines=9> */
[----:B------:R-:W-:-:S02]  /*c4b0*/  ISETP.GT.U32.AND P2, PT, R27, R236, PT ;  /* 0x000000ec1b00720c */ /* 0x000fc40003f44070 */
[----:B------:R-:W-:Y:S01]  /*c4c0*/  IADD3 R7, R252, 0xfe, RZ ;  /* 0x000000fefc077810 */ /* 0x000fe20007ffe0ff */
[----:B------:R-:W4:Y:S01]  /*c4d0*/  LDL R29, [R1+0x1390] ;  /* 0x00139000011d7983 */ /* 0x000f220000100800 */
[----:B------:R-:W-:Y:S01]  /*c4e0*/  @!P1 IMAD.MOV R230, RZ, RZ, -R230 ;  /* 0x000000ffffe69224 */ /* 0x000fe200078e0ae6 */
[----:B------:R-:W-:Y:S01]  /*c4f0*/  @!P5 IADD3 R232, R232, -R27, RZ ;  /* 0x8000001be8e8d210 */ /* 0x000fe20007ffe0ff */
[--C-:B------:R-:W-:Y:S01]  /*c500*/  @!P4 IMAD.IADD R231, R231, 0x1, -R27.reuse ;  /* 0x00000001e7e7c824 */ /* 0x100fe200078e0a1b */
[----:B------:R1:W-:Y:S01]  /*c510*/  STL [R1+0x1670], R252 ;  /* 0x001670fc01007387 */ /* 0x0003e20000100800 */
[--C-:B------:R-:W-:Y:S01]  /*c520*/  @!P3 IMAD.IADD R233, R233, 0x1, -R27.reuse ;  /* 0x00000001e9e9b824 */ /* 0x100fe200078e0a1b */
[C---:B------:R-:W-:Y:S01]  /*c530*/  ISETP.GT.U32.AND P1, PT, R27.reuse, R237, PT ;  /* 0x000000ed1b00720c */ /* 0x040fe20003f24070 */
[--C-:B------:R-:W-:Y:S01]  /*c540*/  @!P0 IMAD.IADD R234, R234, 0x1, -R27.reuse ;  /* 0x00000001eaea8824 */ /* 0x100fe200078e0a1b */
[----:B------:R-:W-:Y:S01]  /*c550*/  ISETP.GT.U32.AND P4, PT, R27, R238, PT ;  /* 0x000000ee1b00720c */ /* 0x000fe20003f84070 */
[--C-:B------:R-:W-:Y:S01]  /*c560*/  @!P6 IMAD.IADD R235, R235, 0x1, -R27.reuse ;  /* 0x00000001ebebe824 */ /* 0x100fe200078e0a1b */
[C---:B------:R-:W-:Y:S01]  /*c570*/  ISETP.GT.U32.AND P5, PT, R27.reuse, R239, PT ;  /* 0x000000ef1b00720c */ /* 0x040fe20003fa4070 */
[----:B------:R-:W-:Y:S01]  /*c580*/  @!P2 IMAD.IADD R236, R236, 0x1, -R27 ;  /* 0x00000001ececa824 */ /* 0x000fe200078e0a1b */
[C---:B------:R-:W-:Y:S01]  /*c590*/  ISETP.GT.U32.AND P3, PT, R27.reuse, R240, PT ;  /* 0x000000f01b00720c */ /* 0x040fe20003f64070 */
[----:B-1----:R-:W2:Y:S01]  /*c5a0*/  LDL R252, [R1+0x1398] ;  /* 0x0013980001fc7983 */ /* 0x002ea20000100800 */
[----:B------:R-:W-:-:S02]  /*c5b0*/  ISETP.GT.U32.AND P0, PT, R27, R241, PT ;  /* 0x000000f11b00720c */ /* 0x000fc40003f04070 */
[----:B------:R-:W-:Y:S01]  /*c5c0*/  ISETP.GT.U32.AND P6, PT, R27, R242, PT ;  /* 0x000000f21b00720c */ /* 0x000fe20003fc4070 */
[----:B------:R1:W-:Y:S04]  /*c5d0*/  STL [R1+0x1280], R7 ;  /* 0x0012800701007387 */ /* 0x0003e80000100800 */
[----:B------:R-:W2:Y:S02]  /*c5e0*/  LDL R27, [R1+0x13b8] ;  /* 0x0013b800011b7983 */ /* 0x000ea40000100800 */
[----:B--2---:R-:W-:Y:S02]  /*c5f0*/  ISETP.GE.AND P2, PT, R27, RZ, PT ;  /* 0x000000ff1b00720c */ /* 0x004fe40003f46270 */
[----:B------:R-:W-:-:S05]  /*c600*/  IABS R27, c[0x0][0x17c] ;  /* 0x00005f00001b7a13 */ /* 0x000fca0000000000 */
[----:B------:R-:W-:Y:S02]  /*c610*/  @!P1 IMAD.IADD R237, R237, 0x1, -R27 ;  /* 0x00000001eded9824 */ /* 0x000fe400078e0a1b */
[----:B------:R-:W2:Y:S04]  /*c620*/  LDL R27, [R1+0x13b4] ;  /* 0x0013b400011b7983 */ /* 0x000ea80000100800 */
[----:B------:R-:W-:Y:S01]  /*c630*/  @!P2 IMAD.MOV R231, RZ, RZ, -R231 ;  /* 0x000000ffffe7a224 */ /* 0x000fe200078e0ae7 */
[----:B--2---:R-:W-:Y:S02]  /*c640*/  ISETP.GE.AND P1, PT, R27, RZ, PT ;  /* 0x000000ff1b00720c */ /* 0x004fe40003f26270 */
[----:B------:R-:W-:-:S05]  /*c650*/  IABS R27, c[0x0][0x17c] ;  /* 0x00005f00001b7a13 */ /* 0x000fca0000000000 */
[--C-:B------:R-:W-:Y:S01]  /*c660*/  @!P4 IMAD.IADD R238, R238, 0x1, -R27.reuse ;  /* 0x00000001eeeec824 */ /* 0x100fe200078e0a1b */
[----:B------:R-:W-:Y:S01]  /*c670*/  ISETP.GE.AND P4, PT, R249, RZ, PT ;  /* 0x000000fff900720c */ /* 0x000fe20003f86270 */
[--C-:B------:R-:W-:Y:S01]  /*c680*/  @!P5 IMAD.IADD R239, R239, 0x1, -R27.reuse ;  /* 0x00000001efefd824 */ /* 0x100fe200078e0a1b */
[----:B------:R-:W-:Y:S01]  /*c690*/  ISETP.GE.AND P5, PT, R252, RZ, PT ;  /* 0x000000fffc00720c */ /* 0x000fe20003fa6270 */
[--C-:B------:R-:W-:Y:S01]  /*c6a0*/  @!P3 IMAD.IADD R240, R240, 0x1, -R27.reuse ;  /* 0x00000001f0f0b824 */ /* 0x100fe200078e0a1b */
[----:B---3--:R-:W-:Y:S01]  /*c6b0*/  ISETP.GE.AND P3, PT, R30, RZ, PT ;  /* 0x000000ff1e00720c */ /* 0x008fe20003f66270 */
[--C-:B------:R-:W-:Y:S02]  /*c6c0*/  @!P0 IMAD.IADD R241, R241, 0x1, -R27.reuse ;  /* 0x00000001f1f18824 */ /* 0x100fe400078e0a1b */
[----:B------:R-:W-:Y:S01]  /*c6d0*/  @!P6 IMAD.IADD R242, R242, 0x1, -R27 ;  /* 0x00000001f2f2e824 */ /* 0x000fe200078e0a1b */
[----:B----4-:R-:W-:Y:S01]  /*c6e0*/  ISETP.GE.AND P0, PT, R29, RZ, PT ;  /* 0x000000ff1d00720c */ /* 0x010fe20003f06270 */
[----:B------:R-:W-:Y:S01]  /*c6f0*/  @!P1 IMAD.MOV R232, RZ, RZ, -R232 ;  /* 0x000000ffffe89224 */ /* 0x000fe200078e0ae8 */
[C---:B------:R-:W-:Y:S01]  /*c700*/  ISETP.GT.U32.AND P1, PT, R27.reuse, R238, PT ;  /* 0x000000ee1b00720c */ /* 0x040fe20003f24070 */
[----:B------:R-:W2:Y:S01]  /*c710*/  LDL R249, [R1+0x1388] ;  /* 0x0013880001f97983 */ /* 0x000ea20000100800 */
[C---:B------:R-:W-:Y:S01]  /*c720*/  ISETP.GT.U32.AND P6, PT, R27.reuse, R241, PT ;  /* 0x000000f11b00720c */ /* 0x040fe20003fc4070 */
[----:B------:R-:W-:Y:S01]  /*c730*/  @!P4 IMAD.MOV R233, RZ, RZ, -R233 ;  /* 0x000000ffffe9c224 */ /* 0x000fe200078e0ae9 */
[C---:B------:R-:W-:Y:S01]  /*c740*/  ISETP.GT.U32.AND P4, PT, R27.reuse, R239, PT ;  /* 0x000000ef1b00720c */ /* 0x040fe20003f84070 */
[----:B------:R-:W-:Y:S01]  /*c750*/  @!P5 IMAD.MOV R234, RZ, RZ, -R234 ;  /* 0x000000ffffead224 */ /* 0x000fe200078e0aea */
[----:B------:R-:W-:Y:S01]  /*c760*/  ISETP.GT.U32.AND P5, PT, R27, R240, PT ;  /* 0x000000f01b00720c */ /* 0x000fe20003fa4070 */
[----:B------:R-:W3:Y:S01]  /*c770*/  LDL R252, [R1+0x1364] ;  /* 0x0013640001fc7983 */ /* 0x000ee20000100800 */
[----:B------:R-:W-:-:S02]  /*c780*/  @!P3 IADD3 R235, -R235, RZ, RZ ;  /* 0x000000ffebebb210 */ /* 0x000fc40007ffe1ff */
[C---:B------:R-:W-:Y:S01]  /*c790*/  ISETP.GT.U32.AND P2, PT, R27.reuse, R237, PT ;  /* 0x000000ed1b00720c */ /* 0x040fe20003f44070 */
[----:B------:R-:W4:Y:S01]  /*c7a0*/  LDL R30, [R1+0x1358] ;  /* 0x00135800011e7983 */ /* 0x000f220000100800 */
[C---:B------:R-:W-:Y:S01]  /*c7b0*/  ISETP.GT.U32.AND P3, PT, R27.reuse, R242, PT ;  /* 0x000000f21b00720c */ /* 0x040fe20003f64070 */
[----:B------:R-:W-:Y:S01]  /*c7c0*/  @!P0 IMAD.MOV R236, RZ, RZ, -R236 ;  /* 0x000000ffffec8224 */ /* 0x000fe200078e0aec */
[C---:B------:R-:W-:Y:S01]  /*c7d0*/  ISETP.GT.U32.AND P0, PT, R27.reuse, R243, PT ;  /* 0x000000f31b00720c */ /* 0x040fe20003f04070 */
[--C-:B------:R-:W-:Y:S01]  /*c7e0*/  @!P1 IMAD.IADD R238, R238, 0x1, -R27.reuse ;  /* 0x00000001eeee9824 */ /* 0x100fe200078e0a1b */
[----:B------:R-:W-:Y:S01]  /*c7f0*/  ISETP.GT.U32.AND P1, PT, R27, R244, PT ;  /* 0x000000f41b00720c */ /* 0x000fe20003f24070 */
[--C-:B------:R-:W-:Y:S01]  /*c800*/  @!P4 IMAD.IADD R239, R239, 0x1, -R27.reuse ;  /* 0x00000001efefc824 */ /* 0x100fe200078e0a1b */
[C---:B------:R-:W-:Y:S01]  /*c810*/  ISETP.GT.U32.AND P4, PT, R27.reuse, R245, PT ;  /* 0x000000f51b00720c */ /* 0x040fe20003f84070 */
[--C-:B------:R-:W-:Y:S01]  /*c820*/  @!P5 IMAD.IADD R240, R240, 0x1, -R27.reuse ;  /* 0x00000001f0f0d824 */ /* 0x100fe200078e0a1b */
[----:B------:R-:W-:Y:S01]  /*c830*/  ISETP.GT.U32.AND P5, PT, R27, R246, PT ;  /* 0x000000f61b00720c */ /* 0x000fe20003fa4070 */
[--C-:B------:R-:W-:Y:S01]  /*c840*/  @!P6 IMAD.IADD R241, R241, 0x1, -R27.reuse ;  /* 0x00000001f1f1e824 */ /* 0x100fe200078e0a1b */
[----:B------:R-:W-:Y:S01]  /*c850*/  ISETP.GT.U32.AND P6, PT, R27, R247, PT ;  /* 0x000000f71b00720c */ /* 0x000fe20003fc4070 */
[--C-:B------:R-:W-:Y:S01]  /*c860*/  @!P2 IMAD.IADD R237, R237, 0x1, -R27.reuse ;  /* 0x00000001ededa824 */ /* 0x100fe200078e0a1b */
[----:B------:R-:W2:Y:S01]  /*c870*/  LDL R29, [R1+0x1350] ;  /* 0x00135000011d7983 */ /* 0x000ea20000100800 */
[----:B------:R-:W-:-:S03]  /*c880*/  @!P3 IMAD.IADD R242, R242, 0x1, -R27 ;  /* 0x00000001f2f2b824 */ /* 0x000fc600078e0a1b */
[----:B------:R-:W2:Y:S02]  /*c890*/  LDL R27, [R1+0x137c] ;  /* 0x00137c00011b7983 */ /* 0x000ea40000100800 */
[----:B--2---:R-:W-:Y:S02]  /*c8a0*/  ISETP.GE.AND P3, PT, R27, RZ, PT ;  /* 0x000000ff1b00720c */ /* 0x004fe40003f66270 */
[----:B------:R-:W-:-:S05]  /*c8b0*/  IABS R27, c[0x0][0x17c] ;  /* 0x00005f00001b7a13 */ /* 0x000fca0000000000 */
[--C-:B------:R-:W-:Y:S01]  /*c8c0*/  @!P0 IMAD.IADD R243, R243, 0x1, -R27.reuse ;  /* 0x00000001f3f38824 */ /* 0x100fe200078e0a1b */
[----:B------:R-:W-:Y:S01]  /*c8d0*/  ISETP.GT.U32.AND P0, PT, R27, R248, PT ;  /* 0x000000f81b00720c */ /* 0x000fe20003f04070 */
[----:B------:R-:W-:Y:S02]  /*c8e0*/  @!P1 IMAD.IADD R244, R244, 0x1, -R27 ;  /* 0x00000001f4f49824 */ /* 0x000fe400078e0a1b */
[----:B------:R-:W2:Y:S01]  /*c8f0*/  LDL R27, [R1+0x1370] ;  /* 0x00137000011b7983 */ /* 0x000ea20000100800 */
[----:B------:R-:W-:Y:S02]  /*c900*/  ISETP.GE.AND P2, PT, R249, RZ, PT ;  /* 0x000000fff900720c */ /* 0x000fe40003f46270 */
[----:B------:R-:W-:-:S05]  /*c910*/  IABS R249, R7 ;  /* 0x0000000700f97213 */ /* 0x000fca0000000000 */
[----:B------:R-:W-:-:S04]  /*c920*/  IMAD.HI.U32 R25, R25, R249, RZ ;  /* 0x000000f919197227 */ /* 0x000fc800078e00ff */
[----:B------:R-:W-:Y:S01]  /*c930*/  IMAD.MOV R25, RZ, RZ, -R25 ;  /* 0x000000ffff197224 */ /* 0x000fe200078e0a19 */
[----:B--2---:R-:W-:Y:S02]  /*c940*/  ISETP.GE.AND P1, PT, R27, RZ, PT ;  /* 0x000000ff1b00720c */ /* 0x004fe40003f26270 */
[----:B------:R-:W-:-:S05]  /*c950*/  IABS R27, c[0x0][0x17c] ;  /* 0x00005f00001b7a13 */ /* 0x000fca0000000000 */
[--C-:B------:R-:W-:Y:S01]  /*c960*/  @!P4 IMAD.IADD R245, R245, 0x1, -R27.reuse ;  /* 0x00000001f5f5c824 */ /* 0x100fe200078e0a1b */
[----:B---3--:R-:W-:Y:S01]  /*c970*/  ISETP.GE.AND P4, PT, R252, RZ, PT ;  /* 0x000000fffc00720c */ /* 0x008fe20003f86270 */
[--C-:B------:R-:W-:Y:S01]  /*c980*/  @!P5 IMAD.IADD R246, R246, 0x1, -R27.reuse ;  /* 0x00000001f6f6d824 */ /* 0x100fe200078e0a1b */
[----:B----4-:R-:W-:Y:S01]  /*c990*/  ISETP.GE.AND P5, PT, R30, RZ, PT ;  /* 0x000000ff1e00720c */ /* 0x010fe20003fa6270 */
[----:B------:R-:W-:Y:S01]  /*c9a0*/  @!P6 IMAD.IADD R247, R247, 0x1, -R27 ;  /* 0x00000001f7f7e824 */ /* 0x000fe200078e0a1b */
[----:B------:R-:W-:Y:S01]  /*c9b0*/  ISETP.GE.AND P6, PT, R29, RZ, PT ;  /* 0x000000ff1d00720c */ /* 0x000fe20003fc6270 */
[----:B------:R-:W2:Y:S01]  /*c9c0*/  LDL R252, [R1+0x1330] ;  /* 0x0013300001fc7983 */ /* 0x000ea20000100800 */
[----:B------:R-:W-:-:S03]  /*c9d0*/  IMAD R25, R27, R25, R249 ;  /* 0x000000191b197224 */ /* 0x000fc600078e02f9 */
[----:B------:R-:W3:Y:S04]  /*c9e0*/  LDL R30, [R1+0x132c] ;  /* 0x00132c00011e7983 */ /* 0x000ee80000100800 */
[----:B------:R-:W4:Y:S04]  /*c9f0*/  LDL R29, [R1+0x1320] ;  /* 0x00132000011d7983 */ /* 0x000f280000100800 */
[----:B------:R-:W2:Y:S01]  /*ca00*/  LDL.LU R249, [R1+0x17d0] ;  /* 0x0017d00001f97983 */ /* 0x000ea20000300800 */
[----:B------:R-:W-:Y:S01]  /*ca10*/  @!P0 IMAD.IADD R248, R248, 0x1, -R27 ;  /* 0x00000001f8f88824 */ /* 0x000fe200078e0a1b */
[----:B------:R-:W-:Y:S01]  /*ca20*/  @!P2 IADD3 R237, -R237, RZ, RZ ;  /* 0x000000ffededa210 */ /* 0x000fe20007ffe1ff */
[----:B------:R-:W-:Y:S01]  /*ca30*/  @!P3 IMAD.MOV R238, RZ, RZ, -R238 ;  /* 0x000000ffffeeb224 */ /* 0x000fe200078e0aee */
[C---:B------:R-:W-:Y:S01]  /*ca40*/  ISETP.GT.U32.AND P0, PT, R27.reuse, R243, PT ;  /* 0x000000f31b00720c */ /* 0x040fe20003f04070 */
[----:B------:R-:W-:Y:S01]  /*ca50*/  @!P1 IMAD.MOV R239, RZ, RZ, -R239 ;  /* 0x000000ffffef9224 */ /* 0x000fe200078e0aef */
[C---:B------:R-:W-:Y:S01]  /*ca60*/  ISETP.GT.U32.AND P2, PT, R27.reuse, R244, PT ;  /* 0x000000f41b00720c */ /* 0x040fe20003f44070 */
[----:B------:R-:W-:Y:S01]  /*ca70*/  @!P5 IMAD.MOV R241, RZ, RZ, -R241 ;  /* 0x000000fffff1d224 */ /* 0x000fe200078e0af1 */
[C---:B------:R-:W-:Y:S01]  /*ca80*/  ISETP.GT.U32.AND P1, PT, R27.reuse, R245, PT ;  /* 0x000000f51b00720c */ /* 0x040fe20003f24070 */
[----:B------:R-:W-:Y:S01]  /*ca90*/  @!P4 IMAD.MOV R240, RZ, RZ, -R240 ;  /* 0x000000fffff0c224 */ /* 0x000fe200078e0af0 */
[----:B------:R-:W-:-:S02]  /*caa0*/  ISETP.GT.U32.AND P3, PT, R27, R246, PT ;  /* 0x000000f61b00720c */ /* 0x000fc40003f64070 */
        /* <DEDUP_REMOVED lines=12> */
[C---:B------:R-:W-:Y:S01]  /*cb70*/  ISETP.GT.U32.AND P5, PT, R27.reuse, R3, PT ;  /* 0x000000031b00720c */ /* 0x040fe20003fa4070 */
[----:B------:R-:W-:Y:S01]  /*cb80*/  @!P4 IMAD.IADD R248, R248, 0x1, -R27 ;  /* 0x00000001f8f8c824 */ /* 0x000fe200078e0a1b */
[----:B--2---:R-:W-:-:S02]  /*cb90*/  ISETP.GT.U32.AND P6, PT, R27, R249, PT ;  /* 0x000000f91b00720c */ /* 0x004fc40003fc4070 */
[----:B------:R-:W2:Y:S02]  /*cba0*/  LDL R27, [R1+0x134c] ;  /* 0x00134c00011b7983 */ /* 0x000ea40000100800 */
[----:B--2---:R-:W-:Y:S02]  /*cbb0*/  ISETP.GE.AND P4, PT, R27, RZ, PT ;  /* 0x000000ff1b00720c */ /* 0x004fe40003f86270 */
[----:B------:R-:W-:-:S07]  /*cbc0*/  IABS R27, c[0x0][0x17c] ;  /* 0x00005f00001b7a13 */ /* 0x000fce0000000000 */
[----:B------:R-:W-:Y:S02]  /*cbd0*/  @!P6 IMAD.IADD R249, R249, 0x1, -R27 ;  /* 0x00000001f9f9e824 */ /* 0x000fe400078e0a1b */
[----:B------:R-:W2:Y:S02]  /*cbe0*/  LDL R27, [R1+0x1344] ;  /* 0x00134400011b7983 */ /* 0x000ea40000100800 */
[----:B--2---:R-:W-:Y:S02]  /*cbf0*/  ISETP.GE.AND P6, PT, R27, RZ, PT ;  /* 0x000000ff1b00720c */ /* 0x004fe40003fc6270 */
[----:B------:R-:W-:-:S05]  /*cc00*/  IABS R27, c[0x0][0x17c] ;  /* 0x00005f00001b7a13 */ /* 0x000fca0000000000 */
[----:B------:R-:W-:Y:S02]  /*cc10*/  @!P0 IMAD.IADD R250, R250, 0x1, -R27 ;  /* 0x00000001fafa8824 */ /* 0x000fe400078e0a1b */
[----:B------:R-:W2:Y:S01]  /*cc20*/  LDL R27, [R1+0x1334] ;  /* 0x00133400011b7983 */ /* 0x000ea20000100800 */
[----:B------:R-:W-:-:S03]  /*cc30*/  @!P4 IMAD.MOV R243, RZ, RZ, -R243 ;  /* 0x000000fffff3c224 */ /* 0x000fc600078e0af3 */
[----:B------:R-:W-:Y:S01]  /*cc40*/  @!P6 IMAD.MOV R244, RZ, RZ, -R244 ;  /* 0x000000fffff4e224 */ /* 0x000fe200078e0af4 */
[----:B--2---:R-:W-:Y:S02]  /*cc50*/  ISETP.GE.AND P0, PT, R27, RZ, PT ;  /* 0x000000ff1b00720c */ /* 0x004fe40003f06270 */
[----:B------:R-:W-:-:S04]  /*cc60*/  IABS R27, c[0x0][0x17c] ;  /* 0x00005f00001b7a13 */ /* 0x000fc80000000000 */
[----:B------:R-:W-:Y:S01]  /*cc70*/  @!P1 IADD3 R0, R0, -R27, RZ ;  /* 0x8000001b00009210 */ /* 0x000fe20007ffe0ff */
[--C-:B------:R-:W-:Y:S01]  /*cc80*/  @!P2 IMAD.IADD R251, R251, 0x1, -R27.reuse ;  /* 0x00000001fbfba824 */ /* 0x100fe200078e0a1b */
[----:B------:R-:W-:Y:S02]  /*cc90*/  ISETP.GE.AND P2, PT, R252, RZ, PT ;  /* 0x000000fffc00720c */ /* 0x000fe40003f46270 */
[----:B---3--:R-:W-:Y:S01]  /*cca0*/  ISETP.GE.AND P1, PT, R30, RZ, PT ;  /* 0x000000ff1e00720c */ /* 0x008fe20003f26270 */
[--C-:B------:R-:W-:Y:S02]  /*ccb0*/  @!P3 IMAD.IADD R2, R2, 0x1, -R27.reuse ;  /* 0x000000010202b824 */ /* 0x100fe400078e0a1b */
[----:B------:R-:W-:Y:S01]  /*ccc0*/  @!P5 IMAD.IADD R3, R3, 0x1, -R27 ;  /* 0x000000010303d824 */ /* 0x000fe200078e0a1b */
[----:B----4-:R-:W-:Y:S01]  /*ccd0*/  ISETP.GE.AND P3, PT, R29, RZ, PT ;  /* 0x000000ff1d00720c */ /* 0x010fe20003f66270 */
[----:B------:R-:W-:Y:S01]  /*cce0*/  @!P0 IMAD.MOV R245, RZ, RZ, -R245 ;  /* 0x000000fffff58224 */ /* 0x000fe200078e0af5 */
[C---:B------:R-:W-:Y:S01]  /*ccf0*/  ISETP.GT.U32.AND P4, PT, R27.reuse, R249, PT ;  /* 0x000000f91b00720c */ /* 0x040fe20003f84070 */
[----:B------:R-:W2:Y:S01]  /*cd00*/  LDL R30, [R1+0x12e0] ;  /* 0x0012e000011e7983 */ /* 0x000ea20000100800 */
[----:B------:R-:W-:-:S02]  /*cd10*/  ISETP.GT.U32.AND P5, PT, R27, R250, PT ;  /* 0x000000fa1b00720c */ /* 0x000fc40003fa4070 */
[C---:B------:R-:W-:Y:S01]  /*cd20*/  ISETP.GT.U32.AND P0, PT, R27.reuse, R251, PT ;  /* 0x000000fb1b00720c */ /* 0x040fe20003f04070 */
[----:B------:R-:W-:Y:S01]  /*cd30*/  @!P2 IMAD.MOV R246, RZ, RZ, -R246 ;  /* 0x000000fffff6a224 */ /* 0x000fe200078e0af6 */
[C---:B------:R-:W-:Y:S01]  /*cd40*/  ISETP.GT.U32.AND P2, PT, R27.reuse, R0, PT ;  /* 0x000000001b00720c */ /* 0x040fe20003f44070 */
[----:B------:R-:W-:Y:S01]  /*cd50*/  @!P1 IMAD.MOV R247, RZ, RZ, -R247 ;  /* 0x000000fffff79224 */ /* 0x000fe200078e0af7 */
[C---:B------:R-:W-:Y:S01]  /*cd60*/  ISETP.GT.U32.AND P6, PT, R27.reuse, R2, PT ;  /* 0x000000021b00720c */ /* 0x040fe20003fc4070 */
[----:B------:R-:W3:Y:S01]  /*cd70*/  LDL R29, [R1+0x12d4] ;  /* 0x0012d400011d7983 */ /* 0x000ee20000100800 */
[C---:B------:R-:W-:Y:S01]  /*cd80*/  ISETP.GT.U32.AND P1, PT, R27.reuse, R3, PT ;  /* 0x000000031b00720c */ /* 0x040fe20003f24070 */
[----:B------:R-:W-:Y:S01]  /*cd90*/  @!P3 IMAD.MOV R248, RZ, RZ, -R248 ;  /* 0x000000fffff8b224 */ /* 0x000fe200078e0af8 */
[----:B------:R-:W-:Y:S01]  /*cda0*/  ISETP.GT.U32.AND P3, PT, R27, R4, PT ;  /* 0x000000041b00720c */ /* 0x000fe20003f64070 */
[--C-:B------:R-:W-:Y:S01]  /*cdb0*/  @!P4 IMAD.IADD R249, R249, 0x1, -R27.reuse ;  /* 0x00000001f9f9c824 */ /* 0x100fe200078e0a1b */
[C---:B------:R-:W-:Y:S01]  /*cdc0*/  ISETP.GT.U32.AND P4, PT, R27.reuse, R5, PT ;  /* 0x000000051b00720c */ /* 0x040fe20003f84070 */
[--C-:B------:R-:W-:Y:S01]  /*cdd0*/  @!P5 IMAD.IADD R250, R250, 0x1, -R27.reuse ;  /* 0x00000001fafad824 */ /* 0x100fe200078e0a1b */
[----:B------:R-:W-:Y:S01]  /*cde0*/  ISETP.GT.U32.AND P5, PT, R27, R6, PT ;  /* 0x000000061b00720c */ /* 0x000fe20003fa4070 */
[--C-:B------:R-:W-:Y:S01]  /*cdf0*/  @!P0 IMAD.IADD R251, R251, 0x1, -R27.reuse ;  /* 0x00000001fbfb8824 */ /* 0x100fe200078e0a1b */
[C---:B------:R-:W-:Y:S01]  /*ce00*/  ISETP.GT.U32.AND P0, PT, R27.reuse, R8, PT ;  /* 0x000000081b00720c */ /* 0x040fe20003f04070 */
[--C-:B------:R-:W-:Y:S01]  /*ce10*/  @!P2 IMAD.IADD R0, R0, 0x1, -R27.reuse ;  /* 0x000000010000a824 */ /* 0x100fe200078e0a1b */
[C---:B------:R-:W-:Y:S01]  /*ce20*/  ISETP.GT.U32.AND P2, PT, R27.reuse, R9, PT ;  /* 0x000000091b00720c */ /* 0x040fe20003f44070 */
[----:B------:R-:W-:Y:S01]  /*ce30*/  @!P6 IMAD.IADD R2, R2, 0x1, -R27 ;  /* 0x000000010202e824 */ /* 0x000fe200078e0a1b */
[----:B------:R-:W-:-:S02]  /*ce40*/  ISETP.GT.U32.AND P6, PT, R27, R10, PT ;  /* 0x0000000a1b00720c */ /* 0x000fc40003fc4070 */
[----:B------:R-:W-:Y:S02]  /*ce50*/  @!P1 IADD3 R3, R3, -R27, RZ ;  /* 0x8000001b03039210 */ /* 0x000fe40007ffe0ff */
[----:B------:R-:W4:Y:S02]  /*ce60*/  LDL R27, [R1+0x1310] ;  /* 0x00131000011b7983 */ /* 0x000f240000100800 */
[----:B----4-:R-:W-:Y:S02]  /*ce70*/  ISETP.GE.AND P1, PT, R27, RZ, PT ;  /* 0x000000ff1b00720c */ /* 0x010fe40003f26270 */
[----:B------:R-:W-:-:S05]  /*ce80*/  IABS R27, c[0x0][0x17c] ;  /* 0x00005f00001b7a13 */ /* 0x000fca0000000000 */
[----:B------:R-:W-:Y:S02]  /*ce90*/  @!P3 IMAD.IADD R4, R4, 0x1, -R27 ;  /* 0x000000010404b824 */ /* 0x000fe400078e0a1b */
        /* <DEDUP_REMOVED lines=8> */
[----:B------:R-:W4:Y:S01]  /*cf20*/  LDL R27, [R1+0x12f0] ;  /* 0x0012f000011b7983 */ /* 0x000f220000100800 */
[----:B------:R-:W-:Y:S02]  /*cf30*/  @!P1 IMAD.MOV R249, RZ, RZ, -R249 ;  /* 0x000000fffff99224 */ /* 0x000fe400078e0af9 */
[----:B------:R-:W-:Y:S02]  /*cf40*/  @!P3 IMAD.MOV R250, RZ, RZ, -R250 ;  /* 0x000000fffffab224 */ /* 0x000fe400078e0afa */
[----:B------:R-:W-:Y:S01]  /*cf50*/  @!P4 IMAD.MOV R251, RZ, RZ, -R251 ;  /* 0x000000fffffbc224 */ /* 0x000fe200078e0afb */
[----:B----4-:R-:W-:Y:S02]  /*cf60*/  ISETP.GE.AND P5, PT, R27, RZ, PT ;  /* 0x000000ff1b00720c */ /* 0x010fe40003fa6270 */
[----:B------:R-:W-:-:S05]  /*cf70*/  IABS R27, c[0x0][0x17c] ;  /* 0x00005f00001b7a13 */ /* 0x000fca0000000000 */
[--C-:B------:R-:W-:Y:S01]  /*cf80*/  @!P0 IMAD.IADD R8, R8, 0x1, -R27.reuse ;  /* 0x0000000108088824 */ /* 0x100fe200078e0a1b */
[----:B--2---:R-:W-:Y:S01]  /*cf90*/  ISETP.GE.AND P0, PT, R30, RZ, PT ;  /* 0x000000ff1e00720c */ /* 0x004fe20003f06270 */
[--C-:B------:R-:W-:Y:S02]  /*cfa0*/  @!P2 IMAD.IADD R9, R9, 0x1, -R27.reuse ;  /* 0x000000010909a824 */ /* 0x100fe400078e0a1b */
[----:B------:R-:W-:Y:S01]  /*cfb0*/  @!P6 IMAD.IADD R10, R10, 0x1, -R27 ;  /* 0x000000010a0ae824 */ /* 0x000fe200078e0a1b */
[----:B---3--:R-:W-:Y:S01]  /*cfc0*/  ISETP.GE.AND P2, PT, R29, RZ, PT ;  /* 0x000000ff1d00720c */ /* 0x008fe20003f46270 */
[----:B------:R-:W-:Y:S01]  /*cfd0*/  @!P5 IMAD.MOV R0, RZ, RZ, -R0 ;  /* 0x000000ffff00d224 */ /* 0x000fe200078e0a00 */
[C---:B------:R-:W-:Y:S01]  /*cfe0*/  ISETP.GT.U32.AND P1, PT, R27.reuse, R4, PT ;  /* 0x000000041b00720c */ /* 0x040fe20003f24070 */
[----:B------:R-:W2:Y:S01]  /*cff0*/  LDL R29, [R1+0x12bc] ;  /* 0x0012bc00011d7983 */ /* 0x000ea20000100800 */
[C---:B------:R-:W-:Y:S02]  /*d000*/  ISETP.GT.U32.AND P3, PT, R27.reuse, R5, PT ;  /* 0x000000051b00720c */ /* 0x040fe40003f64070 */
[----:B------:R-:W-:-:S02]  /*d010*/  ISETP.GT.U32.AND P4, PT, R27, R6, PT ;  /* 0x000000061b00720c */ /* 0x000fc40003f84070 */
[C---:B------:R-:W-:Y:S01]  /*d020*/  ISETP.GT.U32.AND P5, PT, R27.reuse, R8, PT ;  /* 0x000000081b00720c */ /* 0x040fe20003fa4070 */
[----:B------:R-:W-:Y:S01]  /*d030*/  @!P0 IMAD.MOV R2, RZ, RZ, -R2 ;  /* 0x000000ffff028224 */ /* 0x000fe200078e0a02 */
[C---:B------:R-:W-:Y:S02]  /*d040*/  ISETP.GT.U32.AND P6, PT, R27.reuse, R9, PT ;  /* 0x000000091b00720c */ /* 0x040fe40003fc4070 */
[C---:B------:R-:W-:Y:S01]  /*d050*/  ISETP.GT.U32.AND P0, PT, R27.reuse, R10, PT ;  /* 0x0000000a1b00720c */ /* 0x040fe20003f04070 */
[----:B------:R-:W-:Y:S01]  /*d060*/  @!P2 IMAD.MOV R3, RZ, RZ, -R3 ;  /* 0x000000ffff03a224 */ /* 0x000fe200078e0a03 */
[C---:B------:R-:W-:Y:S01]  /*d070*/  ISETP.GT.U32.AND P2, PT, R27.reuse, R11, PT ;  /* 0x0000000b1b00720c */ /* 0x040fe20003f44070 */
[--C-:B------:R-:W-:Y:S01]  /*d080*/  @!P1 IMAD.IADD R4, R4, 0x1, -R27.reuse ;  /* 0x0000000104049824 */ /* 0x100fe200078e0a1b */
[----:B------:R-:W-:Y:S01]  /*d090*/  ISETP.GT.U32.AND P1, PT, R27, R12, PT ;  /* 0x0000000c1b00720c */ /* 0x000fe20003f24070 */
[----:B------:R-:W-:Y:S01]  /*d0a0*/  @!P3 IMAD.IADD R5, R5, 0x1, -R27 ;  /* 0x000000010505b824 */ /* 0x000fe200078e0a1b */
[----:B------:R-:W-:-:S02]  /*d0b0*/  ISETP.GT.U32.AND P3, PT, R27, R13, PT ;  /* 0x0000000d1b00720c */ /* 0x000fc40003f64070 */
[----:B------:R-:W-:Y:S01]  /*d0c0*/  @!P4 IADD3 R6, R6, -R27, RZ ;  /* 0x8000001b0606c210 */ /* 0x000fe20007ffe0ff */
[--C-:B------:R-:W-:Y:S01]  /*d0d0*/  @!P5 IMAD.IADD R8, R8, 0x1, -R27.reuse ;  /* 0x000000010808d824 */ /* 0x100fe200078e0a1b */
[----:B------:R-:W-:Y:S01]  /*d0e0*/  ISETP.GT.U32.AND P4, PT, R27, R14, PT ;  /* 0x0000000e1b00720c */ /* 0x000fe20003f84070 */
[--C-:B------:R-:W-:Y:S01]  /*d0f0*/  @!P6 IMAD.IADD R9, R9, 0x1, -R27.reuse ;  /* 0x000000010909e824 */ /* 0x100fe200078e0a1b */
[C---:B------:R-:W-:Y:S01]  /*d100*/  ISETP.GT.U32.AND P5, PT, R27.reuse, R15, PT ;  /* 0x0000000f1b00720c */ /* 0x040fe20003fa4070 */
[----:B------:R-:W-:Y:S01]  /*d110*/  @!P0 IMAD.IADD R10, R10, 0x1, -R27 ;  /* 0x000000010a0a8824 */ /* 0x000fe200078e0a1b */
[----:B------:R-:W-:Y:S02]  /*d120*/  ISETP.GT.U32.AND P6, PT, R27, R16, PT ;  /* 0x000000101b00720c */ /* 0x000fe40003fc4070 */
[----:B------:R-:W3:Y:S02]  /*d130*/  LDL R27, [R1+0x12d0] ;  /* 0x0012d000011b7983 */ /* 0x000ee40000100800 */
[----:B---3--:R-:W-:-:S02]  /*d140*/  ISETP.GE.AND P0, PT, R27, RZ, PT ;  /* 0x000000ff1b00720c */ /* 0x008fc40003f06270 */
[----:B------:R-:W-:-:S05]  /*d150*/  IABS R27, c[0x0][0x17c] ;  /* 0x00005f00001b7a13 */ /* 0x000fca0000000000 */
[----:B------:R-:W-:Y:S02]  /*d160*/  @!P2 IMAD.IADD R11, R11, 0x1, -R27 ;  /* 0x000000010b0ba824 */ /* 0x000fe400078e0a1b */
[----:B------:R-:W3:Y:S02]  /*d170*/  LDL R27, [R1+0x12cc] ;  /* 0x0012cc00011b7983 */ /* 0x000ee40000100800 */
[----:B---3--:R-:W-:Y:S02]  /*d180*/  ISETP.GE.AND P2, PT, R27, RZ, PT ;  /* 0x000000ff1b00720c */ /* 0x008fe40003f46270 */
        /* <DEDUP_REMOVED lines=10> */
[----:B------:R-:W3:Y:S01]  /*d230*/  LDL R27, [R1+0x12c0] ;  /* 0x0012c000011b7983 */ /* 0x000ee20000100800 */
[----:B------:R-:W-:Y:S02]  /*d240*/  @!P0 IMAD.MOV R4, RZ, RZ, -R4 ;  /* 0x000000ffff048224 */ /* 0x000fe400078e0a04 */
[----:B------:R-:W-:Y:S02]  /*d250*/  @!P2 IMAD.MOV R5, RZ, RZ, -R5 ;  /* 0x000000ffff05a224 */ /* 0x000fe400078e0a05 */
[----:B------:R-:W-:Y:S02]  /*d260*/  @!P1 IMAD.MOV R6, RZ, RZ, -R6 ;  /* 0x000000ffff069224 */ /* 0x000fe400078e0a06 */
[----:B------:R-:W-:Y:S01]  /*d270*/  @!P3 IMAD.MOV R8, RZ, RZ, -R8 ;  /* 0x000000ffff08b224 */ /* 0x000fe200078e0a08 */
[----:B---3--:R-:W-:-:S02]  /*d280*/  ISETP.GE.AND P4, PT, R27, RZ, PT ;  /* 0x000000ff1b00720c */ /* 0x008fc40003f86270 */
[----:B------:R-:W-:-:S05]  /*d290*/  IABS R27, c[0x0][0x17c] ;  /* 0x00005f00001b7a13 */ /* 0x000fca0000000000 */
[----:B------:R-:W-:Y:S01]  /*d2a0*/  @!P5 IMAD.IADD R15, R15, 0x1, -R27 ;  /* 0x000000010f0fd824 */ /* 0x000fe200078e0a1b */
[----:B--2---:R-:W-:Y:S02]  /*d2b0*/  ISETP.GE.AND P5, PT, R29, RZ, PT ;  /* 0x000000ff1d00720c */ /* 0x004fe40003fa6270 */
[C---:B------:R-:W-:Y:S02]  /*d2c0*/  ISETP.GT.U32.AND P0, PT, R27.reuse, R11, PT ;  /* 0x0000000b1b00720c */ /* 0x040fe40003f04070 */
[C---:B------:R-:W-:Y:S01]  /*d2d0*/  ISETP.GT.U32.AND P2, PT, R27.reuse, R12, PT ;  /* 0x0000000c1b00720c */ /* 0x040fe20003f44070 */
[----:B------:R-:W-:Y:S01]  /*d2e0*/  @!P4 IMAD.MOV R9, RZ, RZ, -R9 ;  /* 0x000000ffff09c224 */ /* 0x000fe200078e0a09 */
[C---:B------:R-:W-:Y:S02]  /*d2f0*/  ISETP.GT.U32.AND P1, PT, R27.reuse, R13, PT ;  /* 0x0000000d1b00720c */ /* 0x040fe40003f24070 */
[C---:B------:R-:W-:Y:S02]  /*d300*/  ISETP.GT.U32.AND P3, PT, R27.reuse, R14, PT ;  /* 0x0000000e1b00720c */ /* 0x040fe40003f64070 */
[----:B------:R-:W-:Y:S01]  /*d310*/  ISETP.GT.U32.AND P4, PT, R27, R15, PT ;  /* 0x0000000f1b00720c */ /* 0x000fe20003f84070 */
[----:B------:R-:W-:-:S02]  /*d320*/  @!P6 IMAD.IADD R16, R16, 0x1, -R27 ;  /* 0x000000011010e824 */ /* 0x000fc400078e0a1b */
[----:B------:R-:W-:Y:S02]  /*d330*/  @!P5 IADD3 R10, -R10, RZ, RZ ;  /* 0x000000ff0a0ad210 */ /* 0x000fe40007ffe1ff */
        /* <DEDUP_REMOVED lines=8> */
[----:B------:R-:W-:Y:S01]  /*d3c0*/  @!P4 IMAD.IADD R15, R15, 0x1, -R27 ;  /* 0x000000010f0fc824 */ /* 0x000fe200078e0a1b */
[----:B------:R-:W-:-:S02]  /*d3d0*/  ISETP.GT.U32.AND P1, PT, R27, R20, PT ;  /* 0x000000141b00720c */ /* 0x000fc40003f24070 */
[----:B------:R-:W-:Y:S02]  /*d3e0*/  ISETP.GT.U32.AND P3, PT, R27, R21, PT ;  /* 0x000000151b00720c */ /* 0x000fe40003f64070 */
[----:B------:R-:W2:Y:S02]  /*d3f0*/  LDL R27, [R1+0x12b8] ;  /* 0x0012b800011b7983 */ /* 0x000ea40000100800 */
[----:B--2---:R-:W-:Y:S02]  /*d400*/  ISETP.GE.AND P4, PT, R27, RZ, PT ;  /* 0x000000ff1b00720c */ /* 0x004fe40003f86270 */
[----:B------:R-:W-:-:S05]  /*d410*/  IABS R27, c[0x0][0x17c] ;  /* 0x00005f00001b7a13 */ /* 0x000fca0000000000 */
[----:B------:R-:W-:Y:S02]  /*d420*/  @!P6 IMAD.IADD R16, R16, 0x1, -R27 ;  /* 0x000000011010e824 */ /* 0x000fe400078e0a1b */
        /* <DEDUP_REMOVED lines=16> */
[----:B------:R-:W2:Y:S01]  /*d530*/  LDL R27, [R1+0x12a4] ;  /* 0x0012a400011b7983 */ /* 0x000ea20000100800 */
[----:B------:R-:W-:Y:S02]  /*d540*/  @!P4 IMAD.MOV R11, RZ, RZ, -R11 ;  /* 0x000000ffff0bc224 */ /* 0x000fe400078e0a0b */
[----:B------:R-:W-:Y:S01]  /*d550*/  @!P5 IMAD.MOV R13, RZ, RZ, -R13 ;  /* 0x000000ffff0dd224 */ /* 0x000fe200078e0a0d */
[----:B------:R-:W-:Y:S01]  /*d560*/  @!P0 IADD3 R14, -R14, RZ, RZ ;  /* 0x000000ff0e0e8210 */ /* 0x000fe20007ffe1ff */
[----:B------:R-:W-:Y:S02]  /*d570*/  @!P6 IMAD.MOV R12, RZ, RZ, -R12 ;  /* 0x000000ffff0ce224 */ /* 0x000fe400078e0a0c */
[----:B------:R-:W-:Y:S01]  /*d580*/  @!P2 IMAD.MOV R15, RZ, RZ, -R15 ;  /* 0x000000ffff0fa224 */ /* 0x000fe200078e0a0f */
[----:B--2---:R-:W-:-:S02]  /*d590*/  ISETP.GE.AND P1, PT, R27, RZ, PT ;  /* 0x000000ff1b00720c */ /* 0x004fc40003f26270 */
[----:B------:R-:W-:-:S04]  /*d5a0*/  IABS R27, c[0x0][0x17c] ;  /* 0x00005f00001b7a13 */ /* 0x000fc80000000000 */
[----:B------:R-:W-:Y:S01]  /*d5b0*/  ISETP.GT.U32.AND P4, PT, R27, R18, PT ;  /* 0x000000121b00720c */ /* 0x000fe20003f84070 */
[----:B------:R-:W-:Y:S01]  /*d5c0*/  @!P3 IMAD.IADD R21, R21, 0x1, -R27 ;  /* 0x000000011515b824 */ /* 0x000fe200078e0a1b */
[C---:B------:R-:W-:Y:S02]  /*d5d0*/  ISETP.GT.U32.AND P3, PT, R27.reuse, R17, PT ;  /* 0x000000111b00720c */ /* 0x040fe40003f64070 */
[C---:B------:R-:W-:Y:S02]  /*d5e0*/  ISETP.GT.U32.AND P5, PT, R27.reuse, R19, PT ;  /* 0x000000131b00720c */ /* 0x040fe40003fa4070 */
[C---:B------:R-:W-:Y:S01]  /*d5f0*/  ISETP.GT.U32.AND P6, PT, R27.reuse, R20, PT ;  /* 0x000000141b00720c */ /* 0x040fe20003fc4070 */
[----:B------:R-:W-:Y:S01]  /*d600*/  @!P1 IMAD.MOV R16, RZ, RZ, -R16 ;  /* 0x000000ffff109224 */ /* 0x000fe200078e0a10 */
[C---:B------:R-:W-:Y:S02]  /*d610*/  ISETP.GT.U32.AND P0, PT, R27.reuse, R21, PT ;  /* 0x000000151b00720c */ /* 0x040fe40003f04070 */
[----:B------:R-:W-:-:S02]  /*d620*/  ISETP.GT.U32.AND P2, PT, R27, R22, PT ;  /* 0x000000161b00720c */ /* 0x000fc40003f44070 */
[C---:B------:R-:W-:Y:S01]  /*d630*/  ISETP.GT.U32.AND P1, PT, R27.reuse, R23, PT ;  /* 0x000000171b00720c */ /* 0x040fe20003f24070 */
[--C-:B------:R-:W-:Y:S01]  /*d640*/  @!P4 IMAD.IADD R18, R18, 0x1, -R27.reuse ;  /* 0x000000011212c824 */ /* 0x100fe200078e0a1b */
[----:B------:R-:W-:Y:S01]  /*d650*/  ISETP.GT.U32.AND P4, PT, R27, R25, PT ;  /* 0x000000191b00720c */ /* 0x000fe20003f84070 */
[--C-:B------:R-:W-:Y:S01]  /*d660*/  @!P3 IMAD.IADD R17, R17, 0x1, -R27.reuse ;  /* 0x000000011111b824 */ /* 0x100fe200078e0a1b */
[----:B------:R-:W-:Y:S01]  /*d670*/  ISETP.GT.U32.AND P3, PT, R27, R24, PT ;  /* 0x000000181b00720c */ /* 0x000fe20003f64070 */
        /* <DEDUP_REMOVED lines=19> */
[----:B------:R-:W-:Y:S01]  /*d7b0*/  IMAD.MOV.U32 R252, RZ, RZ, c[0x0][0x180] ;  /* 0x00006000fffc7624 */ /* 0x000fe200078e00ff */
[----:B------:R-:W-:-:S04]  /*d7c0*/  @!P2 IADD3 R20, -R20, RZ, RZ ;  /* 0x000000ff1414a210 */ /* 0x000fc80007ffe1ff */
[C---:B------:R-:W-:Y:S02]  /*d7d0*/  IADD3 R30, R252.reuse, -0x1, RZ ;  /* 0xfffffffffc1e7810 */ /* 0x040fe40007ffe0ff */
[----:B------:R-:W-:Y:S02]  /*d7e0*/  IADD3 R29, R252, -0x5, RZ ;  /* 0xfffffffbfc1d7810 */ /* 0x000fe40007ffe0ff */
[----:B------:R-:W-:Y:S01]  /*d7f0*/  ISETP.GE.U32.AND P2, PT, R30, 0x7fffff80, PT ;  /* 0x7fffff801e00780c */ /* 0x000fe20003f46070 */
[----:B------:R-:W-:Y:S02]  /*d800*/  @!P6 IMAD.MOV R18, RZ, RZ, -R18 ;  /* 0x000000ffff12e224 */ /* 0x000fe400078e0a12 */
[----:B------:R-:W-:Y:S01]  /*d810*/  @!P0 IMAD.MOV R19, RZ, RZ, -R19 ;  /* 0x000000ffff138224 */ /* 0x000fe200078e0a13 */
[----:B--2---:R-:W-:Y:S02]  /*d820*/  ISETP.GE.AND P1, PT, R27, RZ, PT ;  /* 0x000000ff1b00720c */ /* 0x004fe40003f26270 */
[----:B------:R-:W-:-:S05]  /*d830*/  IABS R27, c[0x0][0x17c] ;  /* 0x00005f00001b7a13 */ /* 0x000fca0000000000 */
[--C-:B------:R-:W-:Y:S01]  /*d840*/  @!P4 IMAD.IADD R25, R25, 0x1, -R27.reuse ;  /* 0x000000011919c824 */ /* 0x100fe200078e0a1b */
[C---:B------:R-:W-:Y:S02]  /*d850*/  ISETP.GT.U32.AND P4, PT, R27.reuse, R22, PT ;  /* 0x000000161b00720c */ /* 0x040fe40003f84070 */
[----:B------:R-:W-:Y:S01]  /*d860*/  ISETP.GT.U32.AND P5, PT, R27, R23, PT ;  /* 0x000000171b00720c */ /* 0x000fe20003fa4070 */
[----:B------:R-:W-:Y:S01]  /*d870*/  @!P3 IMAD.IADD R24, R24, 0x1, -R27 ;  /* 0x000000011818b824 */ /* 0x000fe200078e0a1b */
[----:B------:R-:W-:Y:S01]  /*d880*/  ISETP.GE.AND P3, PT, R31, RZ, PT ;  /* 0x000000ff1f00720c */ /* 0x000fe20003f66270 */
[----:B------:R-:W-:Y:S01]  /*d890*/  @!P1 IMAD.MOV R21, RZ, RZ, -R21 ;  /* 0x000000ffff159224 */ /* 0x000fe200078e0a15 */
[----:B------:R-:W2:Y:S01]  /*d8a0*/  LDL.LU R31, [R1+0x1c] ;  /* 0x00001c00011f7983 */ /* 0x000ea20000300800 */
[----:B------:R-:W-:-:S03]  /*d8b0*/  ISETP.GE.U32.AND P1, PT, R29, 0x7fffff7c, PT ;  /* 0x7fffff7c1d00780c */ /* 0x000fc60003f26070 */
[----:B------:R-:W3:Y:S01]  /*d8c0*/  LDL.LU R30, [R1+0x18] ;  /* 0x00001800011e7983 */ /* 0x000ee20000300800 */
[C---:B------:R-:W-:Y:S02]  /*d8d0*/  ISETP.GT.U32.AND P6, PT, R27.reuse, R24, PT ;  /* 0x000000181b00720c */ /* 0x040fe40003fc4070 */
[--C-:B------:R-:W-:Y:S01]  /*d8e0*/  @!P4 IMAD.IADD R22, R22, 0x1, -R27.reuse ;  /* 0x000000011616c824 */ /* 0x100fe200078e0a1b */
[----:B------:R-:W-:Y:S01]  /*d8f0*/  ISETP.GE.AND P4, PT, R28, RZ, PT ;  /* 0x000000ff1c00720c */ /* 0x000fe20003f86270 */
[----:B------:R-:W4:Y:S01]  /*d900*/  LDL.LU R29, [R1+0x14] ;  /* 0x00001400011d7983 */ /* 0x000f220000300800 */
[----:B------:R-:W-:Y:S01]  /*d910*/  ISETP.GT.U32.AND P0, PT, R27, R25, PT ;  /* 0x000000191b00720c */ /* 0x000fe20003f04070 */
[----:B------:R-:W-:Y:S02]  /*d920*/  @!P5 IMAD.IADD R23, R23, 0x1, -R27 ;  /* 0x000000011717d824 */ /* 0x000fe400078e0a1b */
[----:B------:R-:W2:Y:S04]  /*d930*/  LDL.LU R28, [R1+0x10] ;  /* 0x00001000011c7983 */ /* 0x000ea80000300800 */
[----:B------:R-:W2:Y:S01]  /*d940*/  LDL R27, [R1+0x1284] ;  /* 0x00128400011b7983 */ /* 0x000ea20000100800 */
[----:B------:R-:W-:-:S03]  /*d950*/  @!P3 IMAD.MOV R22, RZ, RZ, -R22 ;  /* 0x000000ffff16b224 */ /* 0x000fc600078e0a16 */
[----:B------:R-:W-:Y:S01]  /*d960*/  @!P4 IMAD.MOV R23, RZ, RZ, -R23 ;  /* 0x000000ffff17c224 */ /* 0x000fe200078e0a17 */
[----:B--2---:R-:W-:Y:S02]  /*d970*/  ISETP.GE.AND P5, PT, R27, RZ, PT ;  /* 0x000000ff1b00720c */ /* 0x004fe40003fa6270 */
[----:B------:R-:W-:-:S05]  /*d980*/  IABS R27, c[0x0][0x17c] ;  /* 0x00005f00001b7a13 */ /* 0x000fca0000000000 */
[----:B------:R-:W-:Y:S01]  /*d990*/  @!P6 IMAD.IADD R24, R24, 0x1, -R27 ;  /* 0x000000011818e824 */ /* 0x000fe200078e0a1b */
[----:B------:R-:W-:-:S04]  /*d9a0*/  IADD3 R27, R252, -0x9, RZ ;  /* 0xfffffff7fc1b7810 */ /* 0x000fc80007ffe0ff */
[----:B------:R-:W-:Y:S02]  /*d9b0*/  ISETP.GE.U32.AND P6, PT, R27, 0x7fffff78, PT ;  /* 0x7fffff781b00780c */ /* 0x000fe40003fc6070 */
[----:B------:R-:W-:-:S05]  /*d9c0*/  IABS R27, c[0x0][0x17c] ;  /* 0x00005f00001b7a13 */ /* 0x000fca0000000000 */
[----:B------:R-:W-:Y:S01]  /*d9d0*/  @!P0 IMAD.IADD R25, R25, 0x1, -R27 ;  /* 0x0000000119198824 */ /* 0x000fe200078e0a1b */
[----:B------:R-:W-:Y:S02]  /*d9e0*/  ISETP.GE.AND P0, PT, R7, RZ, PT ;  /* 0x000000ff0700720c */ /* 0x000fe40003f06270 */
[C---:B-1----:R-:W-:Y:S02]  /*d9f0*/  IADD3 R7, R252.reuse, -0xd, RZ ;  /* 0xfffffff3fc077810 */ /* 0x042fe40007ffe0ff */
[----:B------:R-:W-:Y:S02]  /*da00*/  IADD3 R27, R252, -0x11, RZ ;  /* 0xffffffeffc1b7810 */ /* 0x000fe40007ffe0ff */
[----:B------:R-:W-:Y:S02]  /*da10*/  ISETP.GE.U32.AND P3, PT, R7, 0x7fffff74, PT ;  /* 0x7fffff740700780c */ /* 0x000fe40003f66070 */
[----:B------:R-:W2:Y:S01]  /*da20*/  LDL.LU R7, [R1+0x17cc] ;  /* 0x0017cc0001077983 */ /* 0x000ea20000300800 */
[----:B------:R-:W-:-:S03]  /*da30*/  ISETP.GE.U32.AND P4, PT, R27, 0x7fffff70, PT ;  /* 0x7fffff701b00780c */ /* 0x000fc60003f86070 */
[----:B------:R1:W-:Y:S04]  /*da40*/  STL [R1+0x16d8], R252 ;  /* 0x0016d8fc01007387 */ /* 0x0003e80000100800 */
[----:B-1----:R-:W2:Y:S04]  /*da50*/  LDL.LU R252, [R1+0x4] ;  /* 0x0000040001fc7983 */ /* 0x002ea80000300800 */
[----:B------:R-:W2:Y:S01]  /*da60*/  LDL R27, [R1+0x1260] ;  /* 0x00126000011b7983 */ /* 0x000ea20000100800 */
[----:B------:R-:W-:Y:S02]  /*da70*/  @!P0 IMAD.MOV R25, RZ, RZ, -R25 ;  /* 0x000000ffff198224 */ /* 0x000fe400078e0a19 */
[----:B------:R-:W-:Y:S01]  /*da80*/  @!P5 IMAD.MOV R24, RZ, RZ, -R24 ;  /* 0x000000ffff18d224 */ /* 0x000fe200078e0a18 */
[----:B------:R-:W-:-:S02]  /*da90*/  ISETP.NE.AND P5, PT, RZ, c[0x0][0x17c], PT ;  /* 0x00005f00ff007a0c */ /* 0x000fc40003fa5270 */
[----:B--2---:R-:W-:Y:S02]  /*daa0*/  ISETP.GE.AND P0, PT, R27, RZ, PT ;  /* 0x000000ff1b00720c */ /* 0x004fe40003f06270 */
[----:B------:R-:W-:-:S04]  /*dab0*/  LOP3.LUT R27, RZ, c[0x0][0x17c], RZ, 0x33, !PT ;  /* 0x00005f00ff1b7a12 */ /* 0x000fc800078e33ff */
[C---:B------:R-:W-:Y:S02]  /*dac0*/  SEL R7, R27.reuse, R7, !P5 ;  /* 0x000000071b077207 */ /* 0x040fe40006800000 */
[C---:B------:R-:W-:Y:S02]  /*dad0*/  SEL R26, R27.reuse, R26, !P5 ;  /* 0x0000001a1b1a7207 */ /* 0x040fe40006800000 */
[C---:B------:R-:W-:Y:S01]  /*dae0*/  SEL R31, R27.reuse, R31, !P5 ;  /* 0x0000001f1b1f7207 */ /* 0x040fe20006800000 */
[----:B------:R1:W-:Y:S01]  /*daf0*/  STL [R1+0x20], R7 ;  /* 0x0000200701007387 */ /* 0x0003e20000100800 */
[C---:B---3--:R-:W-:Y:S02]  /*db00*/  SEL R30, R27.reuse, R30, !P5 ;  /* 0x0000001e1b1e7207 */ /* 0x048fe40006800000 */
[C---:B----4-:R-:W-:Y:S02]  /*db10*/  SEL R29, R27.reuse, R29, !P5 ;  /* 0x0000001d1b1d7207 */ /* 0x050fe40006800000 */
[C---:B------:R-:W-:Y:S01]  /*db20*/  SEL R28, R27.reuse, R28, !P5 ;  /* 0x0000001c1b1c7207 */ /* 0x040fe20006800000 */
[----:B-1----:R-:W2:Y:S04]  /*db30*/  LDL.LU R7, [R1+0x17c8] ;  /* 0x0017c80001077983 */ /* 0x002ea80000300800 */
[----:B------:R1:W-:Y:S04]  /*db40*/  STL [R1+0x24], R26 ;  /* 0x0000241a01007387 */ /* 0x0003e80000100800 */
[----:B-1----:R-:W3:Y:S04]  /*db50*/  LDL.LU R26, [R1+0xc] ;  /* 0x00000c00011a7983 */ /* 0x002ee80000300800 */
[----:B------:R1:W-:Y:S04]  /*db60*/  STL [R1+0x1c], R31 ;  /* 0x00001c1f01007387 */ /* 0x0003e80000100800 */
[----:B-1----:R-:W4:Y:S04]  /*db70*/  LDL.LU R31, [R1+0x17c4] ;  /* 0x0017c400011f7983 */ /* 0x002f280000300800 */
[----:B------:R1:W-:Y:S04]  /*db80*/  STL [R1+0x18], R30 ;  /* 0x0000181e01007387 */ /* 0x0003e80000100800 */
[----:B-1----:R-:W2:Y:S04]  /*db90*/  LDL.LU R30, [R1+0x17c0] ;  /* 0x0017c000011e7983 */ /* 0x002ea80000300800 */
[----:B------:R1:W-:Y:S04]  /*dba0*/  STL [R1+0x14], R29 ;  /* 0x0000141d01007387 */ /* 0x0003e80000100800 */
[----:B-1----:R-:W3:Y:S04]  /*dbb0*/  LDL.LU R29, [R1+0x17bc] ;  /* 0x0017bc00011d7983 */ /* 0x002ee80000300800 */
[----:B------:R1:W-:Y:S04]  /*dbc0*/  STL [R1+0x8], R28 ;  /* 0x0000081c01007387 */ /* 0x0003e80000100800 */
[----:B-1----:R-:W3:Y:S01]  /*dbd0*/  LDL.LU R28, [R1+0x17b8] ;  /* 0x0017b800011c7983 */ /* 0x002ee20000300800 */
[----:B------:R-:W-:-:S02]  /*dbe0*/  SEL R252, R27, R252, !P5 ;  /* 0x000000fc1bfc7207 */ /* 0x000fc40006800000 */
[C---:B------:R-:W-:Y:S02]  /*dbf0*/  SEL R32, R27.reuse, R32, !P5 ;  /* 0x000000201b207207 */ /* 0x040fe40006800000 */
[C---:B------:R-:W-:Y:S01]  /*dc00*/  SEL R33, R27.reuse, R33, !P5 ;  /* 0x000000211b217207 */ /* 0x040fe20006800000 */
[----:B------:R-:W-:Y:S01]  /*dc10*/  STL [R1], R252 ;  /* 0x000000fc01007387 */ /* 0x000fe20000100800 */
[C---:B------:R-:W-:Y:S02]  /*dc20*/  SEL R34, R27.reuse, R34, !P5 ;  /* 0x000000221b227207 */ /* 0x040fe40006800000 */
[C---:B------:R-:W-:Y:S02]  /*dc30*/  SEL R35, R27.reuse, R35, !P5 ;  /* 0x000000231b237207 */ /* 0x040fe40006800000 */
[C---:B------:R-:W-:Y:S02]  /*dc40*/  SEL R36, R27.reuse, R36, !P5 ;  /* 0x000000241b247207 */ /* 0x040fe40006800000 */
[----:B------:R-:W-:-:S02]  /*dc50*/  SEL R37, R27, R37, !P5 ;  /* 0x000000251b257207 */ /* 0x000fc40006800000 */
[C---:B------:R-:W-:Y:S02]  /*dc60*/  SEL R38, R27.reuse, R38, !P5 ;  /* 0x000000261b267207 */ /* 0x040fe40006800000 */
[C---:B------:R-:W-:Y:S02]  /*dc70*/  SEL R39, R27.reuse, R39, !P5 ;  /* 0x000000271b277207 */ /* 0x040fe40006800000 */
        /* <DEDUP_REMOVED lines=75> */
[----:B----4-:R-:W-:-:S02]  /*e130*/  SEL R31, R27, R31, !P5 ;  /* 0x0000001f1b1f7207 */ /* 0x010fc40006800000 */
[C---:B--2---:R-:W-:Y:S02]  /*e140*/  SEL R30, R27.reuse, R30, !P5 ;  /* 0x0000001e1b1e7207 */ /* 0x044fe40006800000 */
[C---:B---3--:R-:W-:Y:S02]  /*e150*/  SEL R29, R27.reuse, R29, !P5 ;  /* 0x0000001d1b1d7207 */ /* 0x048fe40006800000 */
[----:B------:R-:W-:-:S05]  /*e160*/  SEL R28, R27, R28, !P5 ;  /* 0x0000001c1b1c7207 */ /* 0x000fca0006800000 */
[----:B------:R1:W-:Y:S04]  /*e170*/  STL.64 [R1+0x1750], R28 ;  /* 0x0017501c01007387 */ /* 0x0003e80000100a00 */
[----:B------:R-:W-:Y:S04]  /*e180*/  STL.64 [R1+0x1748], R30 ;  /* 0x0017481e01007387 */ /* 0x000fe80000100a00 */
        /* <DEDUP_REMOVED lines=16> */
[----:B------:R-:W-:Y:S01]  /*e290*/  STL.64 [R1+0x1798], R64 ;  /* 0x0017984001007387 */ /* 0x000fe20000100a00 */
[----:B-1----:R-:W-:-:S03]  /*e2a0*/  SEL R29, R27, R248, !P5 ;  /* 0x000000f81b1d7207 */ /* 0x002fc60006800000 */
[----:B------:R-:W-:Y:S04]  /*e2b0*/  STL.64 [R1+0x1700], R66 ;  /* 0x0017004201007387 */ /* 0x000fe80000100a00 */
[----:B------:R-:W-:Y:S04]  /*e2c0*/  STL.64 [R1+0x17a0], R68 ;  /* 0x0017a04401007387 */ /* 0x000fe80000100a00 */
[----:B------:R-:W-:Y:S04]  /*e2d0*/  STL.64 [R1+0x17a8], R70 ;  /* 0x0017a84601007387 */ /* 0x000fe80000100a00 */
[----:B------:R-:W-:Y:S04]  /*e2e0*/  STL.64 [R1+0x17b0], R72 ;  /* 0x0017b04801007387 */ /* 0x000fe80000100a00 */
[----:B------:R-:W-:Y:S01]  /*e2f0*/  STL.64 [R1+0x16f8], R76 ;  /* 0x0016f84c01007387 */ /* 0x000fe20000100a00 */
[----:B------:R-:W-:-:S03]  /*e300*/  SEL R28, R27, R250, !P5 ;  /* 0x000000fa1b1c7207 */ /* 0x000fc60006800000 */
[----:B------:R-:W-:Y:S04]  /*e310*/  STL.64 [R1+0x16f0], R94 ;  /* 0x0016f05e01007387 */ /* 0x000fe80000100a00 */
[----:B------:R-:W-:Y:S04]  /*e320*/  STL.64 [R1+0x16e8], R108 ;  /* 0x0016e86c01007387 */ /* 0x000fe80000100a00 */
[----:B------:R-:W-:Y:S04]  /*e330*/  STL.64 [R1+0x16e0], R122 ;  /* 0x0016e07a01007387 */ /* 0x000fe80000100a00 */
[----:B------:R1:W-:Y:S04]  /*e340*/  STL [R1+0x394], R29 ;  /* 0x0003941d01007387 */ /* 0x0003e80000100800 */
[----:B------:R2:W-:Y:S01]  /*e350*/  STL [R1+0x824], R28 ;  /* 0x0008241c01007387 */ /* 0x0005e20000100800 */
[----:B-1----:R-:W-:-:S02]  /*e360*/  SEL R29, R27, R251, !P5 ;  /* 0x000000fb1b1d7207 */ /* 0x002fc40006800000 */
[----:B--2---:R-:W-:-:S03]  /*e370*/  SEL R28, R27, R2, !P5 ;  /* 0x000000021b1c7207 */ /* 0x004fc60006800000 */
[----:B------:R-:W-:Y:S01]  /*e380*/  STL [R1+0x828], R29 ;  /* 0x0008281d01007387 */ /* 0x000fe20000100800 */
[----:B------:R-:W-:-:S03]  /*e390*/  SEL R2, R27, R3, !P5 ;  /* 0x000000031b027207 */ /* 0x000fc60006800000 */
[----:B------:R1:W-:Y:S01]  /*e3a0*/  STL [R1+0x82c], R0 ;  /* 0x00082c0001007387 */ /* 0x0003e20000100800 */
[----:B------:R-:W-:-:S03]  /*e3b0*/  SEL R3, R27, R5, !P5 ;  /* 0x000000051b037207 */ /* 0x000fc60006800000 */
[----:B------:R-:W-:Y:S01]  /*e3c0*/  STL [R1+0x830], R28 ;  /* 0x0008301c01007387 */ /* 0x000fe20000100800 */
[----:B-1----:R-:W-:-:S03]  /*e3d0*/  SEL R0, R27, R4, !P5 ;  /* 0x000000041b007207 */ /* 0x002fc60006800000 */
[----:B------:R1:W-:Y:S04]  /*e3e0*/  STL [R1+0x834], R2 ;  /* 0x0008340201007387 */ /* 0x0003e80000100800 */
[----:B------:R2:W-:Y:S01]  /*e3f0*/  STL [R1+0x838], R0 ;  /* 0x0008380001007387 */ /* 0x0005e20000100800 */
[----:B------:R-:W-:Y:S01]  /*e400*/  @!P0 IMAD.MOV R7, RZ, RZ, -R7 ;  /* 0x000000ffff078224 */ /* 0x000fe200078e0a07 */
[C---:B-1----:R-:W-:Y:S02]  /*e410*/  SEL R2, R27.reuse, R6, !P5 ;  /* 0x000000061b027207 */ /* 0x042fe40006800000 */
[----:B------:R1:W-:Y:S01]  /*e420*/  STL [R1+0x83c], R3 ;  /* 0x00083c0301007387 */ /* 0x0003e20000100800 */
[----:B--2---:R-:W-:-:S03]  /*e430*/  SEL R0, R27, R8, !P5 ;  /* 0x000000081b007207 */ /* 0x004fc60006800000 */
[----:B------:R2:W-:Y:S01]  /*e440*/  STL [R1+0x840], R2 ;  /* 0x0008400201007387 */ /* 0x0005e20000100800 */
[----:B------:R-:W-:-:S03]  /*e450*/  ISETP.NE.AND P0, PT, RZ, c[0x0][0x178], PT ;  /* 0x00005e00ff007a0c */ /* 0x000fc60003f05270 */
[----:B------:R3:W-:Y:S01]  /*e460*/  STL [R1+0x844], R0 ;  /* 0x0008440001007387 */ /* 0x0007e20000100800 */
[C---:B-1----:R-:W-:Y:S02]  /*e470*/  SEL R3, R27.reuse, R9, !P5 ;  /* 0x000000091b037207 */ /* 0x042fe40006800000 */
[----:B--2---:R-:W-:-:S03]  /*e480*/  SEL R2, R27, R10, !P5 ;  /* 0x0000000a1b027207 */ /* 0x004fc60006800000 */
[----:B------:R1:W-:Y:S01]  /*e490*/  STL [R1+0x848], R3 ;  /* 0x0008480301007387 */ /* 0x0003e20000100800 */
[----:B---3--:R-:W-:-:S03]  /*e4a0*/  SEL R0, R27, R11, !P5 ;  /* 0x0000000b1b007207 */ /* 0x008fc60006800000 */
[----:B------:R2:W-:Y:S04]  /*e4b0*/  STL [R1+0x84c], R2 ;  /* 0x00084c0201007387 */ /* 0x0005e80000100800 */
[----:B------:R3:W-:Y:S01]  /*e4c0*/  STL [R1+0x850], R0 ;  /* 0x0008500001007387 */ /* 0x0007e20000100800 */
[C---:B-1----:R-:W-:Y:S02]  /*e4d0*/  SEL R3, R27.reuse, R12, !P5 ;  /* 0x0000000c1b037207 */ /* 0x042fe40006800000 */
[----:B--2---:R-:W-:-:S03]  /*e4e0*/  SEL R2, R27, R13, !P5 ;  /* 0x0000000d1b027207 */ /* 0x004fc60006800000 */
[----:B------:R1:W-:Y:S01]  /*e4f0*/  STL [R1+0x854], R3 ;  /* 0x0008540301007387 */ /* 0x0003e20000100800 */
[----:B---3--:R-:W-:-:S03]  /*e500*/  SEL R0, R27, R14, !P5 ;  /* 0x0000000e1b007207 */ /* 0x008fc60006800000 */
[----:B------:R2:W-:Y:S01]  /*e510*/  STL [R1+0x858], R2 ;  /* 0x0008580201007387 */ /* 0x0005e20000100800 */
[----:B------:R-:W-:-:S03]  /*e520*/  @!P0 LOP3.LUT R7, RZ, c[0x0][0x178], RZ, 0x33, !PT ;  /* 0x00005e00ff078a12 */ /* 0x000fc600078e33ff */
[----:B------:R3:W-:Y:S01]  /*e530*/  STL [R1+0x85c], R0 ;  /* 0x00085c0001007387 */ /* 0x0007e20000100800 */
[C---:B-1----:R-:W-:Y:S02]  /*e540*/  SEL R3, R27.reuse, R15, !P5 ;  /* 0x0000000f1b037207 */ /* 0x042fe40006800000 */
[----:B--2---:R-:W-:-:S03]  /*e550*/  SEL R2, R27, R16, !P5 ;  /* 0x000000101b027207 */ /* 0x004fc60006800000 */
[----:B------:R1:W-:Y:S01]  /*e560*/  STL [R1+0x860], R3 ;  /* 0x0008600301007387 */ /* 0x0003e20000100800 */
[----:B---3--:R-:W-:-:S03]  /*e570*/  SEL R0, R27, R17, !P5 ;  /* 0x000000111b007207 */ /* 0x008fc60006800000 */
[----:B------:R2:W-:Y:S01]  /*e580*/  STL [R1+0x864], R2 ;  /* 0x0008640201007387 */ /* 0x0005e20000100800 */
[----:B------:R-:W-:-:S03]  /*e590*/  IMAD R7, R7, c[0x0][0x184], RZ ;  /* 0x0000610007077a24 */ /* 0x000fc600078e02ff */
[----:B------:R3:W-:Y:S01]  /*e5a0*/  STL [R1+0x868], R0 ;  /* 0x0008680001007387 */ /* 0x0007e20000100800 */
[C---:B-1----:R-:W-:Y:S02]  /*e5b0*/  SEL R3, R27.reuse, R18, !P5 ;  /* 0x000000121b037207 */ /* 0x042fe40006800000 */
[----:B--2---:R-:W-:-:S03]  /*e5c0*/  SEL R2, R27, R19, !P5 ;  /* 0x000000131b027207 */ /* 0x004fc60006800000 */
[----:B------:R1:W-:Y:S01]  /*e5d0*/  STL [R1+0x86c], R3 ;  /* 0x00086c0301007387 */ /* 0x0003e20000100800 */
[----:B---3--:R-:W-:-:S03]  /*e5e0*/  SEL R0, R27, R20, !P5 ;  /* 0x000000141b007207 */ /* 0x008fc60006800000 */
[----:B------:R2:W-:Y:S01]  /*e5f0*/  STL [R1+0x870], R2 ;  /* 0x0008700201007387 */ /* 0x0005e20000100800 */
[----:B------:R-:W-:-:S03]  /*e600*/  LEA R4, P0, R7, c[0x0][0x160], 0x2 ;  /* 0x0000580007047a11 */ /* 0x000fc600078010ff */
[----:B------:R3:W-:Y:S01]  /*e610*/  STL [R1+0x874], R0 ;  /* 0x0008740001007387 */ /* 0x0007e20000100800 */
[----:B-1----:R-:W-:Y:S01]  /*e620*/  SEL R3, R27, R21, !P5 ;  /* 0x000000151b037207 */ /* 0x002fe20006800000 */
[----:B------:R-:W-:Y:S01]  /*e630*/  IMAD.MOV.U32 R71, RZ, RZ, c[0x0][0x188] ;  /* 0x00006200ff477624 */ /* 0x000fe200078e00ff */
[----:B------:R-:W-:Y:S02]  /*e640*/  LEA.HI.X.SX32 R5, R7, c[0x0][0x164], 0x2, P0 ;  /* 0x0000590007057a11 */ /* 0x000fe400000f16ff */
[C---:B--2---:R-:W-:Y:S01]  /*e650*/  SEL R2, R27.reuse, R22, !P5 ;  /* 0x000000161b027207 */ /* 0x044fe20006800000 */
[----:B------:R-:W-:Y:S01]  /*e660*/  IMAD.MOV.U32 R7, RZ, RZ, c[0x0][0x188] ;  /* 0x00006200ff077624 */ /* 0x000fe200078e00ff */
[----:B---3--:R-:W-:Y:S01]  /*e670*/  SEL R0, R27, R23, !P5 ;  /* 0x000000171b007207 */ /* 0x008fe20006800000 */
[----:B------:R-:W-:Y:S01]  /*e680*/  STL [R1+0x878], R3 ;  /* 0x0008780301007387 */ /* 0x000fe20000100800 */
[----:B------:R-:W-:-:S03]  /*e690*/  IMAD.SHL.U32 R10, R71, 0x2, RZ ;  /* 0x00000002470a7824 */ /* 0x000fc600078e00ff */
[----:B------:R-:W-:Y:S01]  /*e6a0*/  STL [R1+0x87c], R2 ;  /* 0x00087c0201007387 */ /* 0x000fe20000100800 */
[----:B------:R-:W-:-:S03]  /*e6b0*/  LEA R68, P0, R7, R4, 0x3 ;  /* 0x0000000407447211 */ /* 0x000fc600078018ff */
[----:B------:R1:W-:Y:S01]  /*e6c0*/  STL [R1+0x880], R0 ;  /* 0x0008800001007387 */ /* 0x0003e20000100800 */
[----:B------:R-:W-:Y:S02]  /*e6d0*/  LEA.HI.X.SX32 R69, R10, R5, 0x2, P0 ;  /* 0x000000050a457211 */ /* 0x000fe400000f16ff */
[----:B-1----:R-:W-:Y:S01]  /*e6e0*/  SEL R0, R27, R25, !P5 ;  /* 0x000000191b007207 */ /* 0x002fe20006800000 */
[----:B------:R-:W-:-:S04]  /*e6f0*/  IMAD R2, R71, 0x14, RZ ;  /* 0x0000001447027824 */ /* 0x000fc800078e02ff */
[----:B------:R1:W-:Y:S01]  /*e700*/  STL [R1+0x888], R0 ;  /* 0x0008880001007387 */ /* 0x0003e20000100800 */
[----:B------:R-:W-:Y:S01]  /*e710*/  SEL R26, R27, R26, !P5 ;  /* 0x0000001a1b1a7207 */ /* 0x000fe20006800000 */
[----:B------:R-:W-:Y:S01]  /*e720*/  IMAD R248, R71, 0x3, RZ ;  /* 0x0000000347f87824 */ /* 0x000fe200078e02ff */
[C---:B------:R-:W-:Y:S01]  /*e730*/  SEL R112, R27.reuse, R112, !P5 ;  /* 0x000000701b707207 */ /* 0x040fe20006800000 */
[----:B------:R2:W-:Y:S01]  /*e740*/  STL.64 [R1+0x3b8], R68 ;  /* 0x0003b84401007387 */ /* 0x0005e20000100a00 */
[----:B------:R-:W-:Y:S01]  /*e750*/  SEL R113, R27, R113, !P5 ;  /* 0x000000711b717207 */ /* 0x000fe20006800000 */
[----:B-1----:R-:W-:Y:S01]  /*e760*/  IMAD R0, R71, 0xc, RZ ;  /* 0x0000000c47007824 */ /* 0x002fe200078e02ff */
[C---:B------:R-:W-:Y:S02]  /*e770*/  SEL R114, R27.reuse, R114, !P5 ;  /* 0x000000721b727207 */ /* 0x040fe40006800000 */
[C---:B------:R-:W-:Y:S02]  /*e780*/  SEL R115, R27.reuse, R115, !P5 ;  /* 0x000000731b737207 */ /* 0x040fe40006800000 */
[----:B------:R-:W-:Y:S01]  /*e790*/  SEL R116, R27, R116, !P5 ;  /* 0x000000741b747207 */ /* 0x000fe20006800000 */
[----:B--2---:R-:W-:Y:S01]  /*e7a0*/  IMAD R69, R71, 0x5, RZ ;  /* 0x0000000547457824 */ /* 0x004fe200078e02ff */
        /* <DEDUP_REMOVED lines=130> */
[----:B------:R-:W-:Y:S02]  /*efd0*/  SEL R252, R27, R24, !P5 ;  /* 0x000000181bfc7207 */ /* 0x000fe40006800000 */
[-C--:B------:R-:W-:Y:S02]  /*efe0*/  IADD3 R72, P5, R0, R4.reuse, RZ ;  /* 0x0000000400487210 */ /* 0x080fe40007fbe0ff */
[----:B------:R-:W-:-:S02]  /*eff0*/  IADD3 R68, P0, R2, R4, RZ ;  /* 0x0000000402447210 */ /* 0x000fc40007f1e0ff */
[-C--:B------:R-:W-:Y:S01]  /*f000*/  LEA.HI.X.SX32 R73, R248, R5.reuse, 0x2, P5 ;  /* 0x00000005f8497211 */ /* 0x080fe200028f16ff */
[----:B------:R-:W-:Y:S01]  /*f010*/  IMAD R3, R71, 0x18, RZ ;  /* 0x0000001847037824 */ /* 0x000fe200078e02ff */
[----:B------:R-:W-:Y:S01]  /*f020*/  LEA.HI.X.SX32 R69, R69, R5, 0x2, P0 ;  /* 0x0000000545457211 */ /* 0x000fe200000f16ff */
[----:B------:R-:W-:Y:S02]  /*f030*/  IMAD R6, R71, 0x1c, RZ ;  /* 0x0000001c47067824 */ /* 0x000fe400078e02ff */
[----:B------:R1:W-:Y:S04]  /*f040*/  STL.64 [R1+0x3b0], R72 ;  /* 0x0003b04801007387 */ /* 0x0003e80000100a00 */
[----:B------:R2:W-:Y:S01]  /*f050*/  STL.64 [R1+0x3a0], R68 ;  /* 0x0003a04401007387 */ /* 0x0005e20000100a00 */
[----:B------:R-:W-:-:S02]  /*f060*/  IMAD.MOV.U32 R248, RZ, RZ, c[0x0][0x188] ;  /* 0x00006200fff87624 */ /* 0x000fc400078e00ff */
[----:B-1----:R-:W-:Y:S01]  /*f070*/  IMAD R73, R71, 0x6, RZ ;  /* 0x0000000647497824 */ /* 0x002fe200078e02ff */
[-C--:B------:R-:W-:Y:S01]  /*f080*/  IADD3 R72, P5, R3, R4.reuse, RZ ;  /* 0x0000000403487210 */ /* 0x080fe20007fbe0ff */
[----:B--2---:R-:W-:Y:S01]  /*f090*/  IMAD R69, R71, 0x7, RZ ;  /* 0x0000000747457824 */ /* 0x004fe200078e02ff */
[----:B------:R-:W-:Y:S02]  /*f0a0*/  IADD3 R68, P0, R6, R4, RZ ;  /* 0x0000000406447210 */ /* 0x000fe40007f1e0ff */
[-C--:B------:R-:W-:Y:S02]  /*f0b0*/  LEA.HI.X.SX32 R73, R73, R5.reuse, 0x2, P5 ;  /* 0x0000000549497211 */ /* 0x080fe400028f16ff */
[----:B------:R-:W-:Y:S01]  /*f0c0*/  LEA.HI.X.SX32 R69, R69, R5, 0x2, P0 ;  /* 0x0000000545457211 */ /* 0x000fe200000f16ff */
[C---:B------:R-:W-:Y:S02]  /*f0d0*/  IMAD R8, R71.reuse, 0x24, RZ ;  /* 0x0000002447087824 */ /* 0x040fe400078e02ff */
[----:B------:R1:W-:Y:S04]  /*f0e0*/  STL.64 [R1+0x398], R72 ;  /* 0x0003984801007387 */ /* 0x0003e80000100a00 */
[----:B------:R2:W-:Y:S01]  /*f0f0*/  STL.64 [R1+0x388], R68 ;  /* 0x0003884401007387 */ /* 0x0005e20000100a00 */
[----:B------:R-:W-:-:S02]  /*f100*/  IMAD R9, R71, 0x28, RZ ;  /* 0x0000002847097824 */ /* 0x000fc400078e02ff */
[C---:B-1----:R-:W-:Y:S01]  /*f110*/  IMAD.SHL.U32 R73, R71.reuse, 0x8, RZ ;  /* 0x0000000847497824 */ /* 0x042fe200078e00ff */
[-C--:B------:R-:W-:Y:S01]  /*f120*/  LEA R72, P5, R248, R4.reuse, 0x5 ;  /* 0x00000004f8487211 */ /* 0x080fe200078a28ff */
        /* <DEDUP_REMOVED lines=8> */
[----:B-1----:R-:W-:Y:S01]  /*f1b0*/  IMAD R73, R71, 0xa, RZ ;  /* 0x0000000a47497824 */ /* 0x002fe200078e02ff */
[-C--:B------:R-:W-:Y:S01]  /*f1c0*/  IADD3 R72, P5, R9, R4.reuse, RZ ;  /* 0x0000000409487210 */ /* 0x080fe20007fbe0ff */
[----:B--2---:R-:W-:Y:S01]  /*f1d0*/  IMAD R69, R71, 0xb, RZ ;  /* 0x0000000b47457824 */ /* 0x004fe200078e02ff */
[-C--:B------:R-:W-:Y:S02]  /*f1e0*/  IADD3 R68, P0, R11, R4.reuse, RZ ;  /* 0x000000040b447210 */ /* 0x080fe40007f1e0ff */
[-C--:B------:R-:W-:Y:S02]  /*f1f0*/  LEA.HI.X.SX32 R73, R73, R5.reuse, 0x2, P5 ;  /* 0x0000000549497211 */ /* 0x080fe400028f16ff */
[----:B------:R-:W-:Y:S01]  /*f200*/  LEA.HI.X.SX32 R69, R69, R5, 0x2, P0 ;  /* 0x0000000545457211 */ /* 0x000fe200000f16ff */
[C---:B------:R-:W-:Y:S02]  /*f210*/  IMAD R13, R71.reuse, 0x34, RZ ;  /* 0x00000034470d7824 */ /* 0x040fe400078e02ff */
[----:B------:R1:W-:Y:S04]  /*f220*/  STL.64 [R1+0x370], R72 ;  /* 0x0003704801007387 */ /* 0x0003e80000100a00 */
[----:B------:R2:W-:Y:S01]  /*f230*/  STL.64 [R1+0x368], R68 ;  /* 0x0003684401007387 */ /* 0x0005e20000100a00 */
[C---:B------:R-:W-:Y:S01]  /*f240*/  IMAD R14, R71.reuse, 0x38, RZ ;  /* 0x00000038470e7824 */ /* 0x040fe200078e02ff */
[-C--:B-1----:R-:W-:Y:S01]  /*f250*/  IADD3 R72, P5, R12, R4.reuse, RZ ;  /* 0x000000040c487210 */ /* 0x082fe20007fbe0ff */
[----:B--2---:R-:W-:Y:S01]  /*f260*/  IMAD R69, R71, 0xd, RZ ;  /* 0x0000000d47457824 */ /* 0x004fe200078e02ff */
[----:B------:R-:W-:-:S02]  /*f270*/  IADD3 R68, P0, R13, R4, RZ ;  /* 0x000000040d447210 */ /* 0x000fc40007f1e0ff */
[-C--:B------:R-:W-:Y:S01]  /*f280*/  LEA.HI.X.SX32 R73, R0, R5.reuse, 0x2, P5 ;  /* 0x0000000500497211 */ /* 0x080fe200028f16ff */
[----:B------:R-:W-:Y:S01]  /*f290*/  IMAD R15, R71, 0x3c, RZ ;  /* 0x0000003c470f7824 */ /* 0x000fe200078e02ff */
[----:B------:R-:W-:Y:S01]  /*f2a0*/  LEA.HI.X.SX32 R69, R69, R5, 0x2, P0 ;  /* 0x0000000545457211 */ /* 0x000fe200000f16ff */
[C---:B------:R-:W-:Y:S02]  /*f2b0*/  IMAD R0, R71.reuse, 0xf, RZ ;  /* 0x0000000f47007824 */ /* 0x040fe400078e02ff */
[----:B------:R1:W-:Y:S04]  /*f2c0*/  STL.64 [R1+0x360], R72 ;  /* 0x0003604801007387 */ /* 0x0003e80000100a00 */
[----:B------:R2:W-:Y:S01]  /*f2d0*/  STL.64 [R1+0x358], R68 ;  /* 0x0003584401007387 */ /* 0x0005e20000100a00 */
[----:B-1----:R-:W-:Y:S01]  /*f2e0*/  IMAD R73, R71, 0xe, RZ ;  /* 0x0000000e47497824 */ /* 0x002fe200078e02ff */
[----:B------:R-:W-:-:S02]  /*f2f0*/  IADD3 R72, P5, R14, R4, RZ ;  /* 0x000000040e487210 */ /* 0x000fc40007fbe0ff */
[----:B--2---:R-:W-:Y:S02]  /*f300*/  IADD3 R68, P0, R15, R4, RZ ;  /* 0x000000040f447210 */ /* 0x004fe40007f1e0ff */
[-C--:B------:R-:W-:Y:S02]  /*f310*/  LEA.HI.X.SX32 R73, R73, R5.reuse, 0x2, P5 ;  /* 0x0000000549497211 */ /* 0x080fe400028f16ff */
[----:B------:R-:W-:Y:S01]  /*f320*/  LEA.HI.X.SX32 R69, R0, R5, 0x2, P0 ;  /* 0x0000000500457211 */ /* 0x000fe200000f16ff */
[C---:B------:R-:W-:Y:S02]  /*f330*/  IMAD R16, R71.reuse, 0x44, RZ ;  /* 0x0000004447107824 */ /* 0x040fe400078e02ff */
[----:B------:R1:W-:Y:S01]  /*f340*/  STL.64 [R1+0x350], R72 ;  /* 0x0003504801007387 */ /* 0x0003e20000100a00 */
[----:B------:R-:W-:-:S03]  /*f350*/  IMAD.SHL.U32 R0, R71, 0x10, RZ ;  /* 0x0000001047007824 */ /* 0x000fc600078e00ff */
[----:B------:R2:W-:Y:S01]  /*f360*/  STL.64 [R1+0x348], R68 ;  /* 0x0003484401007387 */ /* 0x0005e20000100a00 */
[C---:B------:R-:W-:Y:S01]  /*f370*/  IMAD R17, R71.reuse, 0x48, RZ ;  /* 0x0000004847117824 */ /* 0x040fe200078e02ff */
[-C--:B-1----:R-:W-:Y:S01]  /*f380*/  LEA R72, P5, R248, R4.reuse, 0x6 ;  /* 0x00000004f8487211 */ /* 0x082fe200078a30ff */
[C---:B--2---:R-:W-:Y:S01]  /*f390*/  IMAD R69, R71.reuse, 0x11, RZ ;  /* 0x0000001147457824 */ /* 0x044fe200078e02ff */
[----:B------:R-:W-:Y:S02]  /*f3a0*/  IADD3 R68, P0, R16, R4, RZ ;  /* 0x0000000410447210 */ /* 0x000fe40007f1e0ff */
[-C--:B------:R-:W-:Y:S01]  /*f3b0*/  LEA.HI.X.SX32 R73, R0, R5.reuse, 0x2, P5 ;  /* 0x0000000500497211 */ /* 0x080fe200028f16ff */
[----:B------:R-:W-:Y:S01]  /*f3c0*/  IMAD R19, R71, 0x4c, RZ ;  /* 0x0000004c47137824 */ /* 0x000fe200078e02ff */
[----:B------:R-:W-:Y:S01]  /*f3d0*/  LEA.HI.X.SX32 R69, R69, R5, 0x2, P0 ;  /* 0x0000000545457211 */ /* 0x000fe200000f16ff */
[C---:B------:R-:W-:Y:S02]  /*f3e0*/  IMAD R0, R71.reuse, 0x12, RZ ;  /* 0x0000001247007824 */ /* 0x040fe400078e02ff */
[----:B------:R1:W-:Y:S01]  /*f3f0*/  STL.64 [R1+0x340], R72 ;  /* 0x0003404801007387 */ /* 0x0003e20000100a00 */
[----:B------:R-:W-:-:S03]  /*f400*/  IMAD R70, R71, 0x13, RZ ;  /* 0x0000001347467824 */ /* 0x000fc600078e02ff */
[----:B------:R2:W-:Y:S01]  /*f410*/  STL.64 [R1+0x338], R68 ;  /* 0x0003384401007387 */ /* 0x0005e20000100a00 */
[----:B------:R-:W-:Y:S01]  /*f420*/  IMAD R20, R71, 0x50, RZ ;  /* 0x0000005047147824 */ /* 0x000fe200078e02ff */
[-C--:B-1----:R-:W-:Y:S02]  /*f430*/  IADD3 R72, P5, R17, R4.reuse, RZ ;  /* 0x0000000411487210 */ /* 0x082fe40007fbe0ff */
[-C--:B--2---:R-:W-:Y:S02]  /*f440*/  IADD3 R68, P0, R19, R4.reuse, RZ ;  /* 0x0000000413447210 */ /* 0x084fe40007f1e0ff */
[-C--:B------:R-:W-:Y:S01]  /*f450*/  LEA.HI.X.SX32 R73, R0, R5.reuse, 0x2, P5 ;  /* 0x0000000500497211 */ /* 0x080fe200028f16ff */
[C---:B------:R-:W-:Y:S01]  /*f460*/  IMAD R21, R71.reuse, 0x54, RZ ;  /* 0x0000005447157824 */ /* 0x040fe200078e02ff */
[----:B------:R-:W-:Y:S01]  /*f470*/  LEA.HI.X.SX32 R69, R70, R5, 0x2, P0 ;  /* 0x0000000546457211 */ /* 0x000fe200000f16ff */
[C---:B------:R-:W-:Y:S02]  /*f480*/  IMAD R0, R71.reuse, 0x15, RZ ;  /* 0x0000001547007824 */ /* 0x040fe400078e02ff */
[----:B------:R1:W-:Y:S04]  /*f490*/  STL.64 [R1+0x330], R72 ;  /* 0x0003304801007387 */ /* 0x0003e80000100a00 */
[----:B------:R2:W-:Y:S01]  /*f4a0*/  STL.64 [R1+0x328], R68 ;  /* 0x0003284401007387 */ /* 0x0005e20000100a00 */
[----:B------:R-:W-:Y:S01]  /*f4b0*/  IMAD R22, R71, 0x58, RZ ;  /* 0x0000005847167824 */ /* 0x000fe200078e02ff */
[----:B-1----:R-:W-:-:S02]  /*f4c0*/  IADD3 R72, P5, R20, R4, RZ ;  /* 0x0000000414487210 */ /* 0x002fc40007fbe0ff */
[-C--:B--2---:R-:W-:Y:S02]  /*f4d0*/  IADD3 R68, P0, R21, R4.reuse, RZ ;  /* 0x0000000415447210 */ /* 0x084fe40007f1e0ff */
[-C--:B------:R-:W-:Y:S02]  /*f4e0*/  LEA.HI.X.SX32 R73, R2, R5.reuse, 0x2, P5 ;  /* 0x0000000502497211 */ /* 0x080fe400028f16ff */
[----:B------:R-:W-:Y:S01]  /*f4f0*/  LEA.HI.X.SX32 R69, R0, R5, 0x2, P0 ;  /* 0x0000000500457211 */ /* 0x000fe200000f16ff */
[C---:B------:R-:W-:Y:S02]  /*f500*/  IMAD R23, R71.reuse, 0x5c, RZ ;  /* 0x0000005c47177824 */ /* 0x040fe400078e02ff */
[----:B------:R1:W-:Y:S01]  /*f510*/  STL.64 [R1+0x320], R72 ;  /* 0x0003204801007387 */ /* 0x0003e20000100a00 */
[C---:B------:R-:W-:Y:S01]  /*f520*/  IMAD R0, R71.reuse, 0x16, RZ ;  /* 0x0000001647007824 */ /* 0x040fe200078e02ff */
[----:B------:R-:W-:Y:S01]  /*f530*/  IADD3 R70, P5, R22, R4, RZ ;  /* 0x0000000416467210 */ /* 0x000fe20007fbe0ff */
[----:B------:R-:W-:-:S02]  /*f540*/  IMAD.SHL.U32 R18, R71, 0x4, RZ ;  /* 0x0000000447127824 */ /* 0x000fc400078e00ff */
[C---:B------:R-:W-:Y:S02]  /*f550*/  IMAD R24, R71.reuse, 0x60, RZ ;  /* 0x0000006047187824 */ /* 0x040fe400078e02ff */
[C---:B------:R-:W-:Y:S01]  /*f560*/  IMAD R25, R71.reuse, 0x64, RZ ;  /* 0x0000006447197824 */ /* 0x040fe200078e02ff */
[----:B-1----:R-:W2:Y:S01]  /*f570*/  LDL.LU.64 R72, [R1+0x17b0] ;  /* 0x0017b00001487983 */ /* 0x002ea20000300a00 */
[----:B------:R-:W-:-:S03]  /*f580*/  IMAD R27, R71, 0x68, RZ ;  /* 0x00000068471b7824 */ /* 0x000fc600078e02ff */
[----:B------:R1:W-:Y:S01]  /*f590*/  STL.64 [R1+0x318], R68 ;  /* 0x0003184401007387 */ /* 0x0003e20000100a00 */
[C---:B------:R-:W-:Y:S02]  /*f5a0*/  IMAD R250, R71.reuse, 0x6c, RZ ;  /* 0x0000006c47fa7824 */ /* 0x040fe400078e02ff */
[C---:B------:R-:W-:Y:S02]  /*f5b0*/  IMAD R251, R71.reuse, 0x70, RZ ;  /* 0x0000007047fb7824 */ /* 0x040fe400078e02ff */
[C---:B------:R-:W-:Y:S02]  /*f5c0*/  IMAD R65, R71.reuse, 0x1d, RZ ;  /* 0x0000001d47417824 */ /* 0x040fe400078e02ff */
[C---:B------:R-:W-:Y:S02]  /*f5d0*/  IMAD R63, R71.reuse, 0x74, RZ ;  /* 0x00000074473f7824 */ /* 0x040fe400078e02ff */
[C---:B------:R-:W-:Y:S02]  /*f5e0*/  IMAD R62, R71.reuse, 0x78, RZ ;  /* 0x00000078473e7824 */ /* 0x040fe400078e02ff */
[----:B-1----:R-:W-:Y:S01]  /*f5f0*/  IMAD R69, R71, 0x17, RZ ;  /* 0x0000001747457824 */ /* 0x002fe200078e02ff */
[----:B------:R-:W-:Y:S01]  /*f600*/  IADD3 R68, P0, R23, R4, RZ ;  /* 0x0000000417447210 */ /* 0x000fe20007f1e0ff */
[----:B------:R-:W-:-:S02]  /*f610*/  IMAD R64, R71, 0x7c, RZ ;  /* 0x0000007c47407824 */ /* 0x000fc400078e02ff */
[C---:B------:R-:W-:Y:S02]  /*f620*/  IMAD R57, R71.reuse, 0x21, RZ ;  /* 0x0000002147397824 */ /* 0x040fe400078e02ff */
[C---:B------:R-:W-:Y:S02]  /*f630*/  IMAD R31, R71.reuse, 0x22, RZ ;  /* 0x00000022471f7824 */ /* 0x040fe400078e02ff */
[C---:B------:R-:W-:Y:S02]  /*f640*/  IMAD R61, R71.reuse, 0x88, RZ ;  /* 0x00000088473d7824 */ /* 0x040fe400078e02ff */
[C---:B------:R-:W-:Y:S02]  /*f650*/  IMAD R55, R71.reuse, 0x23, RZ ;  /* 0x0000002347377824 */ /* 0x040fe400078e02ff */
[C---:B------:R-:W-:Y:S02]  /*f660*/  IMAD R56, R71.reuse, 0x8c, RZ ;  /* 0x0000008c47387824 */ /* 0x040fe400078e02ff */
        /* <DEDUP_REMOVED lines=38> */
[----:B------:R-:W-:Y:S01]  /*f8d0*/  IMAD R122, R71, 0x4a, RZ ;  /* 0x0000004a477a7824 */ /* 0x000fe200078e02ff */
[-C--:B------:R-:W-:Y:S02]  /*f8e0*/  LEA.HI.X.SX32 R71, R0, R5.reuse, 0x2, P5 ;  /* 0x0000000500477211 */ /* 0x080fe400028f16ff */
[----:B------:R-:W-:Y:S01]  /*f8f0*/  LEA.HI.X.SX32 R69, R69, R5, 0x2, P0 ;  /* 0x0000000545457211 */ /* 0x000fe200000f16ff */
[----:B------:R-:W-:Y:S02]  /*f900*/  IMAD.MOV.U32 R0, RZ, RZ, c[0x0][0x188] ;  /* 0x00006200ff007624 */ /* 0x000fe400078e00ff */
[----:B------:R1:W-:Y:S04]  /*f910*/  STL.64 [R1+0x310], R70 ;  /* 0x0003104601007387 */ /* 0x0003e80000100a00 */
[----:B------:R3:W-:Y:S01]  /*f920*/  STL.64 [R1+0x308], R68 ;  /* 0x0003084401007387 */ /* 0x0007e20000100a00 */
[-C--:B-1----:R-:W-:Y:S01]  /*f930*/  IADD3 R70, P5, R24, R4.reuse, RZ ;  /* 0x0000000418467210 */ /* 0x082fe20007fbe0ff */
[----:B---3--:R-:W-:Y:S01]  /*f940*/  IMAD R69, R0, 0x19, RZ ;  /* 0x0000001900457824 */ /* 0x008fe200078e02ff */
[----:B------:R-:W-:-:S02]  /*f950*/  IADD3 R68, P0, R25, R4, RZ ;  /* 0x0000000419447210 */ /* 0x000fc40007f1e0ff */
[-C--:B------:R-:W-:Y:S02]  /*f960*/  LEA.HI.X.SX32 R71, R3, R5.reuse, 0x2, P5 ;  /* 0x0000000503477211 */ /* 0x080fe400028f16ff */
[----:B------:R-:W-:Y:S01]  /*f970*/  LEA.HI.X.SX32 R69, R69, R5, 0x2, P0 ;  /* 0x0000000545457211 */ /* 0x000fe200000f16ff */
[C---:B------:R-:W-:Y:S02]  /*f980*/  IMAD R3, R0.reuse, 0x1a, RZ ;  /* 0x0000001a00037824 */ /* 0x040fe400078e02ff */
[----:B------:R1:W-:Y:S01]  /*f990*/  STL.64 [R1+0x300], R70 ;  /* 0x0003004601007387 */ /* 0x0003e20000100a00 */
[----:B------:R-:W-:-:S03]  /*f9a0*/  IMAD R0, R0, 0x1b, RZ ;  /* 0x0000001b00007824 */ /* 0x000fc600078e02ff */
[----:B------:R3:W-:Y:S01]  /*f9b0*/  STL.64 [R1+0x2f8], R68 ;  /* 0x0002f84401007387 */ /* 0x0007e20000100a00 */
[-C--:B-1----:R-:W-:Y:S02]  /*f9c0*/  IADD3 R70, P5, R27, R4.reuse, RZ ;  /* 0x000000041b467210 */ /* 0x082fe40007fbe0ff */
[----:B---3--:R-:W-:Y:S02]  /*f9d0*/  IADD3 R68, P0, R250, R4, RZ ;  /* 0x00000004fa447210 */ /* 0x008fe40007f1e0ff */
[-C--:B------:R-:W-:Y:S02]  /*f9e0*/  LEA.HI.X.SX32 R71, R3, R5.reuse, 0x2, P5 ;  /* 0x0000000503477211 */ /* 0x080fe400028f16ff */
[----:B------:R-:W-:-:S03]  /*f9f0*/  LEA.HI.X.SX32 R69, R0, R5, 0x2, P0 ;  /* 0x0000000500457211 */ /* 0x000fc600000f16ff */
[----:B------:R1:W-:Y:S01]  /*fa00*/  STL.64 [R1+0x2f0], R70 ;  /* 0x0002f04601007387 */ /* 0x0003e20000100a00 */
[----:B------:R-:W-:-:S03]  /*fa10*/  IMAD R7, R7, 0x1e, RZ ;  /* 0x0000001e07077824 */ /* 0x000fc600078e02ff */
[----:B------:R3:W-:Y:S01]  /*fa20*/  STL.64 [R1+0x2e8], R68 ;  /* 0x0002e84401007387 */ /* 0x0007e20000100a00 */
[----:B------:R-:W-:Y:S02]  /*fa30*/  MOV R10, c[0x0][0x188] ;  /* 0x00006200000a7a02 */ /* 0x000fe40000000f00 */
[-C--:B-1----:R-:W-:Y:S02]  /*fa40*/  IADD3 R70, P5, R251, R4.reuse, RZ ;  /* 0x00000004fb467210 */ /* 0x082fe40007fbe0ff */
[-C--:B---3--:R-:W-:Y:S02]  /*fa50*/  IADD3 R68, P0, R63, R4.reuse, RZ ;  /* 0x000000043f447210 */ /* 0x088fe40007f1e0ff */
[-C--:B------:R-:W-:Y:S02]  /*fa60*/  LEA.HI.X.SX32 R71, R6, R5.reuse, 0x2, P5 ;  /* 0x0000000506477211 */ /* 0x080fe400028f16ff */
[-C--:B------:R-:W-:Y:S02]  /*fa70*/  IADD3 R62, P5, R62, R4.reuse, RZ ;  /* 0x000000043e3e7210 */ /* 0x080fe40007fbe0ff */
[-C--:B------:R-:W-:Y:S01]  /*fa80*/  LEA.HI.X.SX32 R69, R65, R5.reuse, 0x2, P0 ;  /* 0x0000000541457211 */ /* 0x080fe200000f16ff */
[----:B------:R-:W-:Y:S01]  /*fa90*/  IMAD.MOV.U32 R2, RZ, RZ, c[0x0][0x188] ;  /* 0x00006200ff027624 */ /* 0x000fe200078e00ff */
[----:B------:R-:W-:Y:S01]  /*faa0*/  LEA.HI.X.SX32 R63, R7, R5, 0x2, P5 ;  /* 0x00000005073f7211 */ /* 0x000fe200028f16ff */
[----:B------:R1:W-:Y:S01]  /*fab0*/  STL.64 [R1+0x2e0], R70 ;  /* 0x0002e04601007387 */ /* 0x0003e20000100a00 */
[----:B------:R-:W-:Y:S01]  /*fac0*/  IMAD R0, R10, 0x1f, RZ ;  /* 0x0000001f0a007824 */ /* 0x000fe200078e02ff */
[----:B------:R-:W-:Y:S01]  /*fad0*/  IADD3 R64, P0, R64, R4, RZ ;  /* 0x0000000440407210 */ /* 0x000fe20007f1e0ff */
[----:B------:R-:W-:-:S02]  /*fae0*/  IMAD R7, R10, 0x84, RZ ;  /* 0x000000840a077824 */ /* 0x000fc400078e02ff */
[----:B------:R-:W-:Y:S01]  /*faf0*/  IMAD.SHL.U32 R10, R10, 0x20, RZ ;  /* 0x000000200a0a7824 */ /* 0x000fe200078e00ff */
[----:B------:R-:W-:Y:S01]  /*fb00*/  LEA.HI.X.SX32 R65, R0, R5, 0x2, P0 ;  /* 0x0000000500417211 */ /* 0x000fe200000f16ff */
[----:B-1----:R-:W3:Y:S04]  /*fb10*/  LDL.LU.64 R70, [R1+0x17a8] ;  /* 0x0017a80001467983 */ /* 0x002ee80000300a00 */
[----:B------:R1:W-:Y:S01]  /*fb20*/  STL.64 [R1+0x2d8], R68 ;  /* 0x0002d84401007387 */ /* 0x0003e20000100a00 */
[----:B------:R-:W-:-:S03]  /*fb30*/  IADD3 R6, P0, R7, R4, RZ ;  /* 0x0000000407067210 */ /* 0x000fc60007f1e0ff */
[----:B-1----:R-:W4:Y:S04]  /*fb40*/  LDL.LU.64 R68, [R1+0x17a0] ;  /* 0x0017a00001447983 */ /* 0x002f280000300a00 */
[----:B------:R1:W-:Y:S01]  /*fb50*/  STL.64 [R1+0x2d0], R62 ;  /* 0x0002d03e01007387 */ /* 0x0003e20000100a00 */
[----:B------:R-:W-:-:S03]  /*fb60*/  LEA.HI.X.SX32 R7, R57, R5, 0x2, P0 ;  /* 0x0000000539077211 */ /* 0x000fc600000f16ff */
[----:B------:R1:W-:Y:S02]  /*fb70*/  STL.64 [R1+0x2c8], R64 ;  /* 0x0002c84001007387 */ /* 0x0003e40000100a00 */
[----:B-1----:R-:W-:-:S04]  /*fb80*/  LEA R62, P5, R2, R4, 0x7 ;  /* 0x00000004023e7211 */ /* 0x002fc800078a38ff */
[----:B------:R-:W-:Y:S01]  /*fb90*/  LEA.HI.X.SX32 R63, R10, R5, 0x2, P5 ;  /* 0x000000050a3f7211 */ /* 0x000fe200028f16ff */
[----:B------:R-:W2:Y:S04]  /*fba0*/  LDL.LU.64 R64, [R1+0x1798] ;  /* 0x0017980001407983 */ /* 0x000ea80000300a00 */
[----:B------:R1:W-:Y:S04]  /*fbb0*/  STL.64 [R1+0x2c0], R62 ;  /* 0x0002c03e01007387 */ /* 0x0003e80000100a00 */
[----:B------:R1:W-:Y:S02]  /*fbc0*/  STL.64 [R1+0x2b8], R6 ;  /* 0x0002b80601007387 */ /* 0x0003e40000100a00 */
[----:B-1----:R-:W-:-:S04]  /*fbd0*/  IADD3 R62, P5, R61, R4, RZ ;  /* 0x000000043d3e7210 */ /* 0x002fc80007fbe0ff */
[----:B------:R-:W-:Y:S01]  /*fbe0*/  LEA.HI.X.SX32 R63, R31, R5, 0x2, P5 ;  /* 0x000000051f3f7211 */ /* 0x000fe200028f16ff */
[----:B------:R-:W2:Y:S04]  /*fbf0*/  LDL.LU R6, [R1+0x20] ;  /* 0x0000200001067983 */ /* 0x000ea80000300800 */
[----:B------:R-:W2:Y:S04]  /*fc00*/  LDL.LU R7, [R1+0x1c] ;  /* 0x00001c0001077983 */ /* 0x000ea80000300800 */
[----:B------:R-:W2:Y:S04]  /*fc10*/  LDL.LU R3, [R1+0x18] ;  /* 0x0000180001037983 */ /* 0x000ea80000300800 */
[----:B------:R1:W-:Y:S01]  /*fc20*/  STL.64 [R1+0x2b0], R62 ;  /* 0x0002b03e01007387 */ /* 0x0003e20000100a00 */
[----:B------:R-:W-:-:S03]  /*fc30*/  IADD3 R56, P0, R56, R4, RZ ;  /* 0x0000000438387210 */ /* 0x000fc60007f1e0ff */
[----:B-1----:R-:W2:Y:S04]  /*fc40*/  LDL.LU.64 R62, [R1+0x1790] ;  /* 0x00179000013e7983 */ /* 0x002ea80000300a00 */
[----:B------:R-:W2:Y:S04]  /*fc50*/  LDL.LU R10, [R1+0x14] ;  /* 0x00001400010a7983 */ /* 0x000ea80000300800 */
[----:B------:R-:W3:Y:S01]  /*fc60*/  LDL.LU R31, [R1+0x8] ;  /* 0x00000800011f7983 */ /* 0x000ee20000300800 */
[----:B------:R-:W-:-:S05]  /*fc70*/  LEA.HI.X.SX32 R57, R55, R5, 0x2, P0 ;  /* 0x0000000537397211 */ /* 0x000fca00000f16ff */
[----:B------:R1:W-:Y:S02]  /*fc80*/  STL.64 [R1+0x2a8], R56 ;  /* 0x0002a83801007387 */ /* 0x0003e40000100a00 */
[-C--:B-1----:R-:W-:Y:S02]  /*fc90*/  IADD3 R56, P0, R43, R4.reuse, RZ ;  /* 0x000000042b387210 */ /* 0x082fe40007f1e0ff */
[----:B------:R-:W4:Y:S04]  /*fca0*/  LDL.LU R43, [R1] ;  /* 0x00000000012b7983 */ /* 0x000f280000300800 */
[----:B------:R-:W1:Y:S01]  /*fcb0*/  S2R R55, SR_TID.X ;  /* 0x0000000000377919 */ /* 0x000e620000002100 */
[----:B------:R-:W-:Y:S02]  /*fcc0*/  LEA.HI.X.SX32 R57, R51, R5, 0x2, P0 ;  /* 0x0000000533397211 */ /* 0x000fe400000f16ff */
[----:B------:R-:W-:-:S02]  /*fcd0*/  IADD3 R60, P5, R60, R4, RZ ;  /* 0x000000043c3c7210 */ /* 0x000fc40007fbe0ff */
[-C--:B------:R-:W-:Y:S02]  /*fce0*/  IADD3 R50, P0, R50, R4.reuse, RZ ;  /* 0x0000000432327210 */ /* 0x080fe40007f1e0ff */
[-C--:B------:R-:W-:Y:S02]  /*fcf0*/  LEA.HI.X.SX32 R61, R8, R5.reuse, 0x2, P5 ;  /* 0x00000005083d7211 */ /* 0x080fe400028f16ff */
[----:B------:R-:W-:Y:S01]  /*fd00*/  LEA.HI.X.SX32 R51, R39, R5, 0x2, P0 ;  /* 0x0000000527337211 */ /* 0x000fe200000f16ff */
[----:B------:R-:W-:Y:S01]  /*fd10*/  IMAD R39, R248, 0x29, RZ ;  /* 0x00000029f8277824 */ /* 0x000fe200078e02ff */
[-C--:B------:R-:W-:Y:S01]  /*fd20*/  IADD3 R54, P5, R54, R4.reuse, RZ ;  /* 0x0000000436367210 */ /* 0x080fe20007fbe0ff */
[----:B------:R-:W-:Y:S01]  /*fd30*/  IMAD R8, R248, 0xa8, RZ ;  /* 0x000000a8f8087824 */ /* 0x000fe200078e02ff */
[----:B------:R-:W-:-:S04]  /*fd40*/  IADD3 R38, P0, R38, R4, RZ ;  /* 0x0000000426267210 */ /* 0x000fc80007f1e0ff */
[-C--:B------:R-:W-:Y:S02]  /*fd50*/  LEA.HI.X.SX32 R39, R39, R5.reuse, 0x2, P0 ;  /* 0x0000000527277211 */ /* 0x080fe400000f16ff */
[-C--:B------:R-:W-:Y:S02]  /*fd60*/  IADD3 R8, P0, R8, R4.reuse, RZ ;  /* 0x0000000408087210 */ /* 0x080fe40007f1e0ff */
[----:B-1----:R-:W-:Y:S02]  /*fd70*/  LOP3.LUT R0, R55, 0x7f, RZ, 0xc0, !PT ;  /* 0x0000007f37007812 */ /* 0x002fe400078ec0ff */
[-C--:B------:R-:W-:Y:S02]  /*fd80*/  LEA.HI.X.SX32 R55, R45, R5.reuse, 0x2, P5 ;  /* 0x000000052d377211 */ /* 0x080fe400028f16ff */
[----:B------:R-:W-:Y:S01]  /*fd90*/  IADD3 R44, P5, R44, R4, RZ ;  /* 0x000000042c2c7210 */ /* 0x000fe20007fbe0ff */
[----:B------:R1:W-:Y:S03]  /*fda0*/  STL.64 [R1+0x2a0], R60 ;  /* 0x0002a03c01007387 */ /* 0x0003e60000100a00 */
[----:B------:R-:W-:-:S02]  /*fdb0*/  LEA.HI.X.SX32 R45, R9, R5, 0x2, P5 ;  /* 0x00000005092d7211 */ /* 0x000fc400028f16ff */
[-C--:B------:R-:W-:Y:S02]  /*fdc0*/  LEA.HI.X.SX32 R9, R33, R5.reuse, 0x2, P0 ;  /* 0x0000000521097211 */ /* 0x080fe400000f16ff */
[-C--:B------:R-:W-:Y:S01]  /*fdd0*/  IADD3 R32, P0, R32, R4.reuse, RZ ;  /* 0x0000000420207210 */ /* 0x080fe20007f1e0ff */
[----:B-1----:R-:W4:Y:S03]  /*fde0*/  LDL.LU.64 R60, [R1+0x1788] ;  /* 0x00178800013c7983 */ /* 0x002f260000300a00 */
[----:B------:R-:W-:Y:S01]  /*fdf0*/  LEA.HI.X.SX32 R33, R29, R5, 0x2, P0 ;  /* 0x000000051d217211 */ /* 0x000fe200000f16ff */
[----:B------:R1:W-:Y:S01]  /*fe00*/  STL.64 [R1+0x298], R56 ;  /* 0x0002983801007387 */ /* 0x0003e20000100a00 */
[----:B------:R-:W-:-:S04]  /*fe10*/  IADD3 R28, P0, R28, R4, RZ ;  /* 0x000000041c1c7210 */ /* 0x000fc80007f1e0ff */
[----:B------:R-:W-:Y:S01]  /*fe20*/  LEA.HI.X.SX32 R29, R11, R5, 0x2, P0 ;  /* 0x000000050b1d7211 */ /* 0x000fe200000f16ff */
[----:B-1----:R-:W4:Y:S04]  /*fe30*/  LDL.LU.64 R56, [R1+0x1780] ;  /* 0x0017800001387983 */ /* 0x002f280000300a00 */
[----:B------:R1:W-:Y:S01]  /*fe40*/  STL.64 [R1+0x290], R54 ;  /* 0x0002903601007387 */ /* 0x0003e20000100a00 */
[----:B------:R-:W-:-:S03]  /*fe50*/  IADD3 R30, P0, R30, R4, RZ ;  /* 0x000000041e1e7210 */ /* 0x000fc60007f1e0ff */
[----:B-1----:R-:W4:Y:S04]  /*fe60*/  LDL.LU.64 R54, [R1+0x1778] ;  /* 0x0017780001367983 */ /* 0x002f280000300a00 */
[----:B------:R1:W-:Y:S04]  /*fe70*/  STL.64 [R1+0x288], R50 ;  /* 0x0002883201007387 */ /* 0x0003e80000100a00 */
[----:B-1----:R-:W4:Y:S04]  /*fe80*/  LDL.LU.64 R50, [R1+0x1770] ;  /* 0x0017700001327983 */ /* 0x002f280000300a00 */
[----:B------:R1:W-:Y:S04]  /*fe90*/  STL.64 [R1+0x280], R44 ;  /* 0x0002802c01007387 */ /* 0x0003e80000100a00 */
[----:B-1----:R-:W4:Y:S04]  /*fea0*/  LDL.LU.64 R44, [R1+0x1768] ;  /* 0x00176800012c7983 */ /* 0x002f280000300a00 */
[----:B------:R1:W-:Y:S04]  /*feb0*/  STL.64 [R1+0x278], R38 ;  /* 0x0002782601007387 */ /* 0x0003e80000100a00 */
[----:B-1----:R-:W4:Y:S04]  /*fec0*/  LDL.LU.64 R38, [R1+0x1760] ;  /* 0x0017600001267983 */ /* 0x002f280000300a00 */
[----:B------:R-:W-:Y:S04]  /*fed0*/  STL.64 [R1+0x270], R8 ;  /* 0x0002700801007387 */ /* 0x000fe80000100a00 */
[----:B------:R1:W-:Y:S04]  /*fee0*/  STL.64 [R1+0x268], R32 ;  /* 0x0002682001007387 */ /* 0x0003e80000100a00 */
[----:B-1----:R-:W4:Y:S04]  /*fef0*/  LDL.LU.64 R32, [R1+0x1758] ;  /* 0x0017580001207983 */ /* 0x002f280000300a00 */
[----:B------:R1:W-:Y:S04]  /*ff00*/  STL.64 [R1+0x260], R28 ;  /* 0x0002601c01007387 */ /* 0x0003e80000100a00 */
[----:B-1----:R-:W4:Y:S01]  /*ff10*/  LDL.LU.64 R28, [R1+0x1750] ;  /* 0x00175000011c7983 */ /* 0x002f220000300a00 */
[----:B--2---:R-:W-:-:S02]  /*ff20*/  IMAD R9, R10, c[0x0][0x190], RZ ;  /* 0x000064000a097a24 */ /* 0x004fc400078e02ff */
[----:B---3--:R-:W-:Y:S01]  /*ff30*/  IMAD R10, R31, c[0x0][0x190], RZ ;  /* 0x000064001f0a7a24 */ /* 0x008fe200078e02ff */
[----:B------:R-:W-:Y:S02]  /*ff40*/  LEA.HI.X.SX32 R31, R35, R5, 0x2, P0 ;  /* 0x00000005231f7211 */ /* 0x000fe400000f16ff */
[----:B------:R-:W-:-:S04]  /*ff50*/  IADD3 R34, P0, R34, R4, RZ ;  /* 0x0000000422227210 */ /* 0x000fc80007f1e0ff */
[----:B------:R-:W-:Y:S02]  /*ff60*/  LEA.HI.X.SX32 R35, R37, R5, 0x2, P0 ;  /* 0x0000000525237211 */ /* 0x000fe400000f16ff */
[----:B------:R-:W-:-:S04]  /*ff70*/  IADD3 R36, P0, R36, R4, RZ ;  /* 0x0000000424247210 */ /* 0x000fc80007f1e0ff */
[----:B------:R-:W-:Y:S02]  /*ff80*/  LEA.HI.X.SX32 R37, R41, R5, 0x2, P0 ;  /* 0x0000000529257211 */ /* 0x000fe400000f16ff */
[----:B------:R-:W-:-:S04]  /*ff90*/  IADD3 R40, P0, R40, R4, RZ ;  /* 0x0000000428287210 */ /* 0x000fc80007f1e0ff */
[----:B------:R-:W-:Y:S02]  /*ffa0*/  LEA.HI.X.SX32 R41, R12, R5, 0x2, P0 ;  /* 0x000000050c297211 */ /* 0x000fe400000f16ff */
[----:B------:R-:W-:Y:S01]  /*ffb0*/  IADD3 R42, P0, R42, R4, RZ ;  /* 0x000000042a2a7210 */ /* 0x000fe20007f1e0ff */
[----:B----4-:R-:W-:-:S03]  /*ffc0*/  IMAD R11, R43, c[0x0][0x190], RZ ;  /* 0x000064002b0b7a24 */ /* 0x010fc600078e02ff */
[----:B------:R-:W-:Y:S02]  /*ffd0*/  LEA.HI.X.SX32 R43, R47, R5, 0x2, P0 ;  /* 0x000000052f2b7211 */ /* 0x000fe400000f16ff */
[----:B------:R-:W-:Y:S01]  /*ffe0*/  IADD3 R46, P0, R46, R4, RZ ;  /* 0x000000042e2e7210 */ /* 0x000fe20007f1e0ff */
[----:B------:R-:W-:-:S03]  /*fff0*/  IMAD R8, R3, c[0x0][0x190], RZ ;  /* 0x0000640003087a24 */ /* 0x000fc600078e02ff */
[-C--:B------:R-:W-:Y:S01]  /*10000*/  LEA.HI.X.SX32 R47, R49, R5.reuse, 0x2, P0 ;  /* 0x00000005312f7211 */ /* 0x080fe200000f16ff */
[----:B------:R-:W-:Y:S01]  /*10010*/  IMAD.MOV.U32 R3, RZ, RZ, c[0x0][0x188] ;  /* 0x00006200ff037624 */ /* 0x000fe200078e00ff */
[-C--:B------:R-:W-:Y:S01]  /*10020*/  IADD3 R48, P0, R48, R4.reuse, RZ ;  /* 0x0000000430307210 */ /* 0x080fe20007f1e0ff */
[----:B------:R1:W-:Y:S02]  /*10030*/  STL.64 [R1+0x258], R30 ;  /* 0x0002581e01007387 */ /* 0x0003e40000100a00 */
[----:B------:R-:W-:Y:S01]  /*10040*/  IMAD R3, R3, 0xd4, RZ ;  /* 0x000000d403037824 */ /* 0x000fe200078e02ff */
[-C--:B------:R-:W-:Y:S02]  /*10050*/  LEA.HI.X.SX32 R49, R53, R5.reuse, 0x2, P0 ;  /* 0x0000000535317211 */ /* 0x080fe400000f16ff */
[----:B------:R-:W-:Y:S01]  /*10060*/  IADD3 R52, P0, R52, R4, RZ ;  /* 0x0000000434347210 */ /* 0x000fe20007f1e0ff */
[----:B-1----:R-:W2:Y:S04]  /*10070*/  LDL.LU.64 R30, [R1+0x1748] ;  /* 0x00174800011e7983 */ /* 0x002ea80000300a00 */
[----:B------:R1:W-:Y:S01]  /*10080*/  STL.64 [R1+0x250], R34 ;  /* 0x0002502201007387 */ /* 0x0003e20000100a00 */
[----:B------:R-:W-:-:S02]  /*10090*/  LEA.HI.X.SX32 R53, R13, R5, 0x2, P0 ;  /* 0x000000050d357211 */ /* 0x000fc400000f16ff */
[-C--:B------:R-:W-:Y:S01]  /*100a0*/  IADD3 R12, P0, R3, R4.reuse, RZ ;  /* 0x00000004030c7210 */ /* 0x080fe20007f1e0ff */
[----:B-1----:R-:W3:Y:S04]  /*100b0*/  LDL.LU.64 R34, [R1+0x1740] ;  /* 0x0017400001227983 */ /* 0x002ee80000300a00 */
[----:B------:R1:W-:Y:S01]  /*100c0*/  STL.64 [R1+0x248], R36 ;  /* 0x0002482401007387 */ /* 0x0003e20000100a00 */
[----:B------:R-:W-:Y:S01]  /*100d0*/  LEA.HI.X.SX32 R13, R59, R5, 0x2, P0 ;  /* 0x000000053b0d7211 */ /* 0x000fe200000f16ff */
[----:B------:R-:W-:Y:S02]  /*100e0*/  IMAD.MOV.U32 R3, RZ, RZ, c[0x0][0x188] ;  /* 0x00006200ff037624 */ /* 0x000fe400078e00ff */
[----:B-1----:R-:W4:Y:S04]  /*100f0*/  LDL.LU.64 R36, [R1+0x1738] ;  /* 0x0017380001247983 */ /* 0x002f280000300a00 */
[----:B------:R1:W-:Y:S01]  /*10100*/  STL.64 [R1+0x240], R40 ;  /* 0x0002402801007387 */ /* 0x0003e20000100a00 */
[----:B------:R-:W-:-:S03]  /*10110*/  IADD3 R58, P0, R58, R4, RZ ;  /* 0x000000043a3a7210 */ /* 0x000fc60007f1e0ff */
[----:B-1----:R-:W2:Y:S04]  /*10120*/  LDL.LU.64 R40, [R1+0x1730] ;  /* 0x0017300001287983 */ /* 0x002ea80000300a00 */
[----:B------:R1:W-:Y:S04]  /*10130*/  STL.64 [R1+0x238], R42 ;  /* 0x0002382a01007387 */ /* 0x0003e80000100a00 */
[----:B-1----:R-:W2:Y:S04]  /*10140*/  LDL.LU.64 R42, [R1+0x1728] ;  /* 0x00172800012a7983 */ /* 0x002ea80000300a00 */
[----:B------:R1:W-:Y:S04]  /*10150*/  STL.64 [R1+0x230], R46 ;  /* 0x0002302e01007387 */ /* 0x0003e80000100a00 */
[----:B-1----:R-:W2:Y:S04]  /*10160*/  LDL.LU.64 R46, [R1+0x1720] ;  /* 0x00172000012e7983 */ /* 0x002ea80000300a00 */
[----:B------:R1:W-:Y:S04]  /*10170*/  STL.64 [R1+0x228], R48 ;  /* 0x0002283001007387 */ /* 0x0003e80000100a00 */
[----:B-1----:R-:W2:Y:S04]  /*10180*/  LDL.LU.64 R48, [R1+0x1718] ;  /* 0x0017180001307983 */ /* 0x002ea80000300a00 */
[----:B------:R1:W-:Y:S04]  /*10190*/  STL.64 [R1+0x220], R52 ;  /* 0x0002203401007387 */ /* 0x0003e80000100a00 */
[----:B-1----:R-:W2:Y:S04]  /*101a0*/  LDL.LU.64 R52, [R1+0x1710] ;  /* 0x0017100001347983 */ /* 0x002ea80000300a00 */
[----:B------:R1:W-:Y:S02]  /*101b0*/  STL.64 [R1+0x218], R12 ;  /* 0x0002180c01007387 */ /* 0x0003e40000100a00 */
[----:B-1----:R-:W-:-:S02]  /*101c0*/  IMAD R13, R3, 0x36, RZ ;  /* 0x00000036030d7824 */ /* 0x002fc400078e02ff */
[C---:B------:R-:W-:Y:S02]  /*101d0*/  IMAD R12, R3.reuse, 0xdc, RZ ;  /* 0x000000dc030c7824 */ /* 0x040fe400078e02ff */
[----:B------:R-:W-:Y:S01]  /*101e0*/  IMAD R3, R3, 0x37, RZ ;  /* 0x0000003703037824 */ /* 0x000fe200078e02ff */
[----:B------:R-:W-:Y:S02]  /*101f0*/  LEA.HI.X.SX32 R59, R13, R5, 0x2, P0 ;  /* 0x000000050d3b7211 */ /* 0x000fe400000f16ff */
[----:B------:R-:W-:-:S04]  /*10200*/  IADD3 R12, P0, R12, R4, RZ ;  /* 0x000000040c0c7210 */ /* 0x000fc80007f1e0ff */
[----:B------:R-:W-:Y:S01]  /*10210*/  LEA.HI.X.SX32 R13, R3, R5, 0x2, P0 ;  /* 0x00000005030d7211 */ /* 0x000fe200000f16ff */
[----:B------:R1:W-:Y:S01]  /*10220*/  STL.64 [R1+0x210], R58 ;  /* 0x0002103a01007387 */ /* 0x0003e20000100a00 */
[----:B------:R-:W-:-:S03]  /*10230*/  IMAD.MOV.U32 R3, RZ, RZ, c[0x0][0x188] ;  /* 0x00006200ff037624 */ /* 0x000fc600078e00ff */
[----:B-1----:R-:W2:Y:S04]  /*10240*/  LDL.LU.64 R58, [R1+0x1708] ;  /* 0x00170800013a7983 */ /* 0x002ea80000300a00 */
[----:B------:R1:W-:Y:S02]  /*10250*/  STL.64 [R1+0x208], R12 ;  /* 0x0002080c01007387 */ /* 0x0003e40000100a00 */
[----:B-1----:R-:W-:-:S04]  /*10260*/  IADD3 R12, P0, R67, R4, RZ ;  /* 0x00000004430c7210 */ /* 0x002fc80007f1e0ff */
[----:B------:R-:W-:Y:S02]  /*10270*/  LEA.HI.X.SX32 R13, R14, R5, 0x2, P0 ;  /* 0x000000050e0d7211 */ /* 0x000fe400000f16ff */
[----:B------:R-:W-:-:S03]  /*10280*/  IADD3 R66, P0, R66, R4, RZ ;  /* 0x0000000442427210 */ /* 0x000fc60007f1e0ff */
[----:B------:R1:W-:Y:S01]  /*10290*/  STL.64 [R1+0x200], R12 ;  /* 0x0002000c01007387 */ /* 0x0003e20000100a00 */
[C---:B------:R-:W-:Y:S02]  /*102a0*/  IMAD R14, R3.reuse, 0x3a, RZ ;  /* 0x0000003a030e7824 */ /* 0x040fe400078e02ff */
[C---:B-1----:R-:W-:Y:S02]  /*102b0*/  IMAD R13, R3.reuse, 0x39, RZ ;  /* 0x00000039030d7824 */ /* 0x042fe400078e02ff */
[----:B------:R-:W-:-:S03]  /*102c0*/  IMAD R12, R3, 0xe8, RZ ;  /* 0x000000e8030c7824 */ /* 0x000fc600078e02ff */
[----:B------:R-:W-:Y:S02]  /*102d0*/  LEA.HI.X.SX32 R67, R13, R5, 0x2, P0 ;  /* 0x000000050d437211 */ /* 0x000fe400000f16ff */
[----:B------:R-:W-:Y:S01]  /*102e0*/  IADD3 R12, P0, R12, R4, RZ ;  /* 0x000000040c0c7210 */ /* 0x000fe20007f1e0ff */
[----:B------:R-:W-:-:S03]  /*102f0*/  IMAD R3, R3, 0xec, RZ ;  /* 0x000000ec03037824 */ /* 0x000fc600078e02ff */
[----:B------:R-:W-:Y:S01]  /*10300*/  LEA.HI.X.SX32 R13, R14, R5, 0x2, P0 ;  /* 0x000000050e0d7211 */ /* 0x000fe200000f16ff */
[----:B------:R1:W-:Y:S04]  /*10310*/  STL.64 [R1+0x1f8], R66 ;  /* 0x0001f84201007387 */ /* 0x0003e80000100a00 */
[----:B-1----:R-:W2:Y:S04]  /*10320*/  LDL.LU.64 R66, [R1+0x1700] ;  /* 0x0017000001427983 */ /* 0x002ea80000300a00 */
[----:B------:R1:W-:Y:S02]  /*10330*/  STL.64 [R1+0x1f0], R12 ;  /* 0x0001f00c01007387 */ /* 0x0003e40000100a00 */
[----:B-1----:R-:W-:Y:S01]  /*10340*/  IADD3 R12, P0, R3, R4, RZ ;  /* 0x00000004030c7210 */ /* 0x002fe20007f1e0ff */
[----:B------:R-:W-:-:S03]  /*10350*/  IMAD.MOV.U32 R3, RZ, RZ, c[0x0][0x188] ;  /* 0x00006200ff037624 */ /* 0x000fc600078e00ff */
[----:B------:R-:W-:Y:S02]  /*10360*/  LEA.HI.X.SX32 R13, R77, R5, 0x2, P0 ;  /* 0x000000054d0d7211 */ /* 0x000fe400000f16ff */
[----:B------:R-:W-:-:S03]  /*10370*/  IADD3 R76, P0, R76, R4, RZ ;  /* 0x000000044c4c7210 */ /* 0x000fc60007f1e0ff */
[----:B------:R1:W-:Y:S01]  /*10380*/  STL.64 [R1+0x1e8], R12 ;  /* 0x0001e80c01007387 */ /* 0x0003e20000100a00 */
[----:B------:R-:W-:Y:S01]  /*10390*/  LEA.HI.X.SX32 R77, R15, R5, 0x2, P0 ;  /* 0x000000050f4d7211 */ /* 0x000fe200000f16ff */
[C---:B-1----:R-:W-:Y:S02]  /*103a0*/  IMAD R12, R3.reuse, 0xf4, RZ ;  /* 0x000000f4030c7824 */ /* 0x042fe400078e02ff */
[----:B------:R-:W-:-:S03]  /*103b0*/  IMAD R13, R3, 0x3d, RZ ;  /* 0x0000003d030d7824 */ /* 0x000fc600078e02ff */
[----:B------:R-:W-:Y:S01]  /*103c0*/  IADD3 R14, P0, R12, R4, RZ ;  /* 0x000000040c0e7210 */ /* 0x000fe20007f1e0ff */
[----:B------:R-:W-:-:S03]  /*103d0*/  IMAD R3, R3, 0xf8, RZ ;  /* 0x000000f803037824 */ /* 0x000fc600078e02ff */
[----:B------:R-:W-:Y:S01]  /*103e0*/  LEA.HI.X.SX32 R15, R13, R5, 0x2, P0 ;  /* 0x000000050d0f7211 */ /* 0x000fe200000f16ff */
[----:B------:R1:W-:Y:S01]  /*103f0*/  STL.64 [R1+0x1e0], R76 ;  /* 0x0001e04c01007387 */ /* 0x0003e20000100a00 */
[----:B------:R-:W-:-:S03]  /*10400*/  IMAD.MOV.U32 R12, RZ, RZ, c[0x0][0x188] ;  /* 0x00006200ff0c7624 */ /* 0x000fc600078e00ff */
[----:B-1----:R-:W2:Y:S04]  /*10410*/  LDL.LU.64 R76, [R1+0x16f8] ;  /* 0x0016f800014c7983 */ /* 0x002ea80000300a00 */
[----:B------:R1:W-:Y:S02]  /*10420*/  STL.64 [R1+0x1d8], R14 ;  /* 0x0001d80e01007387 */ /* 0x0003e40000100a00 */
[----:B-1----:R-:W-:Y:S01]  /*10430*/  IADD3 R14, P0, R3, R4, RZ ;  /* 0x00000004030e7210 */ /* 0x002fe20007f1e0ff */
[C---:B------:R-:W-:Y:S02]  /*10440*/  IMAD R3, R12.reuse, 0x3e, RZ ;  /* 0x0000003e0c037824 */ /* 0x040fe400078e02ff */
[----:B------:R-:W-:-:S03]  /*10450*/  IMAD R12, R12, 0xfc, RZ ;  /* 0x000000fc0c0c7824 */ /* 0x000fc600078e02ff */
[----:B------:R-:W-:Y:S01]  /*10460*/  LEA.HI.X.SX32 R15, R3, R5, 0x2, P0 ;  /* 0x00000005030f7211 */ /* 0x000fe200000f16ff */
[----:B------:R-:W-:Y:S01]  /*10470*/  IMAD.MOV.U32 R3, RZ, RZ, c[0x0][0x188] ;  /* 0x00006200ff037624 */ /* 0x000fe200078e00ff */
[----:B------:R-:W-:-:S03]  /*10480*/  IADD3 R12, P0, R12, R4, RZ ;  /* 0x000000040c0c7210 */ /* 0x000fc60007f1e0ff */
[----:B------:R1:W-:Y:S02]  /*10490*/  STL.64 [R1+0x1d0], R14 ;  /* 0x0001d00e01007387 */ /* 0x0003e40000100a00 */
[----:B-1----:R-:W-:Y:S02]  /*104a0*/  IMAD R15, R3, 0x3f, RZ ;  /* 0x0000003f030f7824 */ /* 0x002fe400078e02ff */
[----:B------:R-:W-:-:S03]  /*104b0*/  IMAD.MOV.U32 R14, RZ, RZ, c[0x0][0x188] ;  /* 0x00006200ff0e7624 */ /* 0x000fc600078e00ff */
[----:B------:R-:W-:Y:S01]  /*104c0*/  LEA.HI.X.SX32 R13, R15, R5, 0x2, P0 ;  /* 0x000000050f0d7211 */ /* 0x000fe200000f16ff */
[----:B------:R-:W-:-:S04]  /*104d0*/  IMAD.SHL.U32 R15, R3, 0x40, RZ ;  /* 0x00000040030f7824 */ /* 0x000fc800078e00ff */
[----:B------:R1:W-:Y:S01]  /*104e0*/  STL.64 [R1+0x1c8], R12 ;  /* 0x0001c80c01007387 */ /* 0x0003e20000100a00 */
[----:B------:R-:W-:Y:S01]  /*104f0*/  IMAD R3, R3, 0x104, RZ ;  /* 0x0000010403037824 */ /* 0x000fe200078e02ff */
[----:B-1----:R-:W-:-:S04]  /*10500*/  LEA R12, P0, R14, R4, 0x8 ;  /* 0x000000040e0c7211 */ /* 0x002fc800078040ff */
[----:B------:R-:W-:-:S05]  /*10510*/  LEA.HI.X.SX32 R13, R15, R5, 0x2, P0 ;  /* 0x000000050f0d7211 */ /* 0x000fca00000f16ff */
[----:B------:R1:W-:Y:S02]  /*10520*/  STL.64 [R1+0x1c0], R12 ;  /* 0x0001c00c01007387 */ /* 0x0003e40000100a00 */
[-C--:B-1----:R-:W-:Y:S02]  /*10530*/  IADD3 R12, P0, R3, R4.reuse, RZ ;  /* 0x00000004030c7210 */ /* 0x082fe40007f1e0ff */
[----:B------:R-:W-:Y:S02]  /*10540*/  MOV R3, c[0x0][0x188] ;  /* 0x0000620000037a02 */ /* 0x000fe40000000f00 */
        /* <DEDUP_REMOVED lines=13> */
[----:B-1----:R-:W-:-:S04]  /*10620*/  IADD3 R12, P0, R3, R4, RZ ;  /* 0x00000004030c7210 */ /* 0x002fc80007f1e0ff */
[----:B------:R-:W-:-:S05]  /*10630*/  LEA.HI.X.SX32 R13, R16, R5, 0x2, P0 ;  /* 0x00000005100d7211 */ /* 0x000fca00000f16ff */
[----:B------:R1:W-:Y:S02]  /*10640*/  STL.64 [R1+0x1a0], R12 ;  /* 0x0001a00c01007387 */ /* 0x0003e40000100a00 */
[----:B-1----:R-:W-:Y:S02]  /*10650*/  IADD3 R12, P0, R123, R4, RZ ;  /* 0x000000047b0c7210 */ /* 0x002fe40007f1e0ff */
[----:B------:R-:W2:Y:S01]  /*10660*/  LDL.LU R123, [R1+0x24] ;  /* 0x00002400017b7983 */ /* 0x000ea20000300800 */
[----:B------:R-:W-:-:S04]  /*10670*/  IMAD.MOV.U32 R3, RZ, RZ, c[0x0][0x188] ;  /* 0x00006200ff037624 */ /* 0x000fc800078e00ff */
[C---:B------:R-:W-:Y:S02]  /*10680*/  IMAD R15, R3.reuse, 0x45, RZ ;  /* 0x00000045030f7824 */ /* 0x040fe400078e02ff */
[----:B------:R-:W-:-:S03]  /*10690*/  IMAD R3, R3, 0x118, RZ ;  /* 0x0000011803037824 */ /* 0x000fc600078e02ff */
[----:B------:R-:W-:-:S05]  /*106a0*/  LEA.HI.X.SX32 R13, R15, R5, 0x2, P0 ;  /* 0x000000050f0d7211 */ /* 0x000fca00000f16ff */
[----:B------:R1:W-:Y:S02]  /*106b0*/  STL.64 [R1+0x198], R12 ;  /* 0x0001980c01007387 */ /* 0x0003e40000100a00 */
[----:B-1----:R-:W-:Y:S01]  /*106c0*/  IADD3 R12, P0, R3, R4, RZ ;  /* 0x00000004030c7210 */ /* 0x002fe20007f1e0ff */
[----:B------:R-:W-:-:S03]  /*106d0*/  IMAD.MOV.U32 R3, RZ, RZ, c[0x0][0x188] ;  /* 0x00006200ff037624 */ /* 0x000fc600078e00ff */
[----:B------:R-:W-:Y:S02]  /*106e0*/  LEA.HI.X.SX32 R13, R109, R5, 0x2, P0 ;  /* 0x000000056d0d7211 */ /* 0x000fe400000f16ff */
[----:B------:R-:W-:-:S03]  /*106f0*/  IADD3 R108, P0, R108, R4, RZ ;  /* 0x000000046c6c7210 */ /* 0x000fc60007f1e0ff */
[----:B------:R1:W-:Y:S02]  /*10700*/  STL.64 [R1+0x190], R12 ;  /* 0x0001900c01007387 */ /* 0x0003e40000100a00 */
[C---:B-1----:R-:W-:Y:S02]  /*10710*/  IMAD R13, R3.reuse, 0x47, RZ ;  /* 0x00000047030d7824 */ /* 0x042fe400078e02ff */
[----:B------:R-:W-:-:S03]  /*10720*/  IMAD R12, R3, 0x120, RZ ;  /* 0x00000120030c7824 */ /* 0x000fc600078e02ff */
[----:B------:R-:W-:Y:S02]  /*10730*/  LEA.HI.X.SX32 R109, R13, R5, 0x2, P0 ;  /* 0x000000050d6d7211 */ /* 0x000fe400000f16ff */
[----:B------:R-:W-:Y:S01]  /*10740*/  IADD3 R12, P0, R12, R4, RZ ;  /* 0x000000040c0c7210 */ /* 0x000fe20007f1e0ff */
[----:B------:R-:W-:-:S03]  /*10750*/  IMAD R3, R3, 0x124, RZ ;  /* 0x0000012403037824 */ /* 0x000fc600078e02ff */
[----:B------:R-:W-:Y:S01]  /*10760*/  LEA.HI.X.SX32 R13, R17, R5, 0x2, P0 ;  /* 0x00000005110d7211 */ /* 0x000fe200000f16ff */
[----:B------:R1:W-:Y:S04]  /*10770*/  STL.64 [R1+0x188], R108 ;  /* 0x0001886c01007387 */ /* 0x0003e80000100a00 */
[----:B-1----:R-:W3:Y:S04]  /*10780*/  LDL.LU.64 R108, [R1+0x16e8] ;  /* 0x0016e800016c7983 */ /* 0x002ee80000300a00 */
[----:B------:R1:W-:Y:S02]  /*10790*/  STL.64 [R1+0x180], R12 ;  /* 0x0001800c01007387 */ /* 0x0003e40000100a00 */
[----:B-1----:R-:W-:Y:S01]  /*107a0*/  IADD3 R12, P0, R3, R4, RZ ;  /* 0x00000004030c7210 */ /* 0x002fe20007f1e0ff */
[----:B------:R-:W-:-:S02]  /*107b0*/  IMAD R3, R2, 0x49, RZ ;  /* 0x0000004902037824 */ /* 0x000fc400078e02ff */
[----:B------:R-:W-:-:S03]  /*107c0*/  IMAD R2, R2, 0x128, RZ ;  /* 0x0000012802027824 */ /* 0x000fc600078e02ff */
[----:B------:R-:W-:Y:S02]  /*107d0*/  LEA.HI.X.SX32 R13, R3, R5, 0x2, P0 ;  /* 0x00000005030d7211 */ /* 0x000fe400000f16ff */
[----:B------:R-:W-:-:S03]  /*107e0*/  IADD3 R2, P0, R2, R4, RZ ;  /* 0x0000000402027210 */ /* 0x000fc60007f1e0ff */
[----:B------:R1:W-:Y:S01]  /*107f0*/  STL.64 [R1+0x178], R12 ;  /* 0x0001780c01007387 */ /* 0x0003e20000100a00 */
[----:B------:R-:W-:Y:S01]  /*10800*/  LEA.HI.X.SX32 R3, R122, R5, 0x2, P0 ;  /* 0x000000057a037211 */ /* 0x000fe200000f16ff */
[----:B------:R-:W-:Y:S01]  /*10810*/  IMAD R0, R0, c[0x0][0x18c], RZ ;  /* 0x0000630000007a24 */ /* 0x000fe200078e02ff */
[----:B-1----:R-:W-:-:S04]  /*10820*/  LEA R12, P0, R14, R4, 0x4 ;  /* 0x000000040e0c7211 */ /* 0x002fc800078020ff */
[C---:B------:R-:W-:Y:S01]  /*10830*/  LEA.HI.X.SX32 R13, R18.reuse, R5, 0x2, P0 ;  /* 0x00000005120d7211 */ /* 0x040fe200000f16ff */
[----:B------:R-:W-:Y:S01]  /*10840*/  STL.64 [R1+0x170], R2 ;  /* 0x0001700201007387 */ /* 0x000fe20000100a00 */
[----:B------:R-:W-:-:S03]  /*10850*/  IADD3 R122, P0, R18, R4, RZ ;  /* 0x00000004127a7210 */ /* 0x000fc60007f1e0ff */
[----:B------:R1:W-:Y:S01]  /*10860*/  STL.64 [R1+0x3a8], R12 ;  /* 0x0003a80c01007387 */ /* 0x0003e20000100a00 */
[----:B------:R-:W-:-:S04]  /*10870*/  LEA R248, P5, R0, c[0x0][0x168], 0x2 ;  /* 0x00005a0000f87a11 */ /* 0x000fc800078a10ff */
[----:B------:R-:W-:Y:S01]  /*10880*/  LEA.HI.X.SX32 R0, R0, c[0x0][0x16c], 0x2, P5 ;  /* 0x00005b0000007a11 */ /* 0x000fe200028f16ff */
[----:B-1----:R-:W-:-:S04]  /*10890*/  IMAD.MOV.U32 R12, RZ, RZ, c[0x0][0x188] ;  /* 0x00006200ff0c7624 */ /* 0x002fc800078e00ff */
[----:B------:R-:W-:-:S05]  /*108a0*/  IMAD R13, R12, 0x12c, RZ ;  /* 0x0000012c0c0d7824 */ /* 0x000fca00078e02ff */
[----:B------:R-:W-:Y:S01]  /*108b0*/  IADD3 R16, P5, R13, R4, RZ ;  /* 0x000000040d107210 */ /* 0x000fe20007fbe0ff */
[C---:B------:R-:W-:Y:S02]  /*108c0*/  IMAD R13, R12.reuse, 0x130, RZ ;  /* 0x000001300c0d7824 */ /* 0x040fe400078e02ff */
[C---:B------:R-:W-:Y:S02]  /*108d0*/  IMAD R15, R12.reuse, 0x4b, RZ ;  /* 0x0000004b0c0f7824 */ /* 0x040fe400078e02ff */
[----:B------:R-:W-:Y:S02]  /*108e0*/  IMAD R18, R12, 0x13c, RZ ;  /* 0x0000013c0c127824 */ /* 0x000fe400078e02ff */
[----:B--2---:R-:W-:Y:S01]  /*108f0*/  IMAD R3, R123, c[0x0][0x190], RZ ;  /* 0x000064007b037a24 */ /* 0x004fe200078e02ff */
[----:B------:R-:W-:-:S04]  /*10900*/  LEA.HI.X.SX32 R123, R14, R5, 0x2, P0 ;  /* 0x000000050e7b7211 */ /* 0x000fc800000f16ff */
[C---:B------:R-:W-:Y:S01]  /*10910*/  LEA R2, P0, R3.reuse, R248, 0x2 ;  /* 0x000000f803027211 */ /* 0x040fe200078010ff */
[----:B------:R1:W-:Y:S03]  /*10920*/  STL.64 [R1+0x3c0], R122 ;  /* 0x0003c07a01007387 */ /* 0x0003e60000100a00 */
[----:B------:R-:W-:Y:S01]  /*10930*/  LEA.HI.X.SX32 R3, R3, R0, 0x2, P0 ;  /* 0x0000000003037211 */ /* 0x000fe200000f16ff */
[----:B-1----:R-:W2:Y:S04]  /*10940*/  LDL.LU.64 R122, [R1+0x16e0] ;  /* 0x0016e000017a7983 */ /* 0x002ea80000300a00 */
[----:B------:R1:W-:Y:S04]  /*10950*/  STL [R1+0x1680], R2 ;  /* 0x0016800201007387 */ /* 0x0003e80000100800 */
[----:B------:R4:W-:Y:S04]  /*10960*/  STL [R1+0x168], R16 ;  /* 0x0001681001007387 */ /* 0x0009e80000100800 */
[----:B------:R4:W-:Y:S01]  /*10970*/  STL [R1+0x1674], R3 ;  /* 0x0016740301007387 */ /* 0x0009e20000100800 */
[----:B-1----:R-:W-:Y:S01]  /*10980*/  IMAD.MOV.U32 R2, RZ, RZ, R16 ;  /* 0x000000ffff027224 */ /* 0x002fe200078e0010 */
[----:B----4-:R-:W-:Y:S01]  /*10990*/  IADD3 R16, P0, R13, R4, RZ ;  /* 0x000000040d107210 */ /* 0x010fe20007f1e0ff */
[----:B------:R-:W-:-:S02]  /*109a0*/  IMAD R13, R12, 0x134, RZ ;  /* 0x000001340c0d7824 */ /* 0x000fc400078e02ff */
[----:B------:R-:W-:Y:S01]  /*109b0*/  IMAD.MOV.U32 R3, RZ, RZ, R17 ;  /* 0x000000ffff037224 */ /* 0x000fe200078e0011 */
[-C--:B------:R-:W-:Y:S01]  /*109c0*/  LEA.HI.X.SX32 R3, R15, R5.reuse, 0x2, P5 ;  /* 0x000000050f037211 */ /* 0x080fe200028f16ff */
[C---:B------:R-:W-:Y:S01]  /*109d0*/  IMAD R15, R12.reuse, 0x138, RZ ;  /* 0x000001380c0f7824 */ /* 0x040fe200078e02ff */
[-C--:B------:R-:W-:Y:S02]  /*109e0*/  LEA.HI.X.SX32 R17, R19, R5.reuse, 0x2, P0 ;  /* 0x0000000513117211 */ /* 0x080fe400000f16ff */
[----:B------:R-:W-:Y:S01]  /*109f0*/  IADD3 R2, P5, R13, R4, RZ ;  /* 0x000000040d027210 */ /* 0x000fe20007fbe0ff */
[----:B------:R-:W-:Y:S01]  /*10a00*/  IMAD R13, R12, 0x4d, RZ ;  /* 0x0000004d0c0d7824 */ /* 0x000fe200078e02ff */
[----:B------:R1:W-:Y:S04]  /*10a10*/  STL [R1+0x16c], R3 ;  /* 0x00016c0301007387 */ /* 0x0003e80000100800 */
[----:B------:R4:W-:Y:S01]  /*10a20*/  STL.64 [R1+0x160], R16 ;  /* 0x0001601001007387 */ /* 0x0009e20000100a00 */
[----:B-1----:R-:W-:-:S02]  /*10a30*/  LEA.HI.X.SX32 R3, R13, R5, 0x2, P5 ;  /* 0x000000050d037211 */ /* 0x002fc400028f16ff */
[----:B----4-:R-:W-:Y:S01]  /*10a40*/  IADD3 R16, P0, R15, R4, RZ ;  /* 0x000000040f107210 */ /* 0x010fe20007f1e0ff */
[C---:B------:R-:W-:Y:S02]  /*10a50*/  IMAD R15, R12.reuse, 0x4e, RZ ;  /* 0x0000004e0c0f7824 */ /* 0x040fe400078e02ff */
[----:B------:R1:W-:Y:S01]  /*10a60*/  STL.64 [R1+0x158], R2 ;  /* 0x0001580201007387 */ /* 0x0003e20000100a00 */
[C---:B------:R-:W-:Y:S02]  /*10a70*/  IMAD R13, R12.reuse, 0x140, RZ ;  /* 0x000001400c0d7824 */ /* 0x040fe400078e02ff */
[----:B------:R-:W-:Y:S01]  /*10a80*/  LEA.HI.X.SX32 R17, R15, R5, 0x2, P0 ;  /* 0x000000050f117211 */ /* 0x000fe200000f16ff */
[----:B------:R-:W-:-:S04]  /*10a90*/  IMAD R15, R12, 0x4f, RZ ;  /* 0x0000004f0c0f7824 */ /* 0x000fc800078e02ff */
[----:B------:R4:W-:Y:S01]  /*10aa0*/  STL.64 [R1+0x150], R16 ;  /* 0x0001501001007387 */ /* 0x0009e20000100a00 */
[----:B-1----:R-:W-:-:S04]  /*10ab0*/  IADD3 R2, P5, R18, R4, RZ ;  /* 0x0000000412027210 */ /* 0x002fc80007fbe0ff */
[-C--:B------:R-:W-:Y:S02]  /*10ac0*/  LEA.HI.X.SX32 R3, R15, R5.reuse, 0x2, P5 ;  /* 0x000000050f037211 */ /* 0x080fe400028f16ff */
[----:B----4-:R-:W-:Y:S01]  /*10ad0*/  IADD3 R16, P0, R13, R4, RZ ;  /* 0x000000040d107210 */ /* 0x010fe20007f1e0ff */
[C---:B------:R-:W-:Y:S02]  /*10ae0*/  IMAD R13, R12.reuse, 0x144, RZ ;  /* 0x000001440c0d7824 */ /* 0x040fe400078e02ff */
[----:B------:R1:W-:Y:S01]  /*10af0*/  STL.64 [R1+0x148], R2 ;  /* 0x0001480201007387 */ /* 0x0003e20000100a00 */
[----:B------:R-:W-:Y:S01]  /*10b00*/  IMAD R15, R12, 0x148, RZ ;  /* 0x000001480c0f7824 */ /* 0x000fe200078e02ff */
[----:B------:R-:W-:Y:S01]  /*10b10*/  LEA.HI.X.SX32 R17, R20, R5, 0x2, P0 ;  /* 0x0000000514117211 */ /* 0x000fe200000f16ff */
[----:B------:R-:W-:-:S04]  /*10b20*/  IMAD R18, R12, 0x14c, RZ ;  /* 0x0000014c0c127824 */ /* 0x000fc800078e02ff */
[----:B------:R4:W-:Y:S01]  /*10b30*/  STL.64 [R1+0x140], R16 ;  /* 0x0001401001007387 */ /* 0x0009e20000100a00 */
[-C--:B-1----:R-:W-:Y:S01]  /*10b40*/  IADD3 R2, P5, R13, R4.reuse, RZ ;  /* 0x000000040d027210 */ /* 0x082fe20007fbe0ff */
[C---:B------:R-:W-:Y:S01]  /*10b50*/  IMAD R13, R12.reuse, 0x51, RZ ;  /* 0x000000510c0d7824 */ /* 0x040fe200078e02ff */
[----:B----4-:R-:W-:Y:S01]  /*10b60*/  IADD3 R16, P0, R15, R4, RZ ;  /* 0x000000040f107210 */ /* 0x010fe20007f1e0ff */
[----:B------:R-:W-:-:S03]  /*10b70*/  IMAD R15, R12, 0x52, RZ ;  /* 0x000000520c0f7824 */ /* 0x000fc600078e02ff */
[-C--:B------:R-:W-:Y:S01]  /*10b80*/  LEA.HI.X.SX32 R3, R13, R5.reuse, 0x2, P5 ;  /* 0x000000050d037211 */ /* 0x080fe200028f16ff */
[----:B------:R-:W-:Y:S01]  /*10b90*/  IMAD R13, R12, 0x150, RZ ;  /* 0x000001500c0d7824 */ /* 0x000fe200078e02ff */
[----:B------:R-:W-:-:S03]  /*10ba0*/  LEA.HI.X.SX32 R17, R15, R5, 0x2, P0 ;  /* 0x000000050f117211 */ /* 0x000fc600000f16ff */
[----:B------:R1:W-:Y:S01]  /*10bb0*/  STL.64 [R1+0x138], R2 ;  /* 0x0001380201007387 */ /* 0x0003e20000100a00 */
[----:B------:R-:W-:-:S03]  /*10bc0*/  IMAD R15, R12, 0x53, RZ ;  /* 0x000000530c0f7824 */ /* 0x000fc600078e02ff */
[----:B------:R4:W-:Y:S01]  /*10bd0*/  STL.64 [R1+0x130], R16 ;  /* 0x0001301001007387 */ /* 0x0009e20000100a00 */
[-C--:B-1----:R-:W-:Y:S02]  /*10be0*/  IADD3 R2, P5, R18, R4.reuse, RZ ;  /* 0x0000000412027210 */ /* 0x082fe40007fbe0ff */
[----:B----4-:R-:W-:Y:S01]  /*10bf0*/  IADD3 R16, P0, R13, R4, RZ ;  /* 0x000000040d107210 */ /* 0x010fe20007f1e0ff */
[C---:B------:R-:W-:Y:S01]  /*10c00*/  IMAD R13, R12.reuse, 0x154, RZ ;  /* 0x000001540c0d7824 */ /* 0x040fe200078e02ff */
[-C--:B------:R-:W-:Y:S01]  /*10c10*/  LEA.HI.X.SX32 R3, R15, R5.reuse, 0x2, P5 ;  /* 0x000000050f037211 */ /* 0x080fe200028f16ff */
[----:B------:R-:W-:Y:S01]  /*10c20*/  IMAD R15, R12, 0x158, RZ ;  /* 0x000001580c0f7824 */ /* 0x000fe200078e02ff */
[----:B------:R-:W-:-:S03]  /*10c30*/  LEA.HI.X.SX32 R17, R21, R5, 0x2, P0 ;  /* 0x0000000515117211 */ /* 0x000fc600000f16ff */
[----:B------:R1:W-:Y:S04]  /*10c40*/  STL.64 [R1+0x128], R2 ;  /* 0x0001280201007387 */ /* 0x0003e80000100a00 */
[----:B------:R4:W-:Y:S01]  /*10c50*/  STL.64 [R1+0x120], R16 ;  /* 0x0001201001007387 */ /* 0x0009e20000100a00 */
[C---:B------:R-:W-:Y:S01]  /*10c60*/  IMAD R18, R12.reuse, 0x15c, RZ ;  /* 0x0000015c0c127824 */ /* 0x040fe200078e02ff */
        /* <DEDUP_REMOVED lines=143> */
[-C--:B-1----:R-:W-:Y:S01]  /*11560*/  IADD3 R2, P5, R18, R4.reuse, RZ ;  /* 0x0000000412027210 */ /* 0x082fe20007fbe0ff */
[C---:B------:R-:W-:Y:S01]  /*11570*/  IMAD R18, R12.reuse, 0x74, RZ ;  /* 0x000000740c127824 */ /* 0x040fe200078e02ff */
[----:B----4-:R-:W-:Y:S01]  /*11580*/  IADD3 R16, P0, R13, R4, RZ ;  /* 0x000000040d107210 */ /* 0x010fe20007f1e0ff */
[----:B------:R-:W-:Y:S01]  /*11590*/  IMAD R13, R12, 0x1d4, RZ ;  /* 0x000001d40c0d7824 */ /* 0x000fe200078e02ff */
[-C--:B------:R-:W-:Y:S02]  /*115a0*/  LEA.HI.X.SX32 R3, R15, R5.reuse, 0x2, P5 ;  /* 0x000000050f037211 */ /* 0x080fe400028f16ff */
[----:B------:R-:W-:Y:S01]  /*115b0*/  LEA.HI.X.SX32 R17, R18, R5, 0x2, P0 ;  /* 0x0000000512117211 */ /* 0x000fe200000f16ff */
[C---:B------:R-:W-:Y:S02]  /*115c0*/  IMAD R18, R12.reuse, 0x75, RZ ;  /* 0x000000750c127824 */ /* 0x040fe400078e02ff */
[----:B------:R1:W-:Y:S01]  /*115d0*/  STL.64 [R1+0x800], R2 ;  /* 0x0008000201007387 */ /* 0x0003e20000100a00 */
[----:B------:R-:W-:-:S03]  /*115e0*/  IMAD R15, R12, 0x1d8, RZ ;  /* 0x000001d80c0f7824 */ /* 0x000fc600078e02ff */
[----:B------:R4:W-:Y:S01]  /*115f0*/  STL.64 [R1+0x40], R16 ;  /* 0x0000401001007387 */ /* 0x0009e20000100a00 */
[----:B-1----:R-:W-:Y:S01]  /*11600*/  IADD3 R2, P5, R13, R4, RZ ;  /* 0x000000040d027210 */ /* 0x002fe20007fbe0ff */
[----:B------:R-:W-:-:S03]  /*11610*/  IMAD.MOV.U32 R13, RZ, RZ, c[0x0][0x188] ;  /* 0x00006200ff0d7624 */ /* 0x000fc600078e00ff */
[-C--:B------:R-:W-:Y:S01]  /*11620*/  LEA.HI.X.SX32 R3, R18, R5.reuse, 0x2, P5 ;  /* 0x0000000512037211 */ /* 0x080fe200028f16ff */
[----:B------:R-:W-:Y:S01]  /*11630*/  IMAD R18, R13, 0x76, RZ ;  /* 0x000000760d127824 */ /* 0x000fe200078e02ff */
[----:B----4-:R-:W-:Y:S01]  /*11640*/  IADD3 R16, P0, R15, R4, RZ ;  /* 0x000000040f107210 */ /* 0x010fe20007f1e0ff */
[----:B------:R-:W-:Y:S02]  /*11650*/  IMAD.MOV.U32 R15, RZ, RZ, c[0x0][0x188] ;  /* 0x00006200ff0f7624 */ /* 0x000fe400078e00ff */
[----:B------:R-:W-:Y:S01]  /*11660*/  IMAD R12, R13, 0x1dc, RZ ;  /* 0x000001dc0d0c7824 */ /* 0x000fe200078e02ff */
[----:B------:R-:W-:Y:S01]  /*11670*/  LEA.HI.X.SX32 R17, R18, R5, 0x2, P0 ;  /* 0x0000000512117211 */ /* 0x000fe200000f16ff */
[C---:B------:R-:W-:Y:S01]  /*11680*/  IMAD R13, R15.reuse, 0x1e0, RZ ;  /* 0x000001e00f0d7824 */ /* 0x040fe200078e02ff */
[----:B------:R1:W-:Y:S01]  /*11690*/  STL.64 [R1+0x38], R2 ;  /* 0x0000380201007387 */ /* 0x0003e20000100a00 */
[----:B------:R-:W-:-:S03]  /*116a0*/  IMAD R15, R15, 0x77, RZ ;  /* 0x000000770f0f7824 */ /* 0x000fc600078e02ff */
[----:B------:R4:W-:Y:S01]  /*116b0*/  STL.64 [R1+0x30], R16 ;  /* 0x0000301001007387 */ /* 0x0009e20000100a00 */
[-C--:B-1----:R-:W-:Y:S01]  /*116c0*/  IADD3 R2, P5, R12, R4.reuse, RZ ;  /* 0x000000040c027210 */ /* 0x082fe20007fbe0ff */
[----:B------:R-:W-:Y:S01]  /*116d0*/  IMAD.MOV.U32 R12, RZ, RZ, c[0x0][0x188] ;  /* 0x00006200ff0c7624 */ /* 0x000fe200078e00ff */
[----:B----4-:R-:W-:-:S03]  /*116e0*/  IADD3 R16, P0, R13, R4, RZ ;  /* 0x000000040d107210 */ /* 0x010fc60007f1e0ff */
[C---:B------:R-:W-:Y:S01]  /*116f0*/  IMAD R13, R12.reuse, 0x1e4, RZ ;  /* 0x000001e40c0d7824 */ /* 0x040fe200078e02ff */
[----:B------:R-:W-:Y:S01]  /*11700*/  LEA.HI.X.SX32 R3, R15, R5, 0x2, P5 ;  /* 0x000000050f037211 */ /* 0x000fe200028f16ff */
[----:B------:R-:W-:-:S04]  /*11710*/  IMAD R15, R12, 0x78, RZ ;  /* 0x000000780c0f7824 */ /* 0x000fc800078e02ff */
[----:B------:R1:W-:Y:S01]  /*11720*/  STL.64 [R1+0x808], R2 ;  /* 0x0008080201007387 */ /* 0x0003e20000100a00 */
[----:B------:R-:W-:Y:S01]  /*11730*/  LEA.HI.X.SX32 R17, R15, R5, 0x2, P0 ;  /* 0x000000050f117211 */ /* 0x000fe200000f16ff */
[----:B------:R-:W-:Y:S01]  /*11740*/  IMAD R12, R12, 0x1e8, RZ ;  /* 0x000001e80c0c7824 */ /* 0x000fe200078e02ff */
[----:B-1----:R-:W-:Y:S01]  /*11750*/  IADD3 R2, P5, R13, R4, RZ ;  /* 0x000000040d027210 */ /* 0x002fe20007fbe0ff */
[----:B------:R-:W-:-:S04]  /*11760*/  IMAD.MOV.U32 R13, RZ, RZ, c[0x0][0x188] ;  /* 0x00006200ff0d7624 */ /* 0x000fc800078e00ff */
[C---:B------:R-:W-:Y:S01]  /*11770*/  IMAD R18, R13.reuse, 0x79, RZ ;  /* 0x000000790d127824 */ /* 0x040fe200078e02ff */
[----:B------:R1:W-:Y:S01]  /*11780*/  STL.64 [R1+0x28], R16 ;  /* 0x0000281001007387 */ /* 0x0003e20000100a00 */
[C---:B------:R-:W-:Y:S02]  /*11790*/  IMAD R15, R13.reuse, 0x1ec, RZ ;  /* 0x000001ec0d0f7824 */ /* 0x040fe400078e02ff */
[----:B------:R-:W-:Y:S01]  /*117a0*/  IMAD R13, R13, 0x7a, RZ ;  /* 0x0000007a0d0d7824 */ /* 0x000fe200078e02ff */
[-C--:B------:R-:W-:Y:S02]  /*117b0*/  LEA.HI.X.SX32 R3, R18, R5.reuse, 0x2, P5 ;  /* 0x0000000512037211 */ /* 0x080fe400028f16ff */
[----:B-1----:R-:W-:Y:S01]  /*117c0*/  IADD3 R16, P0, R12, R4, RZ ;  /* 0x000000040c107210 */ /* 0x002fe20007f1e0ff */
[----:B------:R-:W-:Y:S02]  /*117d0*/  IMAD.MOV.U32 R12, RZ, RZ, c[0x0][0x188] ;  /* 0x00006200ff0c7624 */ /* 0x000fe400078e00ff */
[----:B------:R1:W-:Y:S01]  /*117e0*/  STL.64 [R1+0x20], R2 ;  /* 0x0000200201007387 */ /* 0x0003e20000100a00 */
[----:B------:R-:W-:Y:S01]  /*117f0*/  LEA.HI.X.SX32 R17, R13, R5, 0x2, P0 ;  /* 0x000000050d117211 */ /* 0x000fe200000f16ff */
[----:B------:R-:W-:-:S04]  /*11800*/  IMAD R13, R12, 0x7b, RZ ;  /* 0x0000007b0c0d7824 */ /* 0x000fc800078e02ff */
[----:B------:R4:W-:Y:S01]  /*11810*/  STL.64 [R1+0x18], R16 ;  /* 0x0000181001007387 */ /* 0x0009e20000100a00 */
[----:B-1----:R-:W-:Y:S01]  /*11820*/  IADD3 R2, P5, R15, R4, RZ ;  /* 0x000000040f027210 */ /* 0x002fe20007fbe0ff */
[----:B------:R-:W-:-:S03]  /*11830*/  IMAD R15, R12, 0x1f0, RZ ;  /* 0x000001f00c0f7824 */ /* 0x000fc600078e02ff */
[----:B------:R-:W-:Y:S01]  /*11840*/  LEA.HI.X.SX32 R3, R13, R5, 0x2, P5 ;  /* 0x000000050d037211 */ /* 0x000fe200028f16ff */
[C---:B------:R-:W-:Y:S01]  /*11850*/  IMAD R13, R12.reuse, 0x7c, RZ ;  /* 0x0000007c0c0d7824 */ /* 0x040fe200078e02ff */
[----:B----4-:R-:W-:Y:S01]  /*11860*/  IADD3 R16, P0, R15, R4, RZ ;  /* 0x000000040f107210 */ /* 0x010fe20007f1e0ff */
[----:B------:R-:W-:-:S03]  /*11870*/  IMAD R18, R12, 0x1f4, RZ ;  /* 0x000001f40c127824 */ /* 0x000fc600078e02ff */
[----:B------:R-:W-:Y:S01]  /*11880*/  LEA.HI.X.SX32 R17, R13, R5, 0x2, P0 ;  /* 0x000000050d117211 */ /* 0x000fe200000f16ff */
[----:B------:R-:W-:Y:S01]  /*11890*/  IMAD.MOV.U32 R15, RZ, RZ, c[0x0][0x188] ;  /* 0x00006200ff0f7624 */ /* 0x000fe200078e00ff */
[----:B------:R1:W-:Y:S04]  /*118a0*/  STL.64 [R1+0x810], R2 ;  /* 0x0008100201007387 */ /* 0x0003e80000100a00 */
[----:B------:R4:W-:Y:S01]  /*118b0*/  STL.64 [R1+0x10], R16 ;  /* 0x0000101001007387 */ /* 0x0009e20000100a00 */
[----:B------:R-:W-:Y:S01]  /*118c0*/  IMAD R12, R12, 0x1f8, RZ ;  /* 0x000001f80c0c7824 */ /* 0x000fe200078e02ff */
[----:B-1----:R-:W-:Y:S01]  /*118d0*/  IADD3 R2, P5, R18, R4, RZ ;  /* 0x0000000412027210 */ /* 0x002fe20007fbe0ff */
[C---:B----4-:R-:W-:Y:S02]  /*118e0*/  IMAD R17, R15.reuse, 0x7d, RZ ;  /* 0x0000007d0f117824 */ /* 0x050fe400078e02ff */
[----:B------:R-:W-:-:S03]  /*118f0*/  IMAD R16, R15, 0x1fc, RZ ;  /* 0x000001fc0f107824 */ /* 0x000fc600078e02ff */
[-C--:B------:R-:W-:Y:S01]  /*11900*/  LEA.HI.X.SX32 R3, R17, R5.reuse, 0x2, P5 ;  /* 0x0000000511037211 */ /* 0x080fe200028f16ff */
[----:B------:R-:W-:Y:S01]  /*11910*/  IMAD R15, R14, 0x7e, RZ ;  /* 0x0000007e0e0f7824 */ /* 0x000fe200078e02ff */
[-C--:B------:R-:W-:Y:S01]  /*11920*/  IADD3 R12, P0, R12, R4.reuse, RZ ;  /* 0x000000040c0c7210 */ /* 0x080fe20007f1e0ff */
[----:B------:R-:W-:Y:S02]  /*11930*/  IMAD R14, R14, 0x7f, RZ ;  /* 0x0000007f0e0e7824 */ /* 0x000fe400078e02ff */
[----:B------:R1:W-:Y:S01]  /*11940*/  STL.64 [R1+0x8], R2 ;  /* 0x0000080201007387 */ /* 0x0003e20000100a00 */
[----:B------:R-:W-:Y:S01]  /*11950*/  LEA.HI.X.SX32 R13, R15, R5, 0x2, P0 ;  /* 0x000000050f0d7211 */ /* 0x000fe200000f16ff */
[----:B------:R-:W-:Y:S02]  /*11960*/  IMAD R6, R6, c[0x0][0x190], RZ ;  /* 0x0000640006067a24 */ /* 0x000fe400078e02ff */
[----:B------:R-:W-:Y:S01]  /*11970*/  IMAD R7, R7, c[0x0][0x190], RZ ;  /* 0x0000640007077a24 */ /* 0x000fe200078e02ff */
[----:B-1----:R-:W-:-:S04]  /*11980*/  IADD3 R2, P5, R16, R4, RZ ;  /* 0x0000000410027210 */ /* 0x002fc80007fbe0ff */
[----:B------:R-:W-:Y:S01]  /*11990*/  LEA.HI.X.SX32 R3, R14, R5, 0x2, P5 ;  /* 0x000000050e037211 */ /* 0x000fe200028f16ff */
[----:B------:R1:W-:Y:S04]  /*119a0*/  STL.64 [R1], R12 ;  /* 0x0000000c01007387 */ /* 0x0003e80000100a00 */
[----:B------:R4:W-:Y:S01]  /*119b0*/  STL.64 [R1+0x818], R2 ;  /* 0x0008180201007387 */ /* 0x0009e20000100a00 */
[CC--:B-1----:R-:W-:Y:S02]  /*119c0*/  LEA R12, P0, R6.reuse, R248.reuse, 0x2 ;  /* 0x000000f8060c7211 */ /* 0x0c2fe400078010ff */
[----:B----4-:R-:W-:Y:S02]  /*119d0*/  LEA R2, P5, R7, R248, 0x2 ;  /* 0x000000f807027211 */ /* 0x010fe400078a10ff */
[----:B------:R-:W-:-:S02]  /*119e0*/  LEA.HI.X.SX32 R13, R6, R0, 0x2, P0 ;  /* 0x00000000060d7211 */ /* 0x000fc400000f16ff */
[----:B------:R-:W-:-:S03]  /*119f0*/  LEA.HI.X.SX32 R3, R7, R0, 0x2, P5 ;  /* 0x0000000007037211 */ /* 0x000fc600028f16ff */
[----:B------:R1:W-:Y:S04]  /*11a00*/  STL.64 [R1+0x7e0], R12 ;  /* 0x0007e00c01007387 */ /* 0x0003e80000100a00 */
[----:B------:R4:W-:Y:S01]  /*11a10*/  STL.64 [R1+0x7d8], R2 ;  /* 0x0007d80201007387 */ /* 0x0009e20000100a00 */
[----:B------:R-:W-:Y:S01]  /*11a20*/  IMAD R26, R26, c[0x0][0x190], RZ ;  /* 0x000064001a1a7a24 */ /* 0x000fe200078e02ff */
[CC--:B-1----:R-:W-:Y:S02]  /*11a30*/  LEA R12, P0, R8.reuse, R248.reuse, 0x2 ;  /* 0x000000f8080c7211 */ /* 0x0c2fe400078010ff */
[----:B----4-:R-:W-:Y:S02]  /*11a40*/  LEA R2, P5, R9, R248, 0x2 ;  /* 0x000000f809027211 */ /* 0x010fe400078a10ff */
[----:B------:R-:W-:-:S02]  /*11a50*/  LEA.HI.X.SX32 R13, R8, R0, 0x2, P0 ;  /* 0x00000000080d7211 */ /* 0x000fc400000f16ff */
[----:B------:R-:W-:Y:S02]  /*11a60*/  LEA.HI.X.SX32 R3, R9, R0, 0x2, P5 ;  /* 0x0000000009037211 */ /* 0x000fe400028f16ff */
[C---:B------:R-:W-:Y:S01]  /*11a70*/  LEA R6, P0, R10.reuse, R248, 0x2 ;  /* 0x000000f80a067211 */ /* 0x040fe200078010ff */
[----:B------:R-:W-:Y:S04]  /*11a80*/  STL.64 [R1+0x7d0], R12 ;  /* 0x0007d00c01007387 */ /* 0x000fe80000100a00 */
[----:B------:R1:W-:Y:S01]  /*11a90*/  STL.64 [R1+0x7c8], R2 ;  /* 0x0007c80201007387 */ /* 0x0003e20000100a00 */
[----:B------:R-:W-:Y:S01]  /*11aa0*/  LEA.HI.X.SX32 R7, R10, R0, 0x2, P0 ;  /* 0x000000000a077211 */ /* 0x000fe200000f16ff */
[----:B------:R-:W-:Y:S01]  /*11ab0*/  IMAD R28, R28, c[0x0][0x190], RZ ;  /* 0x000064001c1c7a24 */ /* 0x000fe200078e02ff */
[----:B-1----:R-:W-:-:S04]  /*11ac0*/  LEA R2, P5, R26, R248, 0x2 ;  /* 0x000000f81a027211 */ /* 0x002fc800078a10ff */
[----:B------:R-:W-:Y:S01]  /*11ad0*/  LEA.HI.X.SX32 R3, R26, R0, 0x2, P5 ;  /* 0x000000001a037211 */ /* 0x000fe200028f16ff */
[----:B------:R1:W-:Y:S04]  /*11ae0*/  STL.64 [R1+0x7c0], R6 ;  /* 0x0007c00601007387 */ /* 0x0003e80000100a00 */
[----:B------:R4:W-:Y:S01]  /*11af0*/  STL.64 [R1+0x7b8], R2 ;  /* 0x0007b80201007387 */ /* 0x0009e20000100a00 */
[----:B------:R-:W-:Y:S01]  /*11b00*/  IMAD R29, R29, c[0x0][0x190], RZ ;  /* 0x000064001d1d7a24 */ /* 0x000fe200078e02ff */
[CC--:B-1----:R-:W-:Y:S02]  /*11b10*/  LEA R6, P0, R11.reuse, R248.reuse, 0x2 ;  /* 0x000000f80b067211 */ /* 0x0c2fe400078010ff */
[----:B----4-:R-:W-:Y:S02]  /*11b20*/  LEA R2, P5, R28, R248, 0x2 ;  /* 0x000000f81c027211 */ /* 0x010fe400078a10ff */
[-C--:B------:R-:W-:Y:S01]  /*11b30*/  LEA.HI.X.SX32 R7, R11, R0.reuse, 0x2, P0 ;  /* 0x000000000b077211 */ /* 0x080fe200000f16ff */
[----:B------:R-:W-:Y:S01]  /*11b40*/  IMAD R30, R30, c[0x0][0x190], RZ ;  /* 0x000064001e1e7a24 */ /* 0x000fe200078e02ff */
[----:B------:R-:W-:-:S03]  /*11b50*/  LEA.HI.X.SX32 R3, R28, R0, 0x2, P5 ;  /* 0x000000001c037211 */ /* 0x000fc600028f16ff */
        /* <DEDUP_REMOVED lines=14> */
[----:B---3--:R-:W-:Y:S01]  /*11c40*/  IMAD R34, R34, c[0x0][0x190], RZ ;  /* 0x0000640022227a24 */ /* 0x008fe200078e02ff */
[----:B------:R-:W-:-:S03]  /*11c50*/  LEA.HI.X.SX32 R3, R32, R0, 0x2, P5 ;  /* 0x0000000020037211 */ /* 0x000fc600028f16ff */
[----:B------:R1:W-:Y:S04]  /*11c60*/  STL.64 [R1+0x790], R6 ;  /* 0x0007900601007387 */ /* 0x0003e80000100a00 */
[----:B------:R3:W-:Y:S01]  /*11c70*/  STL.64 [R1+0x788], R2 ;  /* 0x0007880201007387 */ /* 0x0007e20000100a00 */
[----:B------:R-:W-:Y:S01]  /*11c80*/  IMAD R35, R35, c[0x0][0x190], RZ ;  /* 0x0000640023237a24 */ /* 0x000fe200078e02ff */
[CC--:B-1----:R-:W-:Y:S02]  /*11c90*/  LEA R6, P0, R33.reuse, R248.reuse, 0x2 ;  /* 0x000000f821067211 */ /* 0x0c2fe400078010ff */
[----:B---3--:R-:W-:Y:S02]  /*11ca0*/  LEA R2, P5, R34, R248, 0x2 ;  /* 0x000000f822027211 */ /* 0x008fe400078a10ff */
[-C--:B------:R-:W-:Y:S01]  /*11cb0*/  LEA.HI.X.SX32 R7, R33, R0.reuse, 0x2, P0 ;  /* 0x0000000021077211 */ /* 0x080fe200000f16ff */
[----:B------:R-:W-:Y:S01]  /*11cc0*/  IMAD R36, R36, c[0x0][0x190], RZ ;  /* 0x0000640024247a24 */ /* 0x000fe200078e02ff */
        /* <DEDUP_REMOVED lines=343> */
[----:B--2---:R-:W-:Y:S01]  /*13240*/  IMAD R122, R122, c[0x0][0x190], RZ ;  /* 0x000064007a7a7a24 */ /* 0x004fe200078e02ff */
[----:B------:R-:W-:-:S03]  /*13250*/  LEA.HI.X.SX32 R3, R120, R0, 0x2, P5 ;  /* 0x0000000078037211 */ /* 0x000fc600028f16ff */
[----:B------:R1:W-:Y:S04]  /*13260*/  STL.64 [R1+0x4d0], R6 ;  /* 0x0004d00601007387 */ /* 0x0003e80000100a00 */
[----:B------:R2:W-:Y:S01]  /*13270*/  STL.64 [R1+0x4c8], R2 ;  /* 0x0004c80201007387 */ /* 0x0005e20000100a00 */
[----:B------:R-:W-:Y:S01]  /*13280*/  IMAD R123, R123, c[0x0][0x190], RZ ;  /* 0x000064007b7b7a24 */ /* 0x000fe200078e02ff */
[CC--:B-1----:R-:W-:Y:S02]  /*13290*/  LEA R6, P0, R121.reuse, R248.reuse, 0x2 ;  /* 0x000000f879067211 */ /* 0x0c2fe400078010ff */
[----:B--2---:R-:W-:Y:S02]  /*132a0*/  LEA R2, P5, R122, R248, 0x2 ;  /* 0x000000f87a027211 */ /* 0x004fe400078a10ff */
[-C--:B------:R-:W-:Y:S01]  /*132b0*/  LEA.HI.X.SX32 R7, R121, R0.reuse, 0x2, P0 ;  /* 0x0000000079077211 */ /* 0x080fe200000f16ff */
[----:B------:R-:W-:Y:S01]  /*132c0*/  IMAD R124, R124, c[0x0][0x190], RZ ;  /* 0x000064007c7c7a24 */ /* 0x000fe200078e02ff */
        /* <DEDUP_REMOVED lines=115> */
[CC--:B-1----:R-:W-:Y:S02]  /*13a00*/  LEA R6, P0, R151.reuse, R248.reuse, 0x2 ;  /* 0x000000f897067211 */ /* 0x0c2fe400078010ff */
[C---:B--2---:R-:W-:Y:S02]  /*13a10*/  LEA R2, P5, R152.reuse, R248, 0x2 ;  /* 0x000000f898027211 */ /* 0x044fe400078a10ff */
[-C--:B------:R-:W-:Y:S02]  /*13a20*/  LEA.HI.X.SX32 R7, R151, R0.reuse, 0x2, P0 ;  /* 0x0000000097077211 */ /* 0x080fe400000f16ff */
[----:B------:R-:W-:Y:S01]  /*13a30*/  LEA.HI.X.SX32 R3, R152, R0, 0x2, P5 ;  /* 0x0000000098037211 */ /* 0x000fe200028f16ff */
[----:B------:R-:W-:-:S02]  /*13a40*/  IMAD R109, R205, c[0x0][0x190], RZ ;  /* 0x00006400cd6d7a24 */ /* 0x000fc400078e02ff */
[----:B------:R-:W-:Y:S04]  /*13a50*/  STL.64 [R1+0x3d0], R6 ;  /* 0x0003d00601007387 */ /* 0x000fe80000100a00 */
[----:B------:R1:W-:Y:S04]  /*13a60*/  STL.64 [R1+0x3c8], R2 ;  /* 0x0003c80201007387 */ /* 0x0003e80000100a00 */
[----:B-1----:R-:W2:Y:S04]  /*13a70*/  LDL.LU R3, [R1+0x394] ;  /* 0x0003940001037983 */ /* 0x002ea80000300800 */
[----:B------:R-:W4:Y:S04]  /*13a80*/  LDL.LU R205, [R1+0x824] ;  /* 0x0008240001cd7983 */ /* 0x000f280000300800 */
[----:B------:R-:W4:Y:S01]  /*13a90*/  LDL.LU R2, [R1+0x828] ;  /* 0x0008280001027983 */ /* 0x000f220000300800 */
[----:B------:R-:W-:-:S02]  /*13aa0*/  IMAD R153, R153, c[0x0][0x190], RZ ;  /* 0x0000640099997a24 */ /* 0x000fc400078e02ff */
[----:B------:R-:W-:-:S03]  /*13ab0*/  IMAD R155, R155, c[0x0][0x190], RZ ;  /* 0x000064009b9b7a24 */ /* 0x000fc600078e02ff */
[----:B------:R-:W-:Y:S01]  /*13ac0*/  LEA R250, P0, R153, R248, 0x2 ;  /* 0x000000f899fa7211 */ /* 0x000fe200078010ff */
[----:B------:R-:W-:-:S03]  /*13ad0*/  IMAD R157, R157, c[0x0][0x190], RZ ;  /* 0x000064009d9d7a24 */ /* 0x000fc600078e02ff */
[----:B------:R-:W-:Y:S02]  /*13ae0*/  LEA.HI.X.SX32 R251, R153, R0, 0x2, P0 ;  /* 0x0000000099fb7211 */ /* 0x000fe400000f16ff */
        /* <DEDUP_REMOVED lines=49> */
[----:B------:R-:W-:Y:S02]  /*13e00*/  IMAD R154, R154, c[0x0][0x190], RZ ;  /* 0x000064009a9a7a24 */ /* 0x000fe400078e02ff */
[----:B------:R-:W-:Y:S01]  /*13e10*/  IMAD R191, R191, c[0x0][0x190], RZ ;  /* 0x00006400bfbf7a24 */ /* 0x000fe200078e02ff */
[----:B------:R-:W-:Y:S02]  /*13e20*/  LEA.HI.X.SX32 R73, R187, R0, 0x2, P0 ;  /* 0x00000000bb497211 */ /* 0x000fe400000f16ff */
[-C--:B------:R-:W-:Y:S01]  /*13e30*/  LEA R76, P0, R189, R248.reuse, 0x2 ;  /* 0x000000f8bd4c7211 */ /* 0x080fe200078010ff */
[----:B------:R-:W-:Y:S01]  /*13e40*/  IMAD R156, R156, c[0x0][0x190], RZ ;  /* 0x000064009c9c7a24 */ /* 0x000fe200078e02ff */
[----:B------:R-:W-:Y:S01]  /*13e50*/  LEA R6, P5, R154, R248, 0x2 ;  /* 0x000000f89a067211 */ /* 0x000fe200078a10ff */
[----:B------:R-:W-:Y:S01]  /*13e60*/  IMAD R193, R193, c[0x0][0x190], RZ ;  /* 0x00006400c1c17a24 */ /* 0x000fe200078e02ff */
[----:B------:R-:W-:-:S02]  /*13e70*/  LEA.HI.X.SX32 R77, R189, R0, 0x2, P0 ;  /* 0x00000000bd4d7211 */ /* 0x000fc400000f16ff */
[----:B------:R-:W-:Y:S01]  /*13e80*/  LEA R80, P0, R191, R248, 0x2 ;  /* 0x000000f8bf507211 */ /* 0x000fe200078010ff */
[----:B------:R-:W-:Y:S01]  /*13e90*/  IMAD R158, R158, c[0x0][0x190], RZ ;  /* 0x000064009e9e7a24 */ /* 0x000fe200078e02ff */
[----:B------:R-:W-:Y:S02]  /*13ea0*/  LEA.HI.X.SX32 R7, R154, R0, 0x2, P5 ;  /* 0x000000009a077211 */ /* 0x000fe400028f16ff */
[----:B------:R-:W-:Y:S01]  /*13eb0*/  LEA R10, P5, R156, R248, 0x2 ;  /* 0x000000f89c0a7211 */ /* 0x000fe200078a10ff */
[----:B------:R-:W-:Y:S01]  /*13ec0*/  IMAD R195, R195, c[0x0][0x190], RZ ;  /* 0x00006400c3c37a24 */ /* 0x000fe200078e02ff */
[----:B------:R-:W-:Y:S02]  /*13ed0*/  LEA.HI.X.SX32 R81, R191, R0, 0x2, P0 ;  /* 0x00000000bf517211 */ /* 0x000fe400000f16ff */
        /* <DEDUP_REMOVED lines=8> */
[----:B------:R-:W-:Y:S01]  /*13f60*/  LEA.HI.X.SX32 R15, R158, R0, 0x2, P5 ;  /* 0x000000009e0f7211 */ /* 0x000fe200028f16ff */
[----:B------:R-:W-:Y:S01]  /*13f70*/  IMAD R105, R203, c[0x0][0x190], RZ ;  /* 0x00006400cb697a24 */ /* 0x000fe200078e02ff */
[----:B------:R-:W-:Y:S01]  /*13f80*/  LEA R18, P5, R160, R248, 0x2 ;  /* 0x000000f8a0127211 */ /* 0x000fe200078a10ff */
[----:B------:R-:W-:Y:S01]  /*13f90*/  IMAD R107, R204, c[0x0][0x190], RZ ;  /* 0x00006400cc6b7a24 */ /* 0x000fe200078e02ff */
[----:B------:R-:W3:Y:S01]  /*13fa0*/  LDL.LU R203, [R1+0x82c] ;  /* 0x00082c0001cb7983 */ /* 0x000ee20000300800 */
[----:B------:R-:W-:Y:S01]  /*13fb0*/  LEA.HI.X.SX32 R89, R195, R0, 0x2, P0 ;  /* 0x00000000c3597211 */ /* 0x000fe200000f16ff */
[----:B------:R-:W-:Y:S01]  /*13fc0*/  IMAD R199, R199, c[0x0][0x190], RZ ;  /* 0x00006400c7c77a24 */ /* 0x000fe200078e02ff */
[----:B------:R-:W-:Y:S01]  /*13fd0*/  LEA R92, P0, R197, R248, 0x2 ;  /* 0x000000f8c55c7211 */ /* 0x000fe200078010ff */
[----:B------:R-:W3:Y:S01]  /*13fe0*/  LDL.LU R204, [R1+0x830] ;  /* 0x0008300001cc7983 */ /* 0x000ee20000300800 */
[----:B------:R-:W-:-:S02]  /*13ff0*/  LEA.HI.X.SX32 R19, R160, R0, 0x2, P5 ;  /* 0x00000000a0137211 */ /* 0x000fc400028f16ff */
[----:B------:R-:W-:Y:S01]  /*14000*/  LEA R22, P5, R162, R248, 0x2 ;  /* 0x000000f8a2167211 */ /* 0x000fe200078a10ff */
[----:B------:R-:W-:Y:S01]  /*14010*/  STL.64 [R1+0x1678], R250 ;  /* 0x001678fa01007387 */ /* 0x000fe20000100a00 */
[----:B------:R-:W-:-:S03]  /*14020*/  LEA.HI.X.SX32 R93, R197, R0, 0x2, P0 ;  /* 0x00000000c55d7211 */ /* 0x000fc600000f16ff */
[----:B------:R1:W-:Y:S01]  /*14030*/  STL [R1+0x1698], R6 ;  /* 0x0016980601007387 */ /* 0x0003e20000100800 */
[----:B------:R-:W-:Y:S01]  /*14040*/  IMAD R201, R201, c[0x0][0x190], RZ ;  /* 0x00006400c9c97a24 */ /* 0x000fe200078e02ff */
[----:B------:R-:W-:Y:S02]  /*14050*/  LEA R96, P0, R199, R248, 0x2 ;  /* 0x000000f8c7607211 */ /* 0x000fe400078010ff */
[----:B------:R-:W-:Y:S01]  /*14060*/  STL [R1+0x1684], R7 ;  /* 0x0016840701007387 */ /* 0x000fe20000100800 */
[----:B------:R-:W-:-:S03]  /*14070*/  LEA.HI.X.SX32 R23, R162, R0, 0x2, P5 ;  /* 0x00000000a2177211 */ /* 0x000fc600028f16ff */
[----:B------:R1:W-:Y:S04]  /*14080*/  STL.64 [R1+0x1688], R8 ;  /* 0x0016880801007387 */ /* 0x0003e80000100a00 */
[----:B------:R-:W-:Y:S01]  /*14090*/  STL.64 [R1+0x1690], R10 ;  /* 0x0016900a01007387 */ /* 0x000fe20000100a00 */
[----:B------:R-:W-:-:S03]  /*140a0*/  LEA.HI.X.SX32 R97, R199, R0, 0x2, P0 ;  /* 0x00000000c7617211 */ /* 0x000fc600000f16ff */
[----:B------:R-:W-:Y:S01]  /*140b0*/  STL.64 [R1+0x16a0], R12 ;  /* 0x0016a00c01007387 */ /* 0x000fe20000100a00 */
[----:B------:R-:W-:-:S03]  /*140c0*/  LEA R100, P0, R201, R248, 0x2 ;  /* 0x000000f8c9647211 */ /* 0x000fc600078010ff */
[----:B------:R-:W-:Y:S04]  /*140d0*/  STL.64 [R1+0x16a8], R14 ;  /* 0x0016a80e01007387 */ /* 0x000fe80000100a00 */
[----:B------:R-:W-:Y:S01]  /*140e0*/  STL [R1+0x16b0], R17 ;  /* 0x0016b01101007387 */ /* 0x000fe20000100800 */
[----:B------:R-:W-:-:S03]  /*140f0*/  IMAD R111, R206, c[0x0][0x190], RZ ;  /* 0x00006400ce6f7a24 */ /* 0x000fc600078e02ff */
[----:B------:R-:W-:Y:S04]  /*14100*/  STL.64 [R1+0x16b8], R18 ;  /* 0x0016b81201007387 */ /* 0x000fe80000100a00 */
[----:B------:R1:W-:Y:S01]  /*14110*/  STL.64 [R1+0x16c0], R20 ;  /* 0x0016c01401007387 */ /* 0x0003e20000100a00 */
[----:B------:R-:W-:-:S03]  /*14120*/  IMAD R119, R210, c[0x0][0x190], RZ ;  /* 0x00006400d2777a24 */ /* 0x000fc600078e02ff */
[----:B------:R1:W-:Y:S01]  /*14130*/  STL.64 [R1+0x16c8], R22 ;  /* 0x0016c81601007387 */ /* 0x0003e20000100a00 */
[----:B------:R-:W-:-:S03]  /*14140*/  LEA.HI.X.SX32 R101, R201, R0, 0x2, P0 ;  /* 0x00000000c9657211 */ /* 0x000fc600000f16ff */
[----:B------:R1:W-:Y:S04]  /*14150*/  STL.64 [R1+0x16d0], R24 ;  /* 0x0016d01801007387 */ /* 0x0003e80000100a00 */
[----:B------:R-:W3:Y:S01]  /*14160*/  LDL.LU R206, [R1+0x834] ;  /* 0x0008340001ce7983 */ /* 0x000ee20000300800 */
[----:B--2---:R-:W-:-:S03]  /*14170*/  IMAD R195, R3, c[0x0][0x190], RZ ;  /* 0x0000640003c37a24 */ /* 0x004fc600078e02ff */
[----:B------:R-:W2:Y:S04]  /*14180*/  LDL.LU R3, [R1+0x838] ;  /* 0x0008380001037983 */ /* 0x000ea80000300800 */
[----:B------:R-:W2:Y:S01]  /*14190*/  LDL.LU R210, [R1+0x83c] ;  /* 0x00083c0001d27983 */ /* 0x000ea20000300800 */
[----:B----4-:R-:W-:-:S03]  /*141a0*/  IMAD R201, R2, c[0x0][0x190], RZ ;  /* 0x0000640002c97a24 */ /* 0x010fc600078e02ff */
[----:B------:R-:W4:Y:S01]  /*141b0*/  LDL.LU R2, [R1+0x840] ;  /* 0x0008400001027983 */ /* 0x000f220000300800 */
[----:B------:R-:W-:Y:S02]  /*141c0*/  IMAD R115, R208, c[0x0][0x190], RZ ;  /* 0x00006400d0737a24 */ /* 0x000fe400078e02ff */
[----:B------:R-:W-:Y:S01]  /*141d0*/  IMAD R199, R205, c[0x0][0x190], RZ ;  /* 0x00006400cdc77a24 */ /* 0x000fe200078e02ff */
[----:B------:R-:W4:Y:S01]  /*141e0*/  LDL.LU R208, [R1+0x844] ;  /* 0x0008440001d07983 */ /* 0x000f220000300800 */
[----:B------:R-:W-:Y:S02]  /*141f0*/  IMAD R113, R207, c[0x0][0x190], RZ ;  /* 0x00006400cf717a24 */ /* 0x000fe400078e02ff */
[----:B------:R-:W-:Y:S02]  /*14200*/  IMAD R117, R209, c[0x0][0x190], RZ ;  /* 0x00006400d1757a24 */ /* 0x000fe400078e02ff */
[----:B------:R-:W-:Y:S02]  /*14210*/  IMAD R121, R211, c[0x0][0x190], RZ ;  /* 0x00006400d3797a24 */ /* 0x000fe400078e02ff */
[----:B------:R-:W-:-:S02]  /*14220*/  IMAD R125, R213, c[0x0][0x190], RZ ;  /* 0x00006400d57d7a24 */ /* 0x000fc400078e02ff */
[----:B---3--:R-:W-:Y:S02]  /*14230*/  IMAD R205, R204, c[0x0][0x190], RZ ;  /* 0x00006400cccd7a24 */ /* 0x008fe400078e02ff */
[----:B------:R-:W3:Y:S01]  /*14240*/  LDL.LU R204, [R1+0x848] ;  /* 0x0008480001cc7983 */ /* 0x000ee20000300800 */
[----:B------:R-:W-:-:S03]  /*14250*/  IMAD R207, R206, c[0x0][0x190], RZ ;  /* 0x00006400cecf7a24 */ /* 0x000fc600078e02ff */
[----:B------:R-:W3:Y:S01]  /*14260*/  LDL.LU R206, [R1+0x84c] ;  /* 0x00084c0001ce7983 */ /* 0x000ee20000300800 */
[----:B--2---:R-:W-:-:S03]  /*14270*/  IMAD R209, R3, c[0x0][0x190], RZ ;  /* 0x0000640003d17a24 */ /* 0x004fc600078e02ff */
[----:B------:R-:W2:Y:S01]  /*14280*/  LDL.LU R3, [R1+0x850] ;  /* 0x0008500001037983 */ /* 0x000ea20000300800 */
[----:B------:R-:W-:-:S03]  /*14290*/  IMAD R211, R210, c[0x0][0x190], RZ ;  /* 0x00006400d2d37a24 */ /* 0x000fc600078e02ff */
[----:B------:R-:W2:Y:S01]  /*142a0*/  LDL.LU R210, [R1+0x854] ;  /* 0x0008540001d27983 */ /* 0x000ea20000300800 */
[----:B----4-:R-:W-:-:S03]  /*142b0*/  IMAD R213, R2, c[0x0][0x190], RZ ;  /* 0x0000640002d57a24 */ /* 0x010fc600078e02ff */
[----:B------:R-:W4:Y:S01]  /*142c0*/  LDL.LU R2, [R1+0x858] ;  /* 0x0008580001027983 */ /* 0x000f220000300800 */
[----:B------:R-:W-:Y:S02]  /*142d0*/  IMAD R129, R215, c[0x0][0x190], RZ ;  /* 0x00006400d7817a24 */ /* 0x000fe400078e02ff */
[----:B------:R-:W-:Y:S02]  /*142e0*/  IMAD R133, R217, c[0x0][0x190], RZ ;  /* 0x00006400d9857a24 */ /* 0x000fe400078e02ff */
[----:B------:R-:W-:Y:S02]  /*142f0*/  IMAD R215, R208, c[0x0][0x190], RZ ;  /* 0x00006400d0d77a24 */ /* 0x000fe400078e02ff */
[----:B------:R-:W-:Y:S01]  /*14300*/  IMAD R137, R219, c[0x0][0x190], RZ ;  /* 0x00006400db897a24 */ /* 0x000fe200078e02ff */
[----:B------:R-:W4:Y:S01]  /*14310*/  LDL.LU R208, [R1+0x85c] ;  /* 0x00085c0001d07983 */ /* 0x000f220000300800 */
[----:B------:R-:W-:Y:S02]  /*14320*/  IMAD R141, R221, c[0x0][0x190], RZ ;  /* 0x00006400dd8d7a24 */ /* 0x000fe400078e02ff */
[----:B------:R-:W-:-:S02]  /*14330*/  IMAD R127, R214, c[0x0][0x190], RZ ;  /* 0x00006400d67f7a24 */ /* 0x000fc400078e02ff */
[----:B------:R-:W-:Y:S02]  /*14340*/  IMAD R149, R225, c[0x0][0x190], RZ ;  /* 0x00006400e1957a24 */ /* 0x000fe400078e02ff */
[----:B---3--:R-:W-:Y:S02]  /*14350*/  IMAD R217, R204, c[0x0][0x190], RZ ;  /* 0x00006400ccd97a24 */ /* 0x008fe400078e02ff */
[----:B------:R-:W3:Y:S01]  /*14360*/  LDL.LU R204, [R1+0x860] ;  /* 0x0008600001cc7983 */ /* 0x000ee20000300800 */
[----:B------:R-:W-:-:S03]  /*14370*/  IMAD R219, R206, c[0x0][0x190], RZ ;  /* 0x00006400cedb7a24 */ /* 0x000fc600078e02ff */
[----:B------:R-:W3:Y:S01]  /*14380*/  LDL.LU R206, [R1+0x864] ;  /* 0x0008640001ce7983 */ /* 0x000ee20000300800 */
[----:B--2---:R-:W-:-:S03]  /*14390*/  IMAD R221, R3, c[0x0][0x190], RZ ;  /* 0x0000640003dd7a24 */ /* 0x004fc600078e02ff */
[----:B------:R-:W2:Y:S04]  /*143a0*/  LDL.LU R3, [R1+0x868] ;  /* 0x0008680001037983 */ /* 0x000ea80000300800 */
[----:B------:R-:W3:Y:S01]  /*143b0*/  LDL.LU R214, [R1+0x86c] ;  /* 0x00086c0001d67983 */ /* 0x000ee20000300800 */
[----:B----4-:R-:W-:-:S03]  /*143c0*/  IMAD R225, R2, c[0x0][0x190], RZ ;  /* 0x0000640002e17a24 */ /* 0x010fc600078e02ff */
[----:B------:R-:W4:Y:S04]  /*143d0*/  LDL.LU R2, [R1+0x870] ;  /* 0x0008700001027983 */ /* 0x000f280000300800 */
[----:B-1----:R-:W3:Y:S04]  /*143e0*/  LDL.LU R6, [R1+0x874] ;  /* 0x0008740001067983 */ /* 0x002ee80000300800 */
[----:B------:R-:W3:Y:S04]  /*143f0*/  LDL.LU R250, [R1+0x878] ;  /* 0x0008780001fa7983 */ /* 0x000ee80000300800 */
[----:B------:R-:W3:Y:S01]  /*14400*/  LDL.LU R251, [R1+0x87c] ;  /* 0x00087c0001fb7983 */ /* 0x000ee20000300800 */
[----:B------:R-:W-:-:S02]  /*14410*/  IMAD R165, R233, c[0x0][0x190], RZ ;  /* 0x00006400e9a57a24 */ /* 0x000fc400078e02ff */
[----:B------:R-:W-:Y:S02]  /*14420*/  IMAD R173, R237, c[0x0][0x190], RZ ;  /* 0x00006400edad7a24 */ /* 0x000fe400078e02ff */
[----:B------:R-:W-:Y:S02]  /*14430*/  IMAD R193, R247, c[0x0][0x190], RZ ;  /* 0x00006400f7c17a24 */ /* 0x000fe400078e02ff */
[----:B------:R-:W-:Y:S02]  /*14440*/  IMAD R247, R252, c[0x0][0x190], RZ ;  /* 0x00006400fcf77a24 */ /* 0x000fe400078e02ff */
[----:B------:R-:W-:Y:S02]  /*14450*/  IMAD R181, R241, c[0x0][0x190], RZ ;  /* 0x00006400f1b57a24 */ /* 0x000fe400078e02ff */
[----:B------:R-:W-:Y:S02]  /*14460*/  IMAD R185, R243, c[0x0][0x190], RZ ;  /* 0x00006400f3b97a24 */ /* 0x000fe400078e02ff */
        /* <DEDUP_REMOVED lines=56> */
[----:B------:R-:W-:-:S04]  /*147f0*/  LEA R98, P5, R200, R248, 0x2 ;  /* 0x000000f8c8627211 */ /* 0x000fc800078a10ff */
[----:B------:R-:W-:Y:S02]  /*14800*/  LEA.HI.X.SX32 R99, R200, R0, 0x2, P5 ;  /* 0x00000000c8637211 */ /* 0x000fe400028f16ff */
[----:B------:R-:W-:-:S04]  /*14810*/  LEA R102, P5, R202, R248, 0x2 ;  /* 0x000000f8ca667211 */ /* 0x000fc800078a10ff */
[----:B------:R-:W-:Y:S02]  /*14820*/  LEA.HI.X.SX32 R103, R202, R0, 0x2, P5 ;  /* 0x00000000ca677211 */ /* 0x000fe400028f16ff */
[----:B------:R-:W-:-:S04]  /*14830*/  LEA R106, P5, R107, R248, 0x2 ;  /* 0x000000f86b6a7211 */ /* 0x000fc800078a10ff */
[----:B------:R-:W-:Y:S02]  /*14840*/  LEA.HI.X.SX32 R107, R107, R0, 0x2, P5 ;  /* 0x000000006b6b7211 */ /* 0x000fe400028f16ff */
[----:B------:R-:W-:Y:S01]  /*14850*/  LEA R110, P5, R111, R248, 0x2 ;  /* 0x000000f86f6e7211 */ /* 0x000fe200078a10ff */
[----:B--2---:R-:W-:Y:S02]  /*14860*/  IMAD R233, R3, c[0x0][0x190], RZ ;  /* 0x0000640003e97a24 */ /* 0x004fe400078e02ff */
[----:B------:R-:W2:Y:S01]  /*14870*/  LDL.LU R3, [R1+0x880] ;  /* 0x0008800001037983 */ /* 0x000ea20000300800 */
[----:B----4-:R-:W-:-:S03]  /*14880*/  IMAD R237, R2, c[0x0][0x190], RZ ;  /* 0x0000640002ed7a24 */ /* 0x010fc600078e02ff */
[----:B------:R-:W4:Y:S04]  /*14890*/  LDL.LU R2, [R1+0x888] ;  /* 0x0008880001027983 */ /* 0x000f280000300800 */
[----:B------:R-:W4:Y:S04]  /*148a0*/  LDL.LU R252, [R1+0x16d8] ;  /* 0x0016d80001fc7983 */ /* 0x000f280000300800 */
[----:B------:R-:W4:Y:S01]  /*148b0*/  LDL.64 R8, [R1+0x3a8] ;  /* 0x0003a80001087983 */ /* 0x000f220000100a00 */
[----:B---3--:R-:W-:Y:S02]  /*148c0*/  IMAD R241, R250, c[0x0][0x190], RZ ;  /* 0x00006400faf17a24 */ /* 0x008fe400078e02ff */
[----:B------:R-:W-:Y:S01]  /*148d0*/  IMAD R243, R251, c[0x0][0x190], RZ ;  /* 0x00006400fbf37a24 */ /* 0x000fe200078e02ff */
[----:B------:R-:W3:Y:S04]  /*148e0*/  LDL.64 R20, [R1+0x380] ;  /* 0x0003800001147983 */ /* 0x000ee80000100a00 */
[----:B------:R-:W3:Y:S01]  /*148f0*/  LDL.64 R250, [R1+0x360] ;  /* 0x0003600001fa7983 */ /* 0x000ee20000100a00 */
[----:B------:R-:W-:-:S02]  /*14900*/  LEA.HI.X.SX32 R111, R111, R0, 0x2, P5 ;  /* 0x000000006f6f7211 */ /* 0x000fc400028f16ff */
[C---:B------:R-:W-:Y:S01]  /*14910*/  LEA R114, P5, R115.reuse, R248, 0x2 ;  /* 0x000000f873727211 */ /* 0x040fe200078a10ff */
[----:B------:R-:W-:Y:S01]  /*14920*/  IMAD R123, R212, c[0x0][0x190], RZ ;  /* 0x00006400d47b7a24 */ /* 0x000fe200078e02ff */
[----:B------:R-:W3:Y:S02]  /*14930*/  LDL.64 R14, [R1+0x340] ;  /* 0x00034000010e7983 */ /* 0x000ee40000100a00 */
[----:B------:R-:W-:Y:S02]  /*14940*/  LEA.HI.X.SX32 R115, R115, R0, 0x2, P5 ;  /* 0x0000000073737211 */ /* 0x000fe400028f16ff */
[C---:B------:R-:W-:Y:S01]  /*14950*/  LEA R118, P5, R119.reuse, R248, 0x2 ;  /* 0x000000f877767211 */ /* 0x040fe200078a10ff */
[----:B------:R-:W-:Y:S01]  /*14960*/  IMAD R131, R216, c[0x0][0x190], RZ ;  /* 0x00006400d8837a24 */ /* 0x000fe200078e02ff */
[----:B------:R-:W3:Y:S02]  /*14970*/  LDL.64 R12, [R1+0x320] ;  /* 0x00032000010c7983 */ /* 0x000ee40000100a00 */
        /* <DEDUP_REMOVED lines=10> */
[----:B------:R-:W-:Y:S02]  /*14a20*/  IMAD R143, R222, c[0x0][0x190], RZ ;  /* 0x00006400de8f7a24 */ /* 0x000fe400078e02ff */
[----:B------:R-:W-:Y:S01]  /*14a30*/  IMAD R147, R224, c[0x0][0x190], RZ ;  /* 0x00006400e0937a24 */ /* 0x000fe200078e02ff */
[----:B------:R-:W-:Y:S01]  /*14a40*/  LEA.HI.X.SX32 R131, R131, R0, 0x2, P5 ;  /* 0x0000000083837211 */ /* 0x000fe200028f16ff */
[----:B------:R-:W-:Y:S01]  /*14a50*/  IMAD R151, R226, c[0x0][0x190], RZ ;  /* 0x00006400e2977a24 */ /* 0x000fe200078e02ff */
[C---:B------:R-:W-:Y:S01]  /*14a60*/  LEA R134, P5, R135.reuse, R248, 0x2 ;  /* 0x000000f887867211 */ /* 0x040fe200078a10ff */
[----:B------:R-:W-:Y:S02]  /*14a70*/  IMAD R155, R228, c[0x0][0x190], RZ ;  /* 0x00006400e49b7a24 */ /* 0x000fe400078e02ff */
[----:B------:R-:W-:Y:S01]  /*14a80*/  IMAD R159, R230, c[0x0][0x190], RZ ;  /* 0x00006400e69f7a24 */ /* 0x000fe200078e02ff */
[----:B------:R-:W-:Y:S01]  /*14a90*/  LEA.HI.X.SX32 R135, R135, R0, 0x2, P5 ;  /* 0x0000000087877211 */ /* 0x000fe200028f16ff */
[----:B------:R-:W-:Y:S01]  /*14aa0*/  IMAD R163, R232, c[0x0][0x190], RZ ;  /* 0x00006400e8a37a24 */ /* 0x000fe200078e02ff */
[----:B------:R-:W-:Y:S01]  /*14ab0*/  LEA R138, P5, R139, R248, 0x2 ;  /* 0x000000f88b8a7211 */ /* 0x000fe200078a10ff */
[----:B------:R-:W-:-:S02]  /*14ac0*/  IMAD R167, R234, c[0x0][0x190], RZ ;  /* 0x00006400eaa77a24 */ /* 0x000fc400078e02ff */
        /* <DEDUP_REMOVED lines=13> */
[----:B------:R-:W-:Y:S01]  /*14ba0*/  LEA R150, P5, R151, R248, 0x2 ;  /* 0x000000f897967211 */ /* 0x000fe200078a10ff */
        /* <DEDUP_REMOVED lines=8> */
[----:B------:R-:W-:Y:S01]  /*14c30*/  ULDC.64 UR8, c[0x0][0x118] ;  /* 0x0000460000087ab9 */ /* 0x000fe20000000a00 */
[-C--:B------:R-:W-:Y:S01]  /*14c40*/  LEA R158, P5, R159, R248.reuse, 0x2 ;  /* 0x000000f89f9e7211 */ /* 0x080fe200078a10ff */
[----:B------:R-:W-:Y:S01]  /*14c50*/  IMAD R157, R229, c[0x0][0x190], RZ ;  /* 0x00006400e59d7a24 */ /* 0x000fe200078e02ff */
[----:B------:R-:W-:Y:S01]  /*14c60*/  LEA R104, P0, R105, R248, 0x2 ;  /* 0x000000f869687211 */ /* 0x000fe200078010ff */
[----:B------:R-:W-:Y:S01]  /*14c70*/  IMAD R197, R249, c[0x0][0x190], RZ ;  /* 0x00006400f9c57a24 */ /* 0x000fe200078e02ff */
[----:B------:R-:W-:Y:S01]  /*14c80*/  LEA.HI.X.SX32 R159, R159, R0, 0x2, P5 ;  /* 0x000000009f9f7211 */ /* 0x000fe200028f16ff */
[----:B------:R-:W3:Y:S01]  /*14c90*/  LDL.64 R22, [R1+0x100] ;  /* 0x0001000001167983 */ /* 0x000ee20000100a00 */
[----:B------:R-:W-:-:S03]  /*14ca0*/  LEA R162, P5, R163, R248, 0x2 ;  /* 0x000000f8a3a27211 */ /* 0x000fc600078a10ff */
[----:B------:R-:W3:Y:S01]  /*14cb0*/  LDL.64 R24, [R1+0xf8] ;  /* 0x0000f80001187983 */ /* 0x000ee20000100a00 */
[----:B------:R-:W-:Y:S02]  /*14cc0*/  LEA.HI.X.SX32 R163, R163, R0, 0x2, P5 ;  /* 0x00000000a3a37211 */ /* 0x000fe400028f16ff */
[----:B------:R-:W-:-:S04]  /*14cd0*/  LEA R166, P5, R167, R248, 0x2 ;  /* 0x000000f8a7a67211 */ /* 0x000fc800078a10ff */
        /* <DEDUP_REMOVED lines=18> */
[----:B------:R-:W-:-:S03]  /*14e00*/  IMAD R231, R206, c[0x0][0x190], RZ ;  /* 0x00006400cee77a24 */ /* 0x000fc600078e02ff */
[----:B------:R-:W-:Y:S02]  /*14e10*/  LEA.HI.X.SX32 R203, R203, R0, 0x2, P5 ;  /* 0x00000000cbcb7211 */ /* 0x000fe400028f16ff */
[----:B------:R-:W-:Y:S01]  /*14e20*/  LEA R206, P5, R207, R248, 0x2 ;  /* 0x000000f8cfce7211 */ /* 0x000fe200078a10ff */
[----:B------:R-:W-:-:S03]  /*14e30*/  IMAD R223, R210, c[0x0][0x190], RZ ;  /* 0x00006400d2df7a24 */ /* 0x000fc600078e02ff */
[----:B------:R-:W-:Y:S01]  /*14e40*/  LEA.HI.X.SX32 R207, R207, R0, 0x2, P5 ;  /* 0x00000000cfcf7211 */ /* 0x000fe200028f16ff */
[----:B------:R-:W-:Y:S01]  /*14e50*/  IMAD R239, R6, c[0x0][0x190], RZ ;  /* 0x0000640006ef7a24 */ /* 0x000fe200078e02ff */
[C---:B------:R-:W-:Y:S01]  /*14e60*/  LEA R210, P5, R211.reuse, R248, 0x2 ;  /* 0x000000f8d3d27211 */ /* 0x040fe200078a10ff */
[----:B------:R-:W1:Y:S01]  /*14e70*/  S2R R6, SR_TID.X ;  /* 0x0000000000067919 */ /* 0x000e620000002100 */
[----:B------:R-:W-:Y:S02]  /*14e80*/  IMAD R235, R214, c[0x0][0x190], RZ ;  /* 0x00006400d6eb7a24 */ /* 0x000fe400078e02ff */
[----:B------:R-:W-:Y:S02]  /*14e90*/  LEA.HI.X.SX32 R211, R211, R0, 0x2, P5 ;  /* 0x00000000d3d37211 */ /* 0x000fe400028f16ff */
[----:B------:R-:W-:-:S04]  /*14ea0*/  LEA R214, P5, R215, R248, 0x2 ;  /* 0x000000f8d7d67211 */ /* 0x000fc800078a10ff */
[----:B------:R-:W-:Y:S02]  /*14eb0*/  LEA.HI.X.SX32 R215, R215, R0, 0x2, P5 ;  /* 0x00000000d7d77211 */ /* 0x000fe400028f16ff */
[----:B------:R-:W-:Y:S01]  /*14ec0*/  LEA R218, P5, R219, R248, 0x2 ;  /* 0x000000f8dbda7211 */ /* 0x000fe200078a10ff */
[----:B------:R-:W-:-:S03]  /*14ed0*/  IMAD R227, R208, c[0x0][0x190], RZ ;  /* 0x00006400d0e37a24 */ /* 0x000fc600078e02ff */
[----:B------:R-:W-:Y:S02]  /*14ee0*/  LEA.HI.X.SX32 R219, R219, R0, 0x2, P5 ;  /* 0x00000000dbdb7211 */ /* 0x000fe400028f16ff */
[----:B------:R-:W-:-:S04]  /*14ef0*/  LEA R222, P5, R223, R248, 0x2 ;  /* 0x000000f8dfde7211 */ /* 0x000fc800078a10ff */
[----:B------:R-:W-:Y:S02]  /*14f00*/  LEA.HI.X.SX32 R223, R223, R0, 0x2, P5 ;  /* 0x00000000dfdf7211 */ /* 0x000fe400028f16ff */
[C---:B------:R-:W-:Y:S02]  /*14f10*/  LEA R226, P5, R227.reuse, R248, 0x2 ;  /* 0x000000f8e3e27211 */ /* 0x040fe400078a10ff */
[----:B-1----:R-:W-:Y:S02]  /*14f20*/  LOP3.LUT R17, R6, 0x7f, RZ, 0xc0, !PT ;  /* 0x0000007f06117812 */ /* 0x002fe400078ec0ff */
[----:B------:R-:W-:Y:S01]  /*14f30*/  LEA.HI.X.SX32 R227, R227, R0, 0x2, P5 ;  /* 0x00000000e3e37211 */ /* 0x000fe200028f16ff */
[----:B------:R-:W3:Y:S01]  /*14f40*/  LDL.64 R6, [R1+0x2c0] ;  /* 0x0002c00001067983 */ /* 0x000ee20000100a00 */
        /* <DEDUP_REMOVED lines=9> */
[----:B------:R-:W-:Y:S01]  /*14fe0*/  LEA.HI.X.SX32 R247, R247, R0, 0x2, P5 ;  /* 0x00000000f7f77211 */ /* 0x000fe200028f16ff */
[----:B--2---:R-:W-:Y:S01]  /*14ff0*/  IMAD R245, R3, c[0x0][0x190], RZ ;  /* 0x0000640003f57a24 */ /* 0x004fe200078e02ff */
[----:B----4-:R-:W-:-:S04]  /*15000*/  IADD3 R3, R252, -0x15, RZ ;  /* 0xffffffebfc037810 */ /* 0x010fc80007ffe0ff */
[----:B------:R-:W-:Y:S01]  /*15010*/  ISETP.GE.U32.AND P5, PT, R3, 0x7fffff6c, PT ;  /* 0x7fffff6c0300780c */ /* 0x000fe20003fa6070 */
[----:B------:R-:W-:-:S05]  /*15020*/  IMAD.SHL.U32 R3, R17, 0x4, RZ ;  /* 0x0000000411037824 */ /* 0x000fca00078e00ff */
[----:B------:R1:W-:Y:S04]  /*15030*/  LDGSTS.E [R3+0x40000], [R4.64], !P2 ;  /* 0x4000000004037fae */ /* 0x0003e8000d121848 */
[----:B------:R2:W-:Y:S04]  /*15040*/  LDGSTS.E [R3+0x40800], [R8.64], !P1 ;  /* 0x4080000008037fae */ /* 0x0005e8000c921848 */
[----:B---3--:R3:W-:Y:S04]  /*15050*/  LDGSTS.E [R3+0x41000], [R20.64], !P6 ;  /* 0x4100000014037fae */ /* 0x0087e8000f121848 */
[----:B------:R4:W-:Y:S04]  /*15060*/  LDGSTS.E [R3+0x41800], [R250.64], !P3 ;  /* 0x41800000fa037fae */ /* 0x0009e8000d921848 */
[----:B--2---:R-:W2:Y:S04]  /*15070*/  LDL.64 R8, [R1+0x2a0] ;  /* 0x0002a00001087983 */ /* 0x004ea80000100a00 */
[----:B---3--:R-:W3:Y:S04]  /*15080*/  LDL.64 R20, [R1+0x280] ;  /* 0x0002800001147983 */ /* 0x008ee80000100a00 */
[----:B----4-:R-:W3:Y:S01]  /*15090*/  LDL.64 R250, [R1+0x260] ;  /* 0x0002600001fa7983 */ /* 0x010ee20000100a00 */
[----:B------:R-:W-:-:S02]  /*150a0*/  LEA.HI.X.SX32 R105, R105, R0, 0x2, P0 ;  /* 0x0000000069697211 */ /* 0x000fc400000f16ff */
[C---:B------:R-:W-:Y:S01]  /*150b0*/  LEA R108, P0, R109.reuse, R248, 0x2 ;  /* 0x000000f86d6c7211 */ /* 0x040fe200078010ff */
[----:B------:R-:W-:Y:S01]  /*150c0*/  IMAD R229, R204, c[0x0][0x190], RZ ;  /* 0x00006400cce57a24 */ /* 0x000fe200078e02ff */
[----:B------:R1:W-:Y:S02]  /*150d0*/  LDGSTS.E [R3+0x42000], [R14.64], !P4 ;  /* 0x420000000e037fae */ /* 0x0003e4000e121848 */
[----:B------:R-:W-:Y:S02]  /*150e0*/  LEA.HI.X.SX32 R109, R109, R0, 0x2, P0 ;  /* 0x000000006d6d7211 */ /* 0x000fe400000f16ff */
[C---:B------:R-:W-:Y:S01]  /*150f0*/  LEA R112, P0, R113.reuse, R248, 0x2 ;  /* 0x000000f871707211 */ /* 0x040fe200078010ff */
[----:B------:R-:W-:Y:S01]  /*15100*/  IMAD R249, R2, c[0x0][0x190], RZ ;  /* 0x0000640002f97a24 */ /* 0x000fe200078e02ff */
[----:B------:R1:W-:Y:S02]  /*15110*/  LDGSTS.E [R3+0x42800], [R12.64], !P5 ;  /* 0x428000000c037fae */ /* 0x0003e4000e921848 */
[----:B------:R-:W-:-:S02]  /*15120*/  LEA.HI.X.SX32 R113, R113, R0, 0x2, P0 ;  /* 0x0000000071717211 */ /* 0x000fc400000f16ff */
[C---:B------:R-:W-:Y:S01]  /*15130*/  LEA R116, P0, R117.reuse, R248, 0x2 ;  /* 0x000000f875747211 */ /* 0x040fe200078010ff */
[----:B-1----:R-:W3:Y:S03]  /*15140*/  LDL.64 R14, [R1+0x240] ;  /* 0x00024000010e7983 */ /* 0x002ee60000100a00 */
[----:B------:R-:W-:Y:S02]  /*15150*/  LEA.HI.X.SX32 R117, R117, R0, 0x2, P0 ;  /* 0x0000000075757211 */ /* 0x000fe400000f16ff */
[C---:B------:R-:W-:Y:S02]  /*15160*/  LEA R120, P0, R121.reuse, R248, 0x2 ;  /* 0x000000f879787211 */ /* 0x040fe400078010ff */
[----:B------:R-:W-:Y:S01]  /*15170*/  IADD3 R2, R252, -0x19, RZ ;  /* 0xffffffe7fc027810 */ /* 0x000fe20007ffe0ff */
[----:B------:R-:W3:Y:S01]  /*15180*/  LDL.64 R12, [R1+0x220] ;  /* 0x00022000010c7983 */ /* 0x000ee20000100a00 */
[----:B------:R-:W-:-:S02]  /*15190*/  LEA.HI.X.SX32 R121, R121, R0, 0x2, P0 ;  /* 0x0000000079797211 */ /* 0x000fc400000f16ff */
        /* <DEDUP_REMOVED lines=64> */
[----:B------:R-:W-:Y:S02]  /*155a0*/  ISETP.GE.U32.AND P0, PT, R2, 0x7fffff68, PT ;  /* 0x7fffff680200780c */ /* 0x000fe40003f06070 */
[C---:B------:R-:W-:Y:S02]  /*155b0*/  IADD3 R0, R252.reuse, -0x1d, RZ ;  /* 0xffffffe3fc007810 */ /* 0x040fe40007ffe0ff */
[----:B------:R-:W-:Y:S02]  /*155c0*/  IADD3 R2, R252, -0x21, RZ ;  /* 0xffffffdffc027810 */ /* 0x000fe40007ffe0ff */
[----:B------:R-:W-:Y:S02]  /*155d0*/  ISETP.GE.U32.AND P2, PT, R0, 0x7fffff64, PT ;  /* 0x7fffff640000780c */ /* 0x000fe40003f46070 */
[----:B------:R-:W-:-:S05]  /*155e0*/  ISETP.GE.U32.AND P1, PT, R2, 0x7fffff60, PT ;  /* 0x7fffff600200780c */ /* 0x000fca0003f26070 */
[----:B------:R1:W-:Y:S06]  /*155f0*/  LDGSTS.E [R3+0x43000], [R18.64], !P0 ;  /* 0x4300000012037fae */ /* 0x0003ec000c121848 */
[----:B------:R1:W-:Y:S04]  /*15600*/  LDGSTS.E [R3+0x43800], [R10.64], !P2 ;  /* 0x438000000a037fae */ /* 0x0003e8000d121848 */
[----:B------:R1:W-:Y:S04]  /*15610*/  LDGSTS.E [R3+0x44000], [R6.64], !P1 ;  /* 0x4400000006037fae */ /* 0x0003e8000c921848 */
[----:B-1----:R-:W4:Y:S04]  /*15620*/  LDL.64 R18, [R1+0x200] ;  /* 0x0002000001127983 */ /* 0x002f280000100a00 */
[----:B------:R-:W4:Y:S04]  /*15630*/  LDL.64 R10, [R1+0x1e0] ;  /* 0x0001e000010a7983 */ /* 0x000f280000100a00 */
[----:B------:R-:W4:Y:S01]  /*15640*/  LDL.64 R6, [R1+0x1c0] ;  /* 0x0001c00001067983 */ /* 0x000f220000100a00 */
[----:B------:R-:W-:-:S04]  /*15650*/  IADD3 R0, R252, -0x25, RZ ;  /* 0xffffffdbfc007810 */ /* 0x000fc80007ffe0ff */
[----:B------:R-:W-:Y:S02]  /*15660*/  ISETP.GE.U32.AND P6, PT, R0, 0x7fffff5c, PT ;  /* 0x7fffff5c0000780c */ /* 0x000fe40003fc6070 */
[C---:B------:R-:W-:Y:S02]  /*15670*/  IADD3 R2, R252.reuse, -0x29, RZ ;  /* 0xffffffd7fc027810 */ /* 0x040fe40007ffe0ff */
[----:B------:R-:W-:Y:S02]  /*15680*/  IADD3 R0, R252, -0x2d, RZ ;  /* 0xffffffd3fc007810 */ /* 0x000fe40007ffe0ff */
[----:B------:R-:W-:Y:S02]  /*15690*/  ISETP.GE.U32.AND P3, PT, R2, 0x7fffff58, PT ;  /* 0x7fffff580200780c */ /* 0x000fe40003f66070 */
[----:B------:R-:W-:-:S05]  /*156a0*/  ISETP.GE.U32.AND P4, PT, R0, 0x7fffff54, PT ;  /* 0x7fffff540000780c */ /* 0x000fca0003f86070 */
[----:B--2---:R1:W-:Y:S06]  /*156b0*/  LDGSTS.E [R3+0x44800], [R8.64], !P6 ;  /* 0x4480000008037fae */ /* 0x0043ec000f121848 */
[----:B---3--:R2:W-:Y:S04]  /*156c0*/  LDGSTS.E [R3+0x45000], [R20.64], !P3 ;  /* 0x4500000014037fae */ /* 0x0085e8000d921848 */
[----:B------:R3:W-:Y:S04]  /*156d0*/  LDGSTS.E [R3+0x45800], [R250.64], !P4 ;  /* 0x45800000fa037fae */ /* 0x0007e8000e121848 */
[----:B-1----:R-:W4:Y:S04]  /*156e0*/  LDL.64 R8, [R1+0x1a0] ;  /* 0x0001a00001087983 */ /* 0x002f280000100a00 */
[----:B--2---:R-:W2:Y:S04]  /*156f0*/  LDL.64 R20, [R1+0x180] ;  /* 0x0001800001147983 */ /* 0x004ea80000100a00 */
[----:B---3--:R-:W2:Y:S01]  /*15700*/  LDL.64 R250, [R1+0x160] ;  /* 0x0001600001fa7983 */ /* 0x008ea20000100a00 */
[----:B------:R-:W-:-:S02]  /*15710*/  IADD3 R2, R252, -0x31, RZ ;  /* 0xffffffcffc027810 */ /* 0x000fc40007ffe0ff */
[----:B------:R-:W-:Y:S02]  /*15720*/  IADD3 R0, R252, -0x35, RZ ;  /* 0xffffffcbfc007810 */ /* 0x000fe40007ffe0ff */
[----:B------:R-:W-:Y:S02]  /*15730*/  ISETP.GE.U32.AND P5, PT, R2, 0x7fffff50, PT ;  /* 0x7fffff500200780c */ /* 0x000fe40003fa6070 */
[----:B------:R-:W-:Y:S02]  /*15740*/  IADD3 R2, R252, -0x39, RZ ;  /* 0xffffffc7fc027810 */ /* 0x000fe40007ffe0ff */
[----:B------:R-:W-:Y:S02]  /*15750*/  ISETP.GE.U32.AND P0, PT, R0, 0x7fffff4c, PT ;  /* 0x7fffff4c0000780c */ /* 0x000fe40003f06070 */
[----:B------:R-:W-:Y:S02]  /*15760*/  IADD3 R0, R252, -0x3d, RZ ;  /* 0xffffffc3fc007810 */ /* 0x000fe40007ffe0ff */
[----:B------:R-:W-:-:S02]  /*15770*/  ISETP.GE.U32.AND P2, PT, R2, 0x7fffff48, PT ;  /* 0x7fffff480200780c */ /* 0x000fc40003f46070 */
[----:B------:R-:W-:Y:S02]  /*15780*/  IADD3 R2, R252, -0x41, RZ ;  /* 0xffffffbffc027810 */ /* 0x000fe40007ffe0ff */
[----:B------:R-:W-:Y:S01]  /*15790*/  ISETP.GE.U32.AND P1, PT, R0, 0x7fffff44, PT ;  /* 0x7fffff440000780c */ /* 0x000fe20003f26070 */
[----:B------:R1:W-:Y:S01]  /*157a0*/  LDGSTS.E [R3+0x46000], [R14.64], !P5 ;  /* 0x460000000e037fae */ /* 0x0003e2000e921848 */
[----:B------:R-:W-:-:S03]  /*157b0*/  ISETP.GE.U32.AND P6, PT, R2, 0x7fffff40, PT ;  /* 0x7fffff400200780c */ /* 0x000fc60003fc6070 */
[----:B------:R1:W-:Y:S04]  /*157c0*/  LDGSTS.E [R3+0x46800], [R12.64], !P0 ;  /* 0x468000000c037fae */ /* 0x0003e8000c121848 */
[----:B-1----:R-:W2:Y:S04]  /*157d0*/  LDL.64 R14, [R1+0x140] ;  /* 0x00014000010e7983 */ /* 0x002ea80000100a00 */
[----:B------:R-:W2:Y:S01]  /*157e0*/  LDL.64 R12, [R1+0x120] ;  /* 0x00012000010c7983 */ /* 0x000ea20000100a00 */
[----:B------:R-:W-:-:S04]  /*157f0*/  IADD3 R0, R252, -0x45, RZ ;  /* 0xffffffbbfc007810 */ /* 0x000fc80007ffe0ff */
[----:B------:R-:W-:Y:S02]  /*15800*/  ISETP.GE.U32.AND P3, PT, R0, 0x7fffff3c, PT ;  /* 0x7fffff3c0000780c */ /* 0x000fe40003f66070 */
[C---:B------:R-:W-:Y:S02]  /*15810*/  IADD3 R2, R252.reuse, -0x49, RZ ;  /* 0xffffffb7fc027810 */ /* 0x040fe40007ffe0ff */
[----:B------:R-:W-:Y:S02]  /*15820*/  IADD3 R0, R252, -0x4d, RZ ;  /* 0xffffffb3fc007810 */ /* 0x000fe40007ffe0ff */
[----:B------:R-:W-:Y:S02]  /*15830*/  ISETP.GE.U32.AND P4, PT, R2, 0x7fffff38, PT ;  /* 0x7fffff380200780c */ /* 0x000fe40003f86070 */
[----:B------:R-:W-:Y:S01]  /*15840*/  ISETP.GE.U32.AND P5, PT, R0, 0x7fffff34, PT ;  /* 0x7fffff340000780c */ /* 0x000fe20003fa6070 */
[----:B----4-:R1:W-:Y:S04]  /*15850*/  LDGSTS.E [R3+0x47000], [R18.64], !P2 ;  /* 0x4700000012037fae */ /* 0x0103e8000d121848 */
[----:B------:R4:W-:Y:S04]  /*15860*/  LDGSTS.E [R3+0x47800], [R10.64], !P1 ;  /* 0x478000000a037fae */ /* 0x0009e8000c921848 */
[----:B------:R4:W-:Y:S04]  /*15870*/  LDGSTS.E [R3+0x48000], [R6.64], !P6 ;  /* 0x4800000006037fae */ /* 0x0009e8000f121848 */
[----:B-1----:R-:W3:Y:S04]  /*15880*/  LDL.64 R18, [R1+0xa0] ;  /* 0x0000a00001127983 */ /* 0x002ee80000100a00 */
[----:B----4-:R-:W4:Y:S04]  /*15890*/  LDL.64 R10, [R1+0xe0] ;  /* 0x0000e000010a7983 */ /* 0x010f280000100a00 */
[----:B------:R-:W3:Y:S04]  /*158a0*/  LDL.64 R6, [R1+0xc0] ;  /* 0x0000c00001067983 */ /* 0x000ee80000100a00 */
[----:B------:R1:W-:Y:S04]  /*158b0*/  LDGSTS.E [R3+0x48800], [R8.64], !P3 ;  /* 0x4880000008037fae */ /* 0x0003e8000d921848 */
[----:B--2---:R2:W-:Y:S04]  /*158c0*/  LDGSTS.E [R3+0x49000], [R20.64], !P4 ;  /* 0x4900000014037fae */ /* 0x0045e8000e121848 */
[----:B------:R2:W-:Y:S04]  /*158d0*/  LDGSTS.E [R3+0x49800], [R250.64], !P5 ;  /* 0x49800000fa037fae */ /* 0x0005e8000e921848 */
[----:B-1----:R-:W3:Y:S04]  /*158e0*/  LDL.64 R8, [R1+0x88] ;  /* 0x0000880001087983 */ /* 0x002ee80000100a00 */
[----:B--2---:R-:W3:Y:S04]  /*158f0*/  LDL.64 R20, [R1+0x70] ;  /* 0x0000700001147983 */ /* 0x004ee80000100a00 */
[----:B------:R-:W3:Y:S01]  /*15900*/  LDL.64 R250, [R1+0x58] ;  /* 0x0000580001fa7983 */ /* 0x000ee20000100a00 */
        /* <DEDUP_REMOVED lines=12> */
[----:B------:R1:W-:Y:S04]  /*159d0*/  LDGSTS.E [R3+0x4b000], [R22.64], !P1 ;  /* 0x4b00000016037fae */ /* 0x0003e8000c921848 */
[----:B-1----:R-:W3:Y:S04]  /*159e0*/  LDL.64 R14, [R1+0x40] ;  /* 0x00004000010e7983 */ /* 0x002ee80000100a00 */
[----:B------:R-:W3:Y:S01]  /*159f0*/  LDL.64 R12, [R1+0x28] ;  /* 0x00002800010c7983 */ /* 0x000ee20000100a00 */
[----:B------:R-:W-:-:S02]  /*15a00*/  IADD3 R0, R252, -0x65, RZ ;  /* 0xffffff9bfc007810 */ /* 0x000fc40007ffe0ff */
[----:B------:R-:W-:Y:S01]  /*15a10*/  IADD3 R2, R252, -0x69, RZ ;  /* 0xffffff97fc027810 */ /* 0x000fe20007ffe0ff */
[----:B------:R-:W3:Y:S01]  /*15a20*/  LDL.64 R22, [R1+0x338] ;  /* 0x0003380001167983 */ /* 0x000ee20000100a00 */
[----:B------:R-:W-:Y:S02]  /*15a30*/  ISETP.GE.U32.AND P4, PT, R0, 0x7fffff1c, PT ;  /* 0x7fffff1c0000780c */ /* 0x000fe40003f86070 */
[----:B------:R-:W-:Y:S02]  /*15a40*/  ISETP.GE.U32.AND P5, PT, R2, 0x7fffff18, PT ;  /* 0x7fffff180200780c */ /* 0x000fe40003fa6070 */
[C---:B------:R-:W-:Y:S02]  /*15a50*/  IADD3 R0, R252.reuse, -0x6d, RZ ;  /* 0xffffff93fc007810 */ /* 0x040fe40007ffe0ff */
[----:B------:R-:W-:Y:S02]  /*15a60*/  IADD3 R2, R252, -0x71, RZ ;  /* 0xffffff8ffc027810 */ /* 0x000fe40007ffe0ff */
[----:B------:R-:W-:-:S02]  /*15a70*/  ISETP.GE.U32.AND P0, PT, R0, 0x7fffff14, PT ;  /* 0x7fffff140000780c */ /* 0x000fc40003f06070 */
[----:B------:R-:W-:Y:S01]  /*15a80*/  ISETP.GE.U32.AND P2, PT, R2, 0x7fffff10, PT ;  /* 0x7fffff100200780c */ /* 0x000fe20003f46070 */
[----:B----4-:R1:W-:Y:S04]  /*15a90*/  LDGSTS.E [R3+0x4b800], [R10.64], !P6 ;  /* 0x4b8000000a037fae */ /* 0x0103e8000f121848 */
[----:B---3--:R3:W-:Y:S04]  /*15aa0*/  LDGSTS.E [R3+0x4c000], [R6.64], !P3 ;  /* 0x4c00000006037fae */ /* 0x0087e8000d921848 */
[----:B------:R4:W-:Y:S04]  /*15ab0*/  LDGSTS.E [R3+0x4c800], [R18.64], !P4 ;  /* 0x4c80000012037fae */ /* 0x0009e8000e121848 */
[----:B-1----:R-:W2:Y:S04]  /*15ac0*/  LDL.64 R10, [R1+0x10] ;  /* 0x00001000010a7983 */ /* 0x002ea80000100a00 */
[----:B---3--:R-:W3:Y:S04]  /*15ad0*/  LDL.64 R6, [R1+0x3c0] ;  /* 0x0003c00001067983 */ /* 0x008ee80000100a00 */
[----:B----4-:R-:W4:Y:S04]  /*15ae0*/  LDL.64 R18, [R1+0x378] ;  /* 0x0003780001127983 */ /* 0x010f280000100a00 */
[----:B------:R1:W-:Y:S04]  /*15af0*/  LDGSTS.E [R3+0x4d000], [R8.64], !P5 ;  /* 0x4d00000008037fae */ /* 0x0003e8000e921848 */
[----:B------:R1:W-:Y:S04]  /*15b00*/  LDGSTS.E [R3+0x4d800], [R20.64], !P0 ;  /* 0x4d80000014037fae */ /* 0x0003e8000c121848 */
[----:B------:R1:W-:Y:S04]  /*15b10*/  LDGSTS.E [R3+0x4e000], [R250.64], !P2 ;  /* 0x4e000000fa037fae */ /* 0x0003e8000d121848 */
[----:B-1----:R-:W4:Y:S01]  /*15b20*/  LDL.64 R8, [R1+0x3a0] ;  /* 0x0003a00001087983 */ /* 0x002f220000100a00 */
[----:B------:R-:W-:-:S02]  /*15b30*/  IADD3 R0, R252, -0x75, RZ ;  /* 0xffffff8bfc007810 */ /* 0x000fc40007ffe0ff */
[----:B------:R-:W-:Y:S01]  /*15b40*/  IADD3 R2, R252, -0x79, RZ ;  /* 0xffffff87fc027810 */ /* 0x000fe20007ffe0ff */
[----:B------:R-:W4:Y:S04]  /*15b50*/  LDL.64 R20, [R1+0x2f8] ;  /* 0x0002f80001147983 */ /* 0x000f280000100a00 */
[----:B------:R-:W4:Y:S01]  /*15b60*/  LDL.64 R250, [R1+0x358] ;  /* 0x0003580001fa7983 */ /* 0x000f220000100a00 */
[----:B------:R-:W-:Y:S02]  /*15b70*/  ISETP.GE.U32.AND P1, PT, R0, 0x7fffff0c, PT ;  /* 0x7fffff0c0000780c */ /* 0x000fe40003f26070 */
[----:B------:R-:W-:Y:S02]  /*15b80*/  IADD3 R0, R252, -0x7d, RZ ;  /* 0xffffff83fc007810 */ /* 0x000fe40007ffe0ff */
[----:B------:R-:W-:-:S02]  /*15b90*/  ISETP.GE.U32.AND P6, PT, R2, 0x7fffff08, PT ;  /* 0x7fffff080200780c */ /* 0x000fc40003fc6070 */
[----:B------:R-:W-:Y:S02]  /*15ba0*/  IADD3 R2, R252, -0x2, RZ ;  /* 0xfffffffefc027810 */ /* 0x000fe40007ffe0ff */
[----:B------:R-:W-:Y:S02]  /*15bb0*/  ISETP.GE.U32.AND P3, PT, R0, 0x7fffff04, PT ;  /* 0x7fffff040000780c */ /* 0x000fe40003f66070 */
[----:B------:R-:W-:-:S03]  /*15bc0*/  ISETP.GE.U32.AND P4, PT, R2, 0x7fffff7f, PT ;  /* 0x7fffff7f0200780c */ /* 0x000fc60003f86070 */
[----:B------:R1:W-:Y:S04]  /*15bd0*/  LDGSTS.E [R3+0x4e800], [R14.64], !P1 ;  /* 0x4e8000000e037fae */ /* 0x0003e8000c921848 */
[----:B------:R1:W-:Y:S02]  /*15be0*/  LDGSTS.E [R3+0x4f000], [R12.64], !P6 ;  /* 0x4f0000000c037fae */ /* 0x0003e4000f121848 */
[----:B-1----:R-:W-:Y:S02]  /*15bf0*/  LOP3.LUT R15, R3, 0x20, RZ, 0x3c, !PT ;  /* 0x00000020030f7812 */ /* 0x002fe400078e3cff */
[----:B------:R-:W4:Y:S01]  /*15c00*/  LDL.64 R12, [R1+0x318] ;  /* 0x00031800010c7983 */ /* 0x000f220000100a00 */
[----:B------:R-:W-:-:S04]  /*15c10*/  IADD3 R0, R252, -0x6, RZ ;  /* 0xfffffffafc007810 */ /* 0x000fc80007ffe0ff */
[----:B------:R-:W-:Y:S02]  /*15c20*/  ISETP.GE.U32.AND P5, PT, R0, 0x7fffff7b, PT ;  /* 0x7fffff7b0000780c */ /* 0x000fe40003fa6070 */
[C---:B------:R-:W-:Y:S02]  /*15c30*/  IADD3 R2, R252.reuse, -0xa, RZ ;  /* 0xfffffff6fc027810 */ /* 0x040fe40007ffe0ff */
[----:B------:R-:W-:Y:S02]  /*15c40*/  IADD3 R0, R252, -0xe, RZ ;  /* 0xfffffff2fc007810 */ /* 0x000fe40007ffe0ff */
[----:B------:R-:W-:Y:S02]  /*15c50*/  ISETP.GE.U32.AND P0, PT, R2, 0x7fffff77, PT ;  /* 0x7fffff770200780c */ /* 0x000fe40003f06070 */
[----:B------:R-:W-:Y:S01]  /*15c60*/  ISETP.GE.U32.AND P2, PT, R0, 0x7fffff73, PT ;  /* 0x7fffff730000780c */ /* 0x000fe20003f46070 */
[----:B--2---:R1:W-:Y:S04]  /*15c70*/  LDGSTS.E [R3+0x4f800], [R10.64], !P3 ;  /* 0x4f8000000a037fae */ /* 0x0043e8000d921848 */
[----:B---3--:R2:W-:Y:S04]  /*15c80*/  LDGSTS.E [R15+0x40200], [R6.64], !P4 ;  /* 0x40200000060f7fae */ /* 0x0085e8000e121848 */
[----:B-1----:R-:W3:Y:S04]  /*15c90*/  LDL.64 R10, [R1+0x2d8] ;  /* 0x0002d800010a7983 */ /* 0x002ee80000100a00 */
[----:B--2---:R-:W2:Y:S04]  /*15ca0*/  LDL.64 R6, [R1+0x2b8] ;  /* 0x0002b80001067983 */ /* 0x004ea80000100a00 */
[----:B----4-:R1:W-:Y:S04]  /*15cb0*/  LDGSTS.E [R15+0x40a00], [R8.64], !P5 ;  /* 0x40a00000080f7fae */ /* 0x0103e8000e921848 */
[----:B------:R4:W-:Y:S04]  /*15cc0*/  LDGSTS.E [R15+0x41200], [R18.64], !P0 ;  /* 0x41200000120f7fae */ /* 0x0009e8000c121848 */
[----:B------:R4:W-:Y:S04]  /*15cd0*/  LDGSTS.E [R15+0x41a00], [R250.64], !P2 ;  /* 0x41a00000fa0f7fae */ /* 0x0009e8000d121848 */
[----:B-1----:R-:W2:Y:S04]  /*15ce0*/  LDL.64 R8, [R1+0x298] ;  /* 0x0002980001087983 */ /* 0x002ea80000100a00 */
[----:B----4-:R-:W4:Y:S04]  /*15cf0*/  LDL.64 R18, [R1+0x278] ;  /* 0x0002780001127983 */ /* 0x010f280000100a00 */
[----:B------:R-:W4:Y:S01]  /*15d00*/  LDL.64 R250, [R1+0x258] ;  /* 0x0002580001fa7983 */ /* 0x000f220000100a00 */
        /* <DEDUP_REMOVED lines=21> */
[----:B------:R-:W-:Y:S01]  /*15e60*/  ISETP.GE.U32.AND P1, PT, R0, 0x7fffff53, PT ;  /* 0x7fffff530000780c */ /* 0x000fe20003f26070 */
[----:B---3--:R1:W-:Y:S04]  /*15e70*/  LDGSTS.E [R15+0x43a00], [R10.64], !P4 ;  /* 0x43a000000a0f7fae */ /* 0x0083e8000e121848 */
[----:B--2---:R2:W-:Y:S04]  /*15e80*/  LDGSTS.E [R15+0x44200], [R6.64], !P5 ;  /* 0x44200000060f7fae */ /* 0x0045e8000e921848 */
[----:B-1----:R-:W3:Y:S04]  /*15e90*/  LDL.64 R10, [R1+0x1d8] ;  /* 0x0001d800010a7983 */ /* 0x002ee80000100a00 */
[----:B--2---:R-:W2:Y:S04]  /*15ea0*/  LDL.64 R6, [R1+0x1b8] ;  /* 0x0001b80001067983 */ /* 0x004ea80000100a00 */
[----:B------:R1:W-:Y:S04]  /*15eb0*/  LDGSTS.E [R15+0x44a00], [R8.64], !P0 ;  /* 0x44a00000080f7fae */ /* 0x0003e8000c121848 */
[----:B----4-:R4:W-:Y:S04]  /*15ec0*/  LDGSTS.E [R15+0x45200], [R18.64], !P2 ;  /* 0x45200000120f7fae */ /* 0x0109e8000d121848 */
        /* <DEDUP_REMOVED lines=33> */
[----:B-1----:R-:W3:Y:S04]  /*160e0*/  LDL.64 R8, [R1+0x80] ;  /* 0x0000800001087983 */ /* 0x002ee80000100a00 */
        /* <DEDUP_REMOVED lines=12> */
[----:B------:R-:W-:Y:S02]  /*161b0*/  ISETP.GE.U32.AND P2, PT, R2, 0x7fffff1f, PT ;  /* 0x7fffff1f0200780c */ /* 0x000fe40003f46070 */
[----:B------:R-:W-:Y:S01]  /*161c0*/  IADD3 R0, R252, -0x66, RZ ;  /* 0xffffff9afc007810 */ /* 0x000fe20007ffe0ff */
[----:B------:R1:W-:Y:S03]  /*161d0*/  LDGSTS.E [R15+0x4aa00], [R12.64], !P4 ;  /* 0x4aa000000c0f7fae */ /* 0x0003e6000e121848 */
[----:B------:R-:W-:Y:S01]  /*161e0*/  ISETP.GE.U32.AND P1, PT, R0, 0x7fffff1b, PT ;  /* 0x7fffff1b0000780c */ /* 0x000fe20003f26070 */
[----:B------:R2:W-:Y:S04]  /*161f0*/  LDGSTS.E [R15+0x4b200], [R24.64], !P5 ;  /* 0x4b200000180f7fae */ /* 0x0005e8000e921848 */
[----:B-1----:R-:W4:Y:S04]  /*16200*/  LDL.64 R22, [R1+0x38] ;  /* 0x0000380001167983 */ /* 0x002f280000100a00 */
[----:B------:R-:W4:Y:S04]  /*16210*/  LDL.64 R12, [R1+0x20] ;  /* 0x00002000010c7983 */ /* 0x000f280000100a00 */
[----:B------:R1:W-:Y:S04]  /*16220*/  LDGSTS.E [R15+0x4ba00], [R20.64], !P0 ;  /* 0x4ba00000140f7fae */ /* 0x0003e8000c121848 */
[----:B-1----:R-:W4:Y:S01]  /*16230*/  LDL.64 R20, [R1+0x8] ;  /* 0x0000080001147983 */ /* 0x002f220000100a00 */
        /* <DEDUP_REMOVED lines=10> */
[----:B------:R1:W-:Y:S04]  /*162e0*/  LDGSTS.E [R15+0x4d200], [R8.64], !P6 ;  /* 0x4d200000080f7fae */ /* 0x0003e8000f121848 */
[----:B----4-:R4:W-:Y:S04]  /*162f0*/  LDGSTS.E [R15+0x4da00], [R18.64], !P3 ;  /* 0x4da00000120f7fae */ /* 0x0109e8000d921848 */
[----:B------:R4:W-:Y:S04]  /*16300*/  LDGSTS.E [R15+0x4e200], [R250.64], !P4 ;  /* 0x4e200000fa0f7fae */ /* 0x0009e8000e121848 */
[----:B-1----:R-:W2:Y:S01]  /*16310*/  LDL.64 R8, [R1+0x370] ;  /* 0x0003700001087983 */ /* 0x002ea20000100a00 */
[----:B------:R-:W-:-:S02]  /*16320*/  IADD3 R2, R252, -0x7a, RZ ;  /* 0xffffff86fc027810 */ /* 0x000fc40007ffe0ff */
[----:B------:R-:W-:Y:S01]  /*16330*/  IADD3 R0, R252, -0x76, RZ ;  /* 0xffffff8afc007810 */ /* 0x000fe20007ffe0ff */
[----:B----4-:R-:W4:Y:S04]  /*16340*/  LDL.64 R18, [R1+0x330] ;  /* 0x0003300001127983 */ /* 0x010f280000100a00 */
[----:B------:R-:W4:Y:S01]  /*16350*/  LDL.64 R250, [R1+0x350] ;  /* 0x0003500001fa7983 */ /* 0x000f220000100a00 */
[----:B------:R-:W-:Y:S02]  /*16360*/  ISETP.GE.U32.AND P0, PT, R2, 0x7fffff07, PT ;  /* 0x7fffff070200780c */ /* 0x000fe40003f06070 */
[----:B------:R-:W-:Y:S02]  /*16370*/  ISETP.GE.U32.AND P5, PT, R0, 0x7fffff0b, PT ;  /* 0x7fffff0b0000780c */ /* 0x000fe40003fa6070 */
[----:B------:R-:W-:-:S02]  /*16380*/  IADD3 R2, R252, -0x3, RZ ;  /* 0xfffffffdfc027810 */ /* 0x000fc40007ffe0ff */
[----:B------:R-:W-:Y:S02]  /*16390*/  IADD3 R0, R252, -0x7e, RZ ;  /* 0xffffff82fc007810 */ /* 0x000fe40007ffe0ff */
[----:B------:R-:W-:Y:S02]  /*163a0*/  ISETP.GE.U32.AND P1, PT, R2, 0x7fffff7e, PT ;  /* 0x7fffff7e0200780c */ /* 0x000fe40003f26070 */
[----:B------:R-:W-:Y:S02]  /*163b0*/  ISETP.GE.U32.AND P2, PT, R0, 0x7fffff03, PT ;  /* 0x7fffff030000780c */ /* 0x000fe40003f46070 */
[C---:B------:R-:W-:Y:S02]  /*163c0*/  IADD3 R2, R252.reuse, -0xb, RZ ;  /* 0xfffffff5fc027810 */ /* 0x040fe40007ffe0ff */
[----:B------:R-:W-:Y:S02]  /*163d0*/  IADD3 R0, R252, -0x7, RZ ;  /* 0xfffffff9fc007810 */ /* 0x000fe40007ffe0ff */
[----:B------:R-:W-:Y:S01]  /*163e0*/  ISETP.GE.U32.AND P3, PT, R2, 0x7fffff76, PT ;  /* 0x7fffff760200780c */ /* 0x000fe20003f66070 */
[----:B------:R1:W-:Y:S01]  /*163f0*/  LDGSTS.E [R15+0x4ea00], [R22.64], !P5 ;  /* 0x4ea00000160f7fae */ /* 0x0003e2000e921848 */
[----:B------:R-:W-:-:S02]  /*16400*/  IADD3 R2, R252, -0x13, RZ ;  /* 0xffffffedfc027810 */ /* 0x000fc40007ffe0ff */
[----:B------:R-:W-:Y:S01]  /*16410*/  ISETP.GE.U32.AND P6, PT, R0, 0x7fffff7a, PT ;  /* 0x7fffff7a0000780c */ /* 0x000fe20003fc6070 */
[----:B------:R1:W-:Y:S01]  /*16420*/  LDGSTS.E [R15+0x4f200], [R12.64], !P0 ;  /* 0x4f2000000c0f7fae */ /* 0x0003e2000c121848 */
[----:B------:R-:W-:Y:S02]  /*16430*/  ISETP.GE.U32.AND P5, PT, R2, 0x7fffff6e, PT ;  /* 0x7fffff6e0200780c */ /* 0x000fe40003fa6070 */
[----:B------:R-:W-:Y:S02]  /*16440*/  IADD3 R14, R252, -0x1b, RZ ;  /* 0xffffffe5fc0e7810 */ /* 0x000fe40007ffe0ff */
[----:B------:R-:W-:Y:S01]  /*16450*/  LOP3.LUT R2, R3, 0x40, RZ, 0x3c, !PT ;  /* 0x0000004003027812 */ /* 0x000fe200078e3cff */
[----:B-1----:R-:W4:Y:S04]  /*16460*/  LDL.64 R22, [R1+0x310] ;  /* 0x0003100001167983 */ /* 0x002f280000100a00 */
[----:B------:R-:W4:Y:S04]  /*16470*/  LDL.64 R12, [R1+0x2f0] ;  /* 0x0002f000010c7983 */ /* 0x000f280000100a00 */
[----:B------:R1:W-:Y:S01]  /*16480*/  LDGSTS.E [R15+0x4fa00], [R20.64], !P2 ;  /* 0x4fa00000140f7fae */ /* 0x0003e2000d121848 */
[----:B------:R-:W-:-:S03]  /*16490*/  ISETP.GE.U32.AND P2, PT, R14, 0x7fffff66, PT ;  /* 0x7fffff660e00780c */ /* 0x000fc60003f46070 */
[----:B-1----:R-:W4:Y:S01]  /*164a0*/  LDL.64 R14, [R1+0x2d0] ;  /* 0x0002d000010e7983 */ /* 0x002f220000100a00 */
[----:B------:R-:W-:-:S04]  /*164b0*/  IADD3 R0, R252, -0xf, RZ ;  /* 0xfffffff1fc007810 */ /* 0x000fc80007ffe0ff */
[----:B------:R-:W-:Y:S01]  /*164c0*/  ISETP.GE.U32.AND P4, PT, R0, 0x7fffff72, PT ;  /* 0x7fffff720000780c */ /* 0x000fe20003f86070 */
[----:B---3--:R1:W-:Y:S04]  /*164d0*/  LDGSTS.E [R2+0x40400], [R6.64], !P1 ;  /* 0x4040000006027fae */ /* 0x0083e8000c921848 */
[----:B--2---:R2:W-:Y:S04]  /*164e0*/  LDGSTS.E [R2+0x40c00], [R10.64], !P6 ;  /* 0x40c000000a027fae */ /* 0x0045e8000f121848 */
[----:B-1----:R-:W3:Y:S04]  /*164f0*/  LDL.64 R6, [R1+0x2b0] ;  /* 0x0002b00001067983 */ /* 0x002ee80000100a00 */
[----:B--2---:R-:W2:Y:S04]  /*16500*/  LDL.64 R10, [R1+0x290] ;  /* 0x00029000010a7983 */ /* 0x004ea80000100a00 */
[----:B------:R1:W-:Y:S04]  /*16510*/  LDGSTS.E [R2+0x41400], [R8.64], !P3 ;  /* 0x4140000008027fae */ /* 0x0003e8000d921848 */
[----:B----4-:R4:W-:Y:S04]  /*16520*/  LDGSTS.E [R2+0x41c00], [R250.64], !P4 ;  /* 0x41c00000fa027fae */ /* 0x0109e8000e121848 */
[----:B-1----:R-:W2:Y:S01]  /*16530*/  LDL.64 R8, [R1+0x270] ;  /* 0x0002700001087983 */ /* 0x002ea20000100a00 */
[----:B------:R-:W-:-:S02]  /*16540*/  IADD3 R0, R252, -0x17, RZ ;  /* 0xffffffe9fc007810 */ /* 0x000fc40007ffe0ff */
[----:B------:R-:W-:Y:S01]  /*16550*/  IADD3 R20, R252, -0x23, RZ ;  /* 0xffffffddfc147810 */ /* 0x000fe20007ffe0ff */
[----:B------:R1:W-:Y:S04]  /*16560*/  LDGSTS.E [R2+0x42400], [R18.64], !P5 ;  /* 0x4240000012027fae */ /* 0x0003e8000e921848 */
[----:B----4-:R-:W4:Y:S01]  /*16570*/  LDL.64 R250, [R1+0x250] ;  /* 0x0002500001fa7983 */ /* 0x010f220000100a00 */
[----:B------:R-:W-:Y:S02]  /*16580*/  ISETP.GE.U32.AND P0, PT, R0, 0x7fffff6a, PT ;  /* 0x7fffff6a0000780c */ /* 0x000fe40003f06070 */
[----:B------:R-:W-:Y:S02]  /*16590*/  IADD3 R0, R252, -0x1f, RZ ;  /* 0xffffffe1fc007810 */ /* 0x000fe40007ffe0ff */
[----:B------:R-:W-:-:S02]  /*165a0*/  ISETP.GE.U32.AND P6, PT, R20, 0x7fffff5e, PT ;  /* 0x7fffff5e1400780c */ /* 0x000fc40003fc6070 */
[----:B------:R-:W-:Y:S01]  /*165b0*/  ISETP.GE.U32.AND P1, PT, R0, 0x7fffff62, PT ;  /* 0x7fffff620000780c */ /* 0x000fe20003f26070 */
[----:B-1----:R-:W4:Y:S01]  /*165c0*/  LDL.64 R18, [R1+0x230] ;  /* 0x0002300001127983 */ /* 0x002f220000100a00 */
[----:B------:R-:W-:-:S04]  /*165d0*/  IADD3 R0, R252, -0x27, RZ ;  /* 0xffffffd9fc007810 */ /* 0x000fc80007ffe0ff */
[----:B------:R-:W-:Y:S01]  /*165e0*/  ISETP.GE.U32.AND P3, PT, R0, 0x7fffff5a, PT ;  /* 0x7fffff5a0000780c */ /* 0x000fe20003f66070 */
[----:B------:R1:W-:Y:S04]  /*165f0*/  LDGSTS.E [R2+0x42c00], [R22.64], !P0 ;  /* 0x42c0000016027fae */ /* 0x0003e8000c121848 */
[----:B------:R1:W-:Y:S04]  /*16600*/  LDGSTS.E [R2+0x43400], [R12.64], !P2 ;  /* 0x434000000c027fae */ /* 0x0003e8000d121848 */
[----:B-1----:R-:W4:Y:S04]  /*16610*/  LDL.64 R22, [R1+0x210] ;  /* 0x0002100001167983 */ /* 0x002f280000100a00 */
[----:B------:R-:W4:Y:S04]  /*16620*/  LDL.64 R12, [R1+0x1f0] ;  /* 0x0001f000010c7983 */ /* 0x000f280000100a00 */
[----:B------:R1:W-:Y:S04]  /*16630*/  LDGSTS.E [R2+0x43c00], [R14.64], !P1 ;  /* 0x43c000000e027fae */ /* 0x0003e8000c921848 */
[----:B-1----:R-:W4:Y:S01]  /*16640*/  LDL.64 R14, [R1+0x1d0] ;  /* 0x0001d000010e7983 */ /* 0x002f220000100a00 */
[----:B------:R-:W-:-:S04]  /*16650*/  IADD3 R20, R252, -0x2b, RZ ;  /* 0xffffffd5fc147810 */ /* 0x000fc80007ffe0ff */
[----:B------:R-:W-:Y:S02]  /*16660*/  ISETP.GE.U32.AND P4, PT, R20, 0x7fffff56, PT ;  /* 0x7fffff561400780c */ /* 0x000fe40003f86070 */
        /* <DEDUP_REMOVED lines=8> */
[----:B-1----:R-:W2:Y:S04]  /*166f0*/  LDL.64 R8, [R1+0x170] ;  /* 0x0001700001087983 */ /* 0x002ea80000100a00 */
[----:B----4-:R-:W4:Y:S01]  /*16700*/  LDL.64 R250, [R1+0x150] ;  /* 0x0001500001fa7983 */ /* 0x010f220000100a00 */
        /* <DEDUP_REMOVED lines=25> */
[----:B------:R-:W-:Y:S02]  /*168a0*/  IADD3 R20, R252, -0x5b, RZ ;  /* 0xffffffa5fc147810 */ /* 0x000fe40007ffe0ff */
[----:B------:R-:W-:-:S02]  /*168b0*/  ISETP.GE.U32.AND P0, PT, R0, 0x7fffff32, PT ;  /* 0x7fffff320000780c */ /* 0x000fc40003f06070 */
[----:B------:R-:W-:Y:S02]  /*168c0*/  ISETP.GE.U32.AND P6, PT, R20, 0x7fffff26, PT ;  /* 0x7fffff261400780c */ /* 0x000fe40003fc6070 */
[----:B------:R-:W-:Y:S01]  /*168d0*/  IADD3 R20, R252, -0x63, RZ ;  /* 0xffffff9dfc147810 */ /* 0x000fe20007ffe0ff */
[----:B---3--:R1:W-:Y:S04]  /*168e0*/  LDGSTS.E [R2+0x48400], [R6.64], !P3 ;  /* 0x4840000006027fae */ /* 0x0083e8000d921848 */
[----:B--2---:R2:W-:Y:S04]  /*168f0*/  LDGSTS.E [R2+0x48c00], [R10.64], !P4 ;  /* 0x48c000000a027fae */ /* 0x0045e8000e121848 */
[----:B-1----:R-:W3:Y:S04]  /*16900*/  LDL.64 R6, [R1+0xb0] ;  /* 0x0000b00001067983 */ /* 0x002ee80000100a00 */
[----:B--2---:R-:W2:Y:S01]  /*16910*/  LDL.64 R10, [R1+0x90] ;  /* 0x00009000010a7983 */ /* 0x004ea20000100a00 */
[----:B------:R-:W-:-:S03]  /*16920*/  ISETP.GE.U32.AND P4, PT, R20, 0x7fffff1e, PT ;  /* 0x7fffff1e1400780c */ /* 0x000fc60003f86070 */
[----:B------:R-:W2:Y:S04]  /*16930*/  LDL.64 R20, [R1+0x60] ;  /* 0x0000600001147983 */ /* 0x000ea80000100a00 */
[----:B------:R1:W-:Y:S04]  /*16940*/  LDGSTS.E [R2+0x49400], [R8.64], !P5 ;  /* 0x4940000008027fae */ /* 0x0003e8000e921848 */
[----:B----4-:R4:W-:Y:S04]  /*16950*/  LDGSTS.E [R2+0x49c00], [R250.64], !P0 ;  /* 0x49c00000fa027fae */ /* 0x0109e8000c121848 */
[----:B-1----:R-:W2:Y:S04]  /*16960*/  LDL.64 R8, [R1+0x78] ;  /* 0x0000780001087983 */ /* 0x002ea80000100a00 */
[----:B----4-:R-:W4:Y:S01]  /*16970*/  LDL.64 R250, [R1+0x48] ;  /* 0x0000480001fa7983 */ /* 0x010f220000100a00 */
[----:B------:R-:W-:-:S04]  /*16980*/  IADD3 R0, R252, -0x57, RZ ;  /* 0xffffffa9fc007810 */ /* 0x000fc80007ffe0ff */
[----:B------:R-:W-:Y:S02]  /*16990*/  ISETP.GE.U32.AND P1, PT, R0, 0x7fffff2a, PT ;  /* 0x7fffff2a0000780c */ /* 0x000fe40003f26070 */
[----:B------:R-:W-:-:S04]  /*169a0*/  IADD3 R0, R252, -0x5f, RZ ;  /* 0xffffffa1fc007810 */ /* 0x000fc80007ffe0ff */
[----:B------:R-:W-:Y:S02]  /*169b0*/  ISETP.GE.U32.AND P3, PT, R0, 0x7fffff22, PT ;  /* 0x7fffff220000780c */ /* 0x000fe40003f66070 */
[----:B------:R-:W-:-:S04]  /*169c0*/  IADD3 R0, R252, -0x67, RZ ;  /* 0xffffff99fc007810 */ /* 0x000fc80007ffe0ff */
[----:B------:R-:W-:Y:S01]  /*169d0*/  ISETP.GE.U32.AND P5, PT, R0, 0x7fffff1a, PT ;  /* 0x7fffff1a0000780c */ /* 0x000fe20003fa6070 */
[----:B------:R1:W-:Y:S04]  /*169e0*/  LDGSTS.E [R2+0x4a400], [R18.64], !P2 ;  /* 0x4a40000012027fae */ /* 0x0003e8000d121848 */
[----:B------:R1:W-:Y:S04]  /*169f0*/  LDGSTS.E [R2+0x4ac00], [R22.64], !P1 ;  /* 0x4ac0000016027fae */ /* 0x0003e8000c921848 */
[----:B------:R1:W-:Y:S02]  /*16a00*/  LDGSTS.E [R2+0x4b400], [R12.64], !P6 ;  /* 0x4b4000000c027fae */ /* 0x0003e4000f121848 */
[----:B-1----:R-:W-:-:S02]  /*16a10*/  IADD3 R18, R252, -0x73, RZ ;  /* 0xffffff8dfc127810 */ /* 0x002fc40007ffe0ff */
[----:B------:R-:W4:Y:S02]  /*16a20*/  LDL.64 R22, [R1+0x30] ;  /* 0x0000300001167983 */ /* 0x000f240000100a00 */
[----:B------:R-:W-:Y:S02]  /*16a30*/  ISETP.GE.U32.AND P1, PT, R18, 0x7fffff0e, PT ;  /* 0x7fffff0e1200780c */ /* 0x000fe40003f26070 */
[----:B------:R-:W-:Y:S01]  /*16a40*/  IADD3 R12, R252, -0x7b, RZ ;  /* 0xffffff85fc0c7810 */ /* 0x000fe20007ffe0ff */
[----:B------:R-:W4:Y:S04]  /*16a50*/  LDL.64 R18, [R1+0x18] ;  /* 0x0000180001127983 */ /* 0x000f280000100a00 */
[----:B------:R1:W-:Y:S01]  /*16a60*/  LDGSTS.E [R2+0x4bc00], [R14.64], !P3 ;  /* 0x4bc000000e027fae */ /* 0x0003e2000d921848 */
[----:B------:R-:W-:-:S03]  /*16a70*/  ISETP.GE.U32.AND P3, PT, R12, 0x7fffff06, PT ;  /* 0x7fffff060c00780c */ /* 0x000fc60003f66070 */
[----:B------:R-:W4:Y:S04]  /*16a80*/  LDL.64 R12, [R1+0x3b0] ;  /* 0x0003b000010c7983 */ /* 0x000f280000100a00 */
[----:B-1----:R-:W4:Y:S01]  /*16a90*/  LDL.64 R14, [R1] ;  /* 0x00000000010e7983 */ /* 0x002f220000100a00 */
[C---:B------:R-:W-:Y:S02]  /*16aa0*/  IADD3 R24, R252.reuse, -0x6b, RZ ;  /* 0xffffff95fc187810 */ /* 0x040fe40007ffe0ff */
[----:B------:R-:W-:Y:S02]  /*16ab0*/  IADD3 R0, R252, -0x6f, RZ ;  /* 0xffffff91fc007810 */ /* 0x000fe40007ffe0ff */
[----:B------:R-:W-:Y:S02]  /*16ac0*/  ISETP.GE.U32.AND P0, PT, R24, 0x7fffff16, PT ;  /* 0x7fffff161800780c */ /* 0x000fe40003f06070 */
[----:B------:R-:W-:Y:S01]  /*16ad0*/  ISETP.GE.U32.AND P2, PT, R0, 0x7fffff12, PT ;  /* 0x7fffff120000780c */ /* 0x000fe20003f46070 */
[----:B------:R-:W4:Y:S04]  /*16ae0*/  LDL.64 R24, [R1+0xe8] ;  /* 0x0000e80001187983 */ /* 0x000f280000100a00 */
[----:B---3--:R1:W-:Y:S04]  /*16af0*/  LDGSTS.E [R2+0x4c400], [R6.64], !P4 ;  /* 0x4c40000006027fae */ /* 0x0083e8000e121848 */
[----:B--2---:R2:W-:Y:S01]  /*16b00*/  LDGSTS.E [R2+0x4cc00], [R10.64], !P5 ;  /* 0x4cc000000a027fae */ /* 0x0045e2000e921848 */
[----:B-1----:R-:W-:-:S04]  /*16b10*/  IADD3 R6, R252, -0x4, RZ ;  /* 0xfffffffcfc067810 */ /* 0x002fc80007ffe0ff */
[----:B------:R-:W-:Y:S01]  /*16b20*/  ISETP.GE.U32.AND P5, PT, R6, 0x7fffff7d, PT ;  /* 0x7fffff7d0600780c */ /* 0x000fe20003fa6070 */
[----:B--2---:R-:W2:Y:S04]  /*16b30*/  LDL.64 R10, [R1+0x368] ;  /* 0x00036800010a7983 */ /* 0x004ea80000100a00 */
[----:B------:R-:W3:Y:S04]  /*16b40*/  LDL.64 R6, [R1+0x388] ;  /* 0x0003880001067983 */ /* 0x000ee80000100a00 */
[----:B------:R1:W-:Y:S04]  /*16b50*/  LDGSTS.E [R2+0x4d400], [R8.64], !P0 ;  /* 0x4d40000008027fae */ /* 0x0003e8000c121848 */
[----:B------:R4:W-:Y:S04]  /*16b60*/  LDGSTS.E [R2+0x4dc00], [R20.64], !P2 ;  /* 0x4dc0000014027fae */ /* 0x0009e8000d121848 */
[----:B----4-:R4:W-:Y:S01]  /*16b70*/  LDGSTS.E [R2+0x4e400], [R250.64], !P1 ;  /* 0x4e400000fa027fae */ /* 0x0109e2000c921848 */
[----:B-1----:R-:W-:-:S04]  /*16b80*/  IADD3 R8, R252, -0xc, RZ ;  /* 0xfffffff4fc087810 */ /* 0x002fc80007ffe0ff */
[----:B------:R-:W-:Y:S02]  /*16b90*/  ISETP.GE.U32.AND P2, PT, R8, 0x7fffff75, PT ;  /* 0x7fffff750800780c */ /* 0x000fe40003f46070 */
[----:B------:R-:W2:Y:S04]  /*16ba0*/  LDL.64 R8, [R1+0x348] ;  /* 0x0003480001087983 */ /* 0x000ea80000100a00 */
[----:B----4-:R-:W4:Y:S01]  /*16bb0*/  LDL.64 R250, [R1+0x328] ;  /* 0x0003280001fa7983 */ /* 0x010f220000100a00 */
[----:B------:R-:W-:-:S04]  /*16bc0*/  IADD3 R0, R252, -0x77, RZ ;  /* 0xffffff89fc007810 */ /* 0x000fc80007ffe0ff */
[----:B------:R-:W-:Y:S02]  /*16bd0*/  ISETP.GE.U32.AND P6, PT, R0, 0x7fffff0a, PT ;  /* 0x7fffff0a0000780c */ /* 0x000fe40003fc6070 */
[----:B------:R-:W-:-:S04]  /*16be0*/  IADD3 R0, R252, -0x7f, RZ ;  /* 0xffffff81fc007810 */ /* 0x000fc80007ffe0ff */
[----:B------:R-:W-:Y:S02]  /*16bf0*/  ISETP.GE.U32.AND P4, PT, R0, 0x7fffff02, PT ;  /* 0x7fffff020000780c */ /* 0x000fe40003f86070 */
[C---:B------:R-:W-:Y:S02]  /*16c00*/  IADD3 R0, R252.reuse, -0x8, RZ ;  /* 0xfffffff8fc007810 */ /* 0x040fe40007ffe0ff */
[----:B------:R-:W-:Y:S02]  /*16c10*/  IADD3 R20, R252, -0x14, RZ ;  /* 0xffffffecfc147810 */ /* 0x000fe40007ffe0ff */
[----:B------:R-:W-:Y:S01]  /*16c20*/  ISETP.GE.U32.AND P0, PT, R0, 0x7fffff79, PT ;  /* 0x7fffff790000780c */ /* 0x000fe20003f06070 */
[----:B------:R1:W-:Y:S01]  /*16c30*/  LDGSTS.E [R2+0x4ec00], [R22.64], !P6 ;  /* 0x4ec0000016027fae */ /* 0x0003e2000f121848 */
[----:B------:R-:W-:Y:S02]  /*16c40*/  ISETP.GE.U32.AND P6, PT, R20, 0x7fffff6d, PT ;  /* 0x7fffff6d1400780c */ /* 0x000fe40003fc6070 */
[----:B------:R-:W-:Y:S01]  /*16c50*/  LOP3.LUT R3, R3, 0x60, RZ, 0x3c, !PT ;  /* 0x0000006003037812 */ /* 0x000fe200078e3cff */
[----:B------:R-:W4:Y:S04]  /*16c60*/  LDL.64 R20, [R1+0x308] ;  /* 0x0003080001147983 */ /* 0x000f280000100a00 */
[----:B------:R1:W-:Y:S04]  /*16c70*/  LDGSTS.E [R2+0x4f400], [R18.64], !P3 ;  /* 0x4f40000012027fae */ /* 0x0003e8000d921848 */
[----:B-1----:R-:W4:Y:S04]  /*16c80*/  LDL.64 R22, [R1+0x2c8] ;  /* 0x0002c80001167983 */ /* 0x002f280000100a00 */
[----:B------:R-:W4:Y:S04]  /*16c90*/  LDL.64 R18, [R1+0x2e8] ;  /* 0x0002e80001127983 */ /* 0x000f280000100a00 */
[----:B------:R1:W-:Y:S04]  /*16ca0*/  LDGSTS.E [R2+0x4fc00], [R14.64], !P4 ;  /* 0x4fc000000e027fae */ /* 0x0003e8000e121848 */
[----:B------:R1:W-:Y:S04]  /*16cb0*/  LDGSTS.E [R3+0x40600], [R12.64], !P5 ;  /* 0x406000000c037fae */ /* 0x0003e8000e921848 */
[----:B-1----:R-:W4:Y:S01]  /*16cc0*/  LDL.64 R14, [R1+0x2a8] ;  /* 0x0002a800010e7983 */ /* 0x002f220000100a00 */
[----:B------:R-:W-:-:S03]  /*16cd0*/  IADD3 R0, R252, -0x10, RZ ;  /* 0xfffffff0fc007810 */ /* 0x000fc60007ffe0ff */
[----:B------:R-:W4:Y:S01]  /*16ce0*/  LDL.64 R12, [R1+0x268] ;  /* 0x00026800010c7983 */ /* 0x000f220000100a00 */
[----:B------:R-:W-:-:S03]  /*16cf0*/  ISETP.GE.U32.AND P1, PT, R0, 0x7fffff71, PT ;  /* 0x7fffff710000780c */ /* 0x000fc60003f26070 */
[----:B---3--:R1:W-:Y:S04]  /*16d00*/  LDGSTS.E [R3+0x40e00], [R6.64], !P0 ;  /* 0x40e0000006037fae */ /* 0x0083e8000c121848 */
[----:B--2---:R2:W-:Y:S04]  /*16d10*/  LDGSTS.E [R3+0x41600], [R10.64], !P2 ;  /* 0x416000000a037fae */ /* 0x0045e8000d121848 */
[----:B-1----:R-:W3:Y:S04]  /*16d20*/  LDL.64 R6, [R1+0x288] ;  /* 0x0002880001067983 */ /* 0x002ee80000100a00 */
[----:B--2---:R-:W2:Y:S04]  /*16d30*/  LDL.64 R10, [R1+0x248] ;  /* 0x00024800010a7983 */ /* 0x004ea80000100a00 */
[----:B------:R1:W-:Y:S04]  /*16d40*/  LDGSTS.E [R3+0x41e00], [R8.64], !P1 ;  /* 0x41e0000008037fae */ /* 0x0003e8000c921848 */
[----:B----4-:R4:W-:Y:S04]  /*16d50*/  LDGSTS.E [R3+0x42600], [R250.64], !P6 ;  /* 0x42600000fa037fae */ /* 0x0109e8000f121848 */
[----:B-1----:R-:W2:Y:S04]  /*16d60*/  LDL.64 R8, [R1+0x228] ;  /* 0x0002280001087983 */ /* 0x002ea80000100a00 */
[----:B----4-:R-:W2:Y:S01]  /*16d70*/  LDL.64 R250, [R1+0x208] ;  /* 0x0002080001fa7983 */ /* 0x010ea20000100a00 */
[----:B------:R-:W-:-:S02]  /*16d80*/  IADD3 R0, R252, -0x18, RZ ;  /* 0xffffffe8fc007810 */ /* 0x000fc40007ffe0ff */
[----:B------:R-:W-:Y:S02]  /*16d90*/  IADD3 R2, R252, -0x20, RZ ;  /* 0xffffffe0fc027810 */ /* 0x000fe40007ffe0ff */
[----:B------:R-:W-:Y:S02]  /*16da0*/  ISETP.GE.U32.AND P3, PT, R0, 0x7fffff69, PT ;  /* 0x7fffff690000780c */ /* 0x000fe40003f66070 */
[----:B------:R-:W-:Y:S02]  /*16db0*/  IADD3 R0, R252, -0x1c, RZ ;  /* 0xffffffe4fc007810 */ /* 0x000fe40007ffe0ff */
[----:B------:R-:W-:Y:S02]  /*16dc0*/  ISETP.GE.U32.AND P5, PT, R2, 0x7fffff61, PT ;  /* 0x7fffff610200780c */ /* 0x000fe40003fa6070 */
[----:B------:R-:W-:Y:S02]  /*16dd0*/  ISETP.GE.U32.AND P4, PT, R0, 0x7fffff65, PT ;  /* 0x7fffff650000780c */ /* 0x000fe40003f86070 */
[----:B------:R-:W-:-:S02]  /*16de0*/  IADD3 R0, R252, -0x24, RZ ;  /* 0xffffffdcfc007810 */ /* 0x000fc40007ffe0ff */
[----:B------:R-:W-:Y:S02]  /*16df0*/  IADD3 R2, R252, -0x28, RZ ;  /* 0xffffffd8fc027810 */ /* 0x000fe40007ffe0ff */
[----:B------:R-:W-:Y:S01]  /*16e00*/  ISETP.GE.U32.AND P0, PT, R0, 0x7fffff5d, PT ;  /* 0x7fffff5d0000780c */ /* 0x000fe20003f06070 */
[----:B------:R1:W-:Y:S01]  /*16e10*/  LDGSTS.E [R3+0x42e00], [R20.64], !P3 ;  /* 0x42e0000014037fae */ /* 0x0003e2000d921848 */
[----:B------:R-:W-:-:S05]  /*16e20*/  ISETP.GE.U32.AND P2, PT, R2, 0x7fffff59, PT ;  /* 0x7fffff590200780c */ /* 0x000fca0003f46070 */
[----:B------:R1:W-:Y:S04]  /*16e30*/  LDGSTS.E [R3+0x43600], [R18.64], !P4 ;  /* 0x4360000012037fae */ /* 0x0003e8000e121848 */
[----:B-1----:R-:W2:Y:S04]  /*16e40*/  LDL.64 R20, [R1+0x1e8] ;  /* 0x0001e80001147983 */ /* 0x002ea80000100a00 */
[----:B------:R1:W-:Y:S04]  /*16e50*/  LDGSTS.E [R3+0x43e00], [R22.64], !P5 ;  /* 0x43e0000016037fae */ /* 0x0003e8000e921848 */
[----:B------:R-:W2:Y:S04]  /*16e60*/  LDL.64 R18, [R1+0x1c8] ;  /* 0x0001c80001127983 */ /* 0x000ea80000100a00 */
[----:B------:R1:W-:Y:S01]  /*16e70*/  LDGSTS.E [R3+0x44600], [R14.64], !P0 ;  /* 0x446000000e037fae */ /* 0x0003e2000c121848 */
[----:B------:R-:W-:-:S02]  /*16e80*/  IADD3 R0, R252, -0x2c, RZ ;  /* 0xffffffd4fc007810 */ /* 0x000fc40007ffe0ff */
[----:B------:R-:W-:Y:S01]  /*16e90*/  IADD3 R2, R252, -0x30, RZ ;  /* 0xffffffd0fc027810 */ /* 0x000fe20007ffe0ff */
[----:B-1----:R-:W2:Y:S04]  /*16ea0*/  LDL.64 R22, [R1+0xc8] ;  /* 0x0000c80001167983 */ /* 0x002ea80000100a00 */
[----:B------:R-:W2:Y:S01]  /*16eb0*/  LDL.64 R14, [R1+0x1a8] ;  /* 0x0001a800010e7983 */ /* 0x000ea20000100a00 */
[----:B------:R-:W-:Y:S02]  /*16ec0*/  ISETP.GE.U32.AND P1, PT, R0, 0x7fffff55, PT ;  /* 0x7fffff550000780c */ /* 0x000fe40003f26070 */
[----:B------:R-:W-:Y:S02]  /*16ed0*/  IADD3 R0, R252, -0x34, RZ ;  /* 0xffffffccfc007810 */ /* 0x000fe40007ffe0ff */
[----:B------:R-:W-:-:S02]  /*16ee0*/  ISETP.GE.U32.AND P6, PT, R2, 0x7fffff51, PT ;  /* 0x7fffff510200780c */ /* 0x000fc40003fc6070 */
[----:B------:R-:W-:Y:S02]  /*16ef0*/  IADD3 R2, R252, -0x38, RZ ;  /* 0xffffffc8fc027810 */ /* 0x000fe40007ffe0ff */
[----:B------:R-:W-:Y:S02]  /*16f00*/  ISETP.GE.U32.AND P3, PT, R0, 0x7fffff4d, PT ;  /* 0x7fffff4d0000780c */ /* 0x000fe40003f66070 */
[----:B------:R-:W-:Y:S01]  /*16f10*/  ISETP.GE.U32.AND P4, PT, R2, 0x7fffff49, PT ;  /* 0x7fffff490200780c */ /* 0x000fe20003f86070 */
[----:B---3--:R1:W-:Y:S04]  /*16f20*/  LDGSTS.E [R3+0x44e00], [R6.64], !P2 ;  /* 0x44e0000006037fae */ /* 0x0083e8000d121848 */
[----:B------:R3:W-:Y:S04]  /*16f30*/  LDGSTS.E [R3+0x45600], [R12.64], !P1 ;  /* 0x456000000c037fae */ /* 0x0007e8000c921848 */
[----:B--2---:R2:W-:Y:S04]  /*16f40*/  LDGSTS.E [R3+0x45e00], [R10.64], !P6 ;  /* 0x45e000000a037fae */ /* 0x0045e8000f121848 */
[----:B-1----:R-:W4:Y:S04]  /*16f50*/  LDL.64 R6, [R1+0x188] ;  /* 0x0001880001067983 */ /* 0x002f280000100a00 */
[----:B---3--:R-:W3:Y:S04]  /*16f60*/  LDL.64 R12, [R1+0x168] ;  /* 0x00016800010c7983 */ /* 0x008ee80000100a00 */
[----:B--2---:R-:W2:Y:S04]  /*16f70*/  LDL.64 R10, [R1+0x148] ;  /* 0x00014800010a7983 */ /* 0x004ea80000100a00 */
[----:B------:R1:W-:Y:S04]  /*16f80*/  LDGSTS.E [R3+0x46600], [R8.64], !P3 ;  /* 0x4660000008037fae */ /* 0x0003e8000d921848 */
[----:B------:R1:W-:Y:S04]  /*16f90*/  LDGSTS.E [R3+0x46e00], [R250.64], !P4 ;  /* 0x46e00000fa037fae */ /* 0x0003e8000e121848 */
[----:B-1----:R-:W2:Y:S04]  /*16fa0*/  LDL.64 R8, [R1+0x128] ;  /* 0x0001280001087983 */ /* 0x002ea80000100a00 */
[----:B------:R-:W2:Y:S01]  /*16fb0*/  LDL.64 R250, [R1+0x108] ;  /* 0x0001080001fa7983 */ /* 0x000ea20000100a00 */
[----:B------:R-:W-:-:S02]  /*16fc0*/  IADD3 R0, R252, -0x3c, RZ ;  /* 0xffffffc4fc007810 */ /* 0x000fc40007ffe0ff */
[----:B------:R-:W-:Y:S02]  /*16fd0*/  IADD3 R2, R252, -0x40, RZ ;  /* 0xffffffc0fc027810 */ /* 0x000fe40007ffe0ff */
[----:B------:R-:W-:Y:S02]  /*16fe0*/  ISETP.GE.U32.AND P5, PT, R0, 0x7fffff45, PT ;  /* 0x7fffff450000780c */ /* 0x000fe40003fa6070 */
[----:B------:R-:W-:Y:S02]  /*16ff0*/  ISETP.GE.U32.AND P0, PT, R2, 0x7fffff41, PT ;  /* 0x7fffff410200780c */ /* 0x000fe40003f06070 */
[C---:B------:R-:W-:Y:S02]  /*17000*/  IADD3 R0, R252.reuse, -0x44, RZ ;  /* 0xffffffbcfc007810 */ /* 0x040fe40007ffe0ff */
[----:B------:R-:W-:Y:S02]  /*17010*/  IADD3 R2, R252, -0x48, RZ ;  /* 0xffffffb8fc027810 */ /* 0x000fe40007ffe0ff */
[----:B------:R-:W-:-:S02]  /*17020*/  ISETP.GE.U32.AND P2, PT, R0, 0x7fffff3d, PT ;  /* 0x7fffff3d0000780c */ /* 0x000fc40003f46070 */
[----:B------:R-:W-:-:S03]  /*17030*/  ISETP.GE.U32.AND P1, PT, R2, 0x7fffff39, PT ;  /* 0x7fffff390200780c */ /* 0x000fc60003f26070 */
[----:B------:R1:W-:Y:S04]  /*17040*/  LDGSTS.E [R3+0x47600], [R20.64], !P5 ;  /* 0x4760000014037fae */ /* 0x0003e8000e921848 */
[----:B------:R1:W-:Y:S04]  /*17050*/  LDGSTS.E [R3+0x47e00], [R18.64], !P0 ;  /* 0x47e0000012037fae */ /* 0x0003e8000c121848 */
[----:B-1----:R-:W2:Y:S04]  /*17060*/  LDL.64 R20, [R1+0xa8] ;  /* 0x0000a80001147983 */ /* 0x002ea80000100a00 */
[----:B------:R-:W2:Y:S04]  /*17070*/  LDL.64 R18, [R1+0x7e8] ;  /* 0x0007e80001127983 */ /* 0x000ea80000100a00 */
[----:B------:R1:W-:Y:S01]  /*17080*/  LDGSTS.E [R3+0x48600], [R14.64], !P2 ;  /* 0x486000000e037fae */ /* 0x0003e2000d121848 */
[----:B------:R-:W-:-:S03]  /*17090*/  IADD3 R0, R252, -0x4c, RZ ;  /* 0xffffffb4fc007810 */ /* 0x000fc60007ffe0ff */
[----:B-1----:R-:W2:Y:S01]  /*170a0*/  LDL.64 R14, [R1+0x7f0] ;  /* 0x0007f000010e7983 */ /* 0x002ea20000100a00 */
[----:B------:R-:W-:Y:S02]  /*170b0*/  IADD3 R2, R252, -0x50, RZ ;  /* 0xffffffb0fc027810 */ /* 0x000fe40007ffe0ff */
[----:B------:R-:W-:Y:S02]  /*170c0*/  ISETP.GE.U32.AND P6, PT, R0, 0x7fffff35, PT ;  /* 0x7fffff350000780c */ /* 0x000fe40003fc6070 */
[----:B------:R-:W-:Y:S02]  /*170d0*/  IADD3 R0, R252, -0x54, RZ ;  /* 0xffffffacfc007810 */ /* 0x000fe40007ffe0ff */
[----:B------:R-:W-:Y:S02]  /*170e0*/  ISETP.GE.U32.AND P3, PT, R2, 0x7fffff31, PT ;  /* 0x7fffff310200780c */ /* 0x000fe40003f66070 */
[----:B------:R-:W-:Y:S02]  /*170f0*/  IADD3 R2, R252, -0x58, RZ ;  /* 0xffffffa8fc027810 */ /* 0x000fe40007ffe0ff */
[----:B------:R-:W-:-:S02]  /*17100*/  ISETP.GE.U32.AND P4, PT, R0, 0x7fffff2d, PT ;  /* 0x7fffff2d0000780c */ /* 0x000fc40003f86070 */
[----:B------:R-:W-:Y:S01]  /*17110*/  ISETP.GE.U32.AND P5, PT, R2, 0x7fffff29, PT ;  /* 0x7fffff290200780c */ /* 0x000fe20003fa6070 */
[----:B----4-:R1:W-:Y:S04]  /*17120*/  LDGSTS.E [R3+0x48e00], [R6.64], !P1 ;  /* 0x48e0000006037fae */ /* 0x0103e8000c921848 */
[----:B---3--:R3:W-:Y:S04]  /*17130*/  LDGSTS.E [R3+0x49600], [R12.64], !P6 ;  /* 0x496000000c037fae */ /* 0x0087e8000f121848 */
        /* <DEDUP_REMOVED lines=18> */
[----:B------:R-:W-:Y:S02]  /*17260*/  ISETP.GE.U32.AND P6, PT, R2, 0x7fffff19, PT ;  /* 0x7fffff190200780c */ /* 0x000fe40003fc6070 */
[C---:B------:R-:W-:Y:S01]  /*17270*/  IADD3 R0, R252.reuse, -0x74, RZ ;  /* 0xffffff8cfc007810 */ /* 0x040fe20007ffe0ff */
[----:B------:R1:W-:Y:S01]  /*17280*/  LDGSTS.E [R3+0x4be00], [R22.64], !P2 ;  /* 0x4be0000016037fae */ /* 0x0003e2000d121848 */
[----:B------:R-:W-:Y:S02]  /*17290*/  IADD3 R2, R252, -0x70, RZ ;  /* 0xffffff90fc027810 */ /* 0x000fe40007ffe0ff */
[----:B------:R-:W-:Y:S01]  /*172a0*/  ISETP.GE.U32.AND P5, PT, R0, 0x7fffff0d, PT ;  /* 0x7fffff0d0000780c */ /* 0x000fe20003fa6070 */
[----:B------:R1:W-:Y:S01]  /*172b0*/  LDGSTS.E [R3+0x4c600], [R20.64], !P1 ;  /* 0x4c60000014037fae */ /* 0x0003e2000c921848 */
[----:B------:R-:W-:-:S02]  /*172c0*/  IADD3 R0, R252, -0x7c, RZ ;  /* 0xffffff84fc007810 */ /* 0x000fc40007ffe0ff */
[----:B------:R-:W-:Y:S01]  /*172d0*/  ISETP.GE.U32.AND P4, PT, R2, 0x7fffff11, PT ;  /* 0x7fffff110200780c */ /* 0x000fe20003f86070 */
[----:B-1----:R1:W5:Y:S01]  /*172e0*/  LDL.LU.64 R24, [R1+0x16d0] ;  /* 0x0016d00001187983 */ /* 0x0023620000300a00 */
[----:B------:R-:W-:Y:S02]  /*172f0*/  ISETP.GE.U32.AND P2, PT, R0, 0x7fffff05, PT ;  /* 0x7fffff050000780c */ /* 0x000fe40003f46070 */
[----:B------:R-:W-:Y:S01]  /*17300*/  IADD3 R0, R252, -0x80, RZ ;  /* 0xffffff80fc007810 */ /* 0x000fe20007ffe0ff */
[----:B------:R1:W-:Y:S03]  /*17310*/  LDGSTS.E [R3+0x4ce00], [R18.64], !P6 ;  /* 0x4ce0000012037fae */ /* 0x0003e6000f121848 */
[----:B------:R-:W-:Y:S01]  /*17320*/  ISETP.GE.U32.AND P1, PT, R0, 0x7fffff01, PT ;  /* 0x7fffff010000780c */ /* 0x000fe20003f26070 */
[----:B------:R1:W5:Y:S01]  /*17330*/  LDL.LU.64 R22, [R1+0x16c8] ;  /* 0x0016c80001167983 */ /* 0x0003620000300a00 */
[----:B------:R-:W-:-:S02]  /*17340*/  ISETP.GE.AND P6, PT, R17, R0, PT ;  /* 0x000000001100720c */ /* 0x000fc40003fc6270 */
[C---:B------:R-:W-:Y:S01]  /*17350*/  IADD3 R0, R252.reuse, -0x85, RZ ;  /* 0xffffff7bfc007810 */ /* 0x040fe20007ffe0ff */
[----:B------:R1:W5:Y:S04]  /*17360*/  LDL.LU.64 R20, [R1+0x16c0] ;  /* 0x0016c00001147983 */ /* 0x0003680000300a00 */
[----:B------:R1:W-:Y:S01]  /*17370*/  LDGSTS.E [R3+0x4d600], [R14.64], !P3 ;  /* 0x4d6000000e037fae */ /* 0x0003e2000d921848 */
[----:B------:R-:W-:-:S03]  /*17380*/  IADD3 R2, R252, -0x78, RZ ;  /* 0xffffff88fc027810 */ /* 0x000fc60007ffe0ff */
[----:B-1----:R1:W5:Y:S01]  /*17390*/  LDL.LU.64 R18, [R1+0x16b8] ;  /* 0x0016b80001127983 */ /* 0x0023620000300a00 */
[----:B------:R-:W-:Y:S02]  /*173a0*/  ISETP.GE.U32.AND P0, PT, R2, 0x7fffff09, PT ;  /* 0x7fffff090200780c */ /* 0x000fe40003f06070 */
[----:B------:R-:W-:Y:S01]  /*173b0*/  IADD3 R2, R252, -0x81, RZ ;  /* 0xffffff7ffc027810 */ /* 0x000fe20007ffe0ff */
[----:B------:R1:W5:Y:S03]  /*173c0*/  LDL.LU R17, [R1+0x16b0] ;  /* 0x0016b00001117983 */ /* 0x0003660000300800 */
[----:B------:R-:W-:Y:S01]  /*173d0*/  ISETP.GE.U32.AND P3, PT, R2, 0x7fffff00, PT ;  /* 0x7fffff000200780c */ /* 0x000fe20003f66070 */
[----:B------:R-:W-:Y:S01]  /*173e0*/  IMAD.MOV.U32 R2, RZ, RZ, 0x7f ;  /* 0x0000007fff027424 */ /* 0x000fe200078e00ff */
[----:B------:R1:W5:Y:S04]  /*173f0*/  LDL.LU.64 R14, [R1+0x16a8] ;  /* 0x0016a800010e7983 */ /* 0x0003680000300a00 */
[----:B----4-:R4:W-:Y:S01]  /*17400*/  LDGSTS.E [R3+0x4de00], [R6.64], !P4 ;  /* 0x4de0000006037fae */ /* 0x0109e2000e121848 */
[----:B------:R-:W-:-:S03]  /*17410*/  ISETP.GE.U32.AND P4, PT, R0, 0x7ffffefc, PT ;  /* 0x7ffffefc0000780c */ /* 0x000fc60003f86070 */
[----:B------:R-:W1:Y:S04]  /*17420*/  S2R R0, SR_TID.X ;  /* 0x0000000000007919 */ /* 0x000e680000002100 */
[----:B---3--:R3:W-:Y:S01]  /*17430*/  LDGSTS.E [R3+0x4e600], [R12.64], !P5 ;  /* 0x4e6000000c037fae */ /* 0x0087e2000e921848 */
[----:B----4-:R-:W-:-:S03]  /*17440*/  IADD3 R6, R2, c[0x0][0x180], RZ ;  /* 0x0000600002067a10 */ /* 0x010fc60007ffe0ff */
[----:B--2---:R2:W-:Y:S01]  /*17450*/  LDGSTS.E [R3+0x4ee00], [R10.64], !P0 ;  /* 0x4ee000000a037fae */ /* 0x0045e2000c121848 */
[----:B------:R-:W-:Y:S02]  /*17460*/  IADD3 R7, R252, -0x89, RZ ;  /* 0xffffff77fc077810 */ /* 0x000fe40007ffe0ff */
[----:B------:R-:W-:Y:S02]  /*17470*/  ISETP.GT.AND P5, PT, R6, 0x7f, PT ;  /* 0x0000007f0600780c */ /* 0x000fe40003fa4270 */
[C---:B------:R-:W-:Y:S01]  /*17480*/  IADD3 R2, R252.reuse, -0x8d, RZ ;  /* 0xffffff73fc027810 */ /* 0x040fe20007ffe0ff */
[----:B---3--:R3:W5:Y:S01]  /*17490*/  LDL.LU.64 R12, [R1+0x16a0] ;  /* 0x0016a000010c7983 */ /* 0x0087620000300a00 */
[----:B------:R-:W-:-:S03]  /*174a0*/  IADD3 R252, R252, -0x91, RZ ;  /* 0xffffff6ffcfc7810 */ /* 0x000fc60007ffe0ff */
[----:B------:R3:W5:Y:S01]  /*174b0*/  LDL.LU R6, [R1+0x1698] ;  /* 0x0016980001067983 */ /* 0x0007620000300800 */
[----:B-1----:R-:W-:-:S03]  /*174c0*/  LOP3.LUT R0, R0, 0x7f, RZ, 0xc0, !PT ;  /* 0x0000007f00007812 */ /* 0x002fc600078ec0ff */
[----:B--2---:R3:W5:Y:S01]  /*174d0*/  LDL.LU.64 R10, [R1+0x1690] ;  /* 0x00169000010a7983 */ /* 0x0047620000300a00 */
[----:B------:R-:W-:Y:S02]  /*174e0*/  ISETP.GE.AND P0, PT, R0, c[0x0][0x180], PT ;  /* 0x0000600000007a0c */ /* 0x000fe40003f06270 */
[----:B------:R-:W-:Y:S02]  /*174f0*/  SEL R0, RZ, 0x4, !P5 ;  /* 0x00000004ff007807 */ /* 0x000fe40006800000 */
[----:B------:R-:W-:Y:S02]  /*17500*/  ISETP.GE.U32.AND P5, PT, R7, 0x7ffffef8, PT ;  /* 0x7ffffef80700780c */ /* 0x000fe40003fa6070 */
[----:B------:R-:W-:Y:S02]  /*17510*/  SEL R0, R0, RZ, !P0 ;  /* 0x000000ff00007207 */ /* 0x000fe40004000000 */
[----:B------:R-:W-:Y:S01]  /*17520*/  ISETP.GE.U32.AND P0, PT, R252, 0x7ffffef0, PT ;  /* 0x7ffffef0fc00780c */ /* 0x000fe20003f06070 */
[----:B------:R1:W-:Y:S01]  /*17530*/  LDGSTS.E [R3+0x4f600], [R8.64], !P2 ;  /* 0x4f60000008037fae */ /* 0x0003e2000d121848 */
[----:B------:R-:W-:-:S03]  /*17540*/  ISETP.GE.U32.AND P2, PT, R2, 0x7ffffef4, PT ;  /* 0x7ffffef40200780c */ /* 0x000fc60003f46070 */
[----:B------:R2:W-:Y:S04]  /*17550*/  LDGSTS.E [R3+0x4fe00], [R250.64], !P1 ;  /* 0x4fe00000fa037fae */ /* 0x0005e8000c921848 */
[----:B-1----:R3:W5:Y:S04]  /*17560*/  LDL.LU.64 R8, [R1+0x1688] ;  /* 0x0016880001087983 */ /* 0x0027680000300a00 */
[----:B------:R3:W5:Y:S04]  /*17570*/  LDL.LU R7, [R1+0x1684] ;  /* 0x0016840001077983 */ /* 0x0007680000300800 */
[----:B------:R3:W5:Y:S04]  /*17580*/  LDL.LU R2, [R1+0x1680] ;  /* 0x0016800001027983 */ /* 0x0007680000300800 */
[----:B--2---:R3:W5:Y:S04]  /*17590*/  LDL.LU.64 R250, [R1+0x1678] ;  /* 0x0016780001fa7983 */ /* 0x0047680000300a00 */
[----:B------:R3:W5:Y:S04]  /*175a0*/  LDL.LU R3, [R1+0x1674] ;  /* 0x0016740001037983 */ /* 0x0007680000300800 */
[----:B------:R3:W5:Y:S01]  /*175b0*/  LDL.LU R252, [R1+0x1670] ;  /* 0x0016700001fc7983 */ /* 0x0007620000300800 */
[----:B------:R-:W-:Y:S01]  /*175c0*/  ISETP.NE.U32.AND P1, PT, R0, RZ, PT ;  /* 0x000000ff0000720c */ /* 0x000fe20003f25070 */
[----:B------:R-:W-:-:S05]  /*175d0*/  IMAD.MOV.U32 R0, RZ, RZ, c[0x0][0x188] ;  /* 0x00006200ff007624 */ /* 0x000fca00078e00ff */
[----:B------:R-:W-:Y:S02]  /*175e0*/  SHF.L.U32 R0, R0, 0x7, RZ ;  /* 0x0000000700007819 */ /* 0x000fe400000006ff */
[----:B------:R1:W-:Y:S04]  /*175f0*/  STL.64 [R1+0x1b60], R248 ;  /* 0x001b60f801007387 */ /* 0x0003e80000100a00 */
[----:B------:R-:W0:Y:S04]  /*17600*/  LDGDEPBAR ;  /* 0x00000000000079af */ /* 0x000e280000000000 */
[----:B-1----:R-:W2:Y:S04]  /*17610*/  LDL.64 R248, [R1+0x7e0] ;  /* 0x0007e00001f87983 */ /* 0x002ea80000100a00 */
[----:B-----5:R1:W-:Y:S04]  /*17620*/  STL.64 [R1+0x1b58], R10 ;  /* 0x001b580a01007387 */ /* 0x0203e80000100a00 */
[----:B-1----:R-:W4:Y:S04]  /*17630*/  LDL.64 R10, [R1+0x7a0] ;  /* 0x0007a000010a7983 */ /* 0x002f280000100a00 */
[----:B------:R1:W-:Y:S04]  /*17640*/  STL.64 [R1+0x1b50], R26 ;  /* 0x001b501a01007387 */ /* 0x0003e80000100a00 */
[----:B-1-3--:R-:W3:Y:S04]  /*17650*/  LDL.64 R26, [R1+0x760] ;  /* 0x00076000011a7983 */ /* 0x00aee80000100a00 */
[----:B------:R1:W-:Y:S04]  /*17660*/  STL.64 [R1+0x1b48], R42 ;  /* 0x001b482a01007387 */ /* 0x0003e80000100a00 */
[----:B-1----:R-:W3:Y:S04]  /*17670*/  LDL.64 R42, [R1+0x720] ;  /* 0x00072000012a7983 */ /* 0x002ee80000100a00 */
        /* <DEDUP_REMOVED lines=16> */
[----:B------:R-:W-:Y:S04]  /*17780*/  STL.64 [R1+0x1b00], R186 ;  /* 0x001b00ba01007387 */ /* 0x000fe80000100a00 */
[----:B------:R1:W-:Y:S04]  /*17790*/  STL.64 [R1+0x1af8], R202 ;  /* 0x001af8ca01007387 */ /* 0x0003e80000100a00 */
[----:B-1----:R-:W3:Y:S04]  /*177a0*/  LDL.64 R202, [R1+0x3e0] ;  /* 0x0003e00001ca7983 */ /* 0x002ee80000100a00 */
[----:B------:R1:W-:Y:S04]  /*177b0*/  STL.64 [R1+0x1af0], R218 ;  /* 0x001af0da01007387 */ /* 0x0003e80000100a00 */
[----:B-1----:R-:W3:Y:S04]  /*177c0*/  LDL.64 R218, [R1+0x420] ;  /* 0x0004200001da7983 */ /* 0x002ee80000100a00 */
[----:B------:R1:W-:Y:S04]  /*177d0*/  STL.64 [R1+0x1ae8], R234 ;  /* 0x001ae8ea01007387 */ /* 0x0003e80000100a00 */
[----:B-1----:R-:W3:Y:S04]  /*177e0*/  LDL.64 R234, [R1+0x460] ;  /* 0x0004600001ea7983 */ /* 0x002ee80000100a00 */
[----:B------:R1:W-:Y:S04]  /*177f0*/  STL.64 [R1+0x1ae0], R2 ;  /* 0x001ae00201007387 */ /* 0x0003e80000100a00 */
[----:B------:R-:W1:Y:S04]  /*17800*/  S2R R186, SR_TID.X ;  /* 0x0000000000ba7919 */ /* 0x000e680000002100 */
[----:B-1----:R-:W3:Y:S01]  /*17810*/  LDL.64 R2, [R1+0x4a0] ;  /* 0x0004a00001027983 */ /* 0x002ee20000100a00 */
[----:B------:R-:W-:-:S03]  /*17820*/  IMAD.MOV.U32 R187, RZ, RZ, 0x7f ;  /* 0x0000007fffbb7424 */ /* 0x000fc600078e00ff */
[----:B------:R1:W-:Y:S04]  /*17830*/  STL.64 [R1+0x1ad8], R4 ;  /* 0x001ad80401007387 */ /* 0x0003e80000100a00 */
[----:B-1----:R-:W3:Y:S01]  /*17840*/  LDL.64 R4, [R1+0x4e0] ;  /* 0x0004e00001047983 */ /* 0x002ee20000100a00 */
[----:B------:R-:W-:Y:S02]  /*17850*/  LOP3.LUT R186, R186, 0x7f, RZ, 0xc0, !PT ;  /* 0x0000007fbaba7812 */ /* 0x000fe400078ec0ff */
[----:B------:R-:W-:Y:S01]  /*17860*/  IADD3 R187, R187, c[0x0][0x180], RZ ;  /* 0x00006000bbbb7a10 */ /* 0x000fe20007ffe0ff */
[----:B------:R1:W-:Y:S02]  /*17870*/  STL [R1+0x1ac0], R252 ;  /* 0x001ac0fc01007387 */ /* 0x0003e40000100800 */
[----:B------:R-:W-:Y:S01]  /*17880*/  IMAD.SHL.U32 R186, R186, 0x4, RZ ;  /* 0x00000004baba7824 */ /* 0x000fe200078e00ff */
[----:B-1----:R-:W-:-:S02]  /*17890*/  SEL R252, RZ, 0x4, P6 ;  /* 0x00000004fffc7807 */ /* 0x002fc40003000000 */
[----:B------:R-:W-:Y:S02]  /*178a0*/  ISETP.GT.AND P6, PT, R187, 0xff, PT ;  /* 0x000000ffbb00780c */ /* 0x000fe40003fc4270 */
[C---:B------:R-:W-:Y:S02]  /*178b0*/  LOP3.LUT R187, R186.reuse, 0x10, RZ, 0x3c, !PT ;  /* 0x00000010babb7812 */ /* 0x040fe400078e3cff */
[C---:B------:R-:W-:Y:S02]  /*178c0*/  LOP3.LUT R187, R186.reuse, 0x30, RZ, 0x3c, !PT ;  /* 0x00000030babb7812 */ /* 0x040fe400078e3cff */
[C---:B------:R-:W-:Y:S02]  /*178d0*/  LOP3.LUT R187, R186.reuse, 0x50, RZ, 0x3c, !PT ;  /* 0x00000050babb7812 */ /* 0x040fe400078e3cff */
[----:B------:R-:W-:-:S06]  /*178e0*/  LOP3.LUT R187, R186, 0x70, RZ, 0x3c, !PT ;  /* 0x00000070babb7812 */ /* 0x000fcc00078e3cff */
[----:B------:R-:W1:Y:S04]  /*178f0*/  S2R R187, SR_TID.X ;  /* 0x0000000000bb7919 */ /* 0x000e680000002100 */
[----:B--2---:R2:W-:Y:S04]  /*17900*/  LDGSTS.E [R186], [R248.64], P1 ;  /* 0x00000000f8ba7fae */ /* 0x0045e80008921848 */
[----:B--2---:R-:W2:Y:S04]  /*17910*/  LDL.LU.64 R248, [R1+0x1b60] ;  /* 0x001b600001f87983 */ /* 0x004ea80000300a00 */
[----:B----4-:R4:W-:Y:S01]  /*17920*/  LDGSTS.E [R186+0x1000], [R10.64], P1 ;  /* 0x010000000aba7fae */ /* 0x0109e20008921848 */
[----:B-1----:R-:W-:-:S03]  /*17930*/  LOP3.LUT R187, R187, 0x7f, RZ, 0xc0, !PT ;  /* 0x0000007fbbbb7812 */ /* 0x002fc600078ec0ff */
[----:B----4-:R-:W4:Y:S04]  /*17940*/  LDL.LU.64 R10, [R1+0x1b58] ;  /* 0x001b5800010a7983 */ /* 0x010f280000300a00 */
[----:B---3--:R1:W-:Y:S04]  /*17950*/  LDGSTS.E [R186+0x2000], [R26.64], P1 ;  /* 0x020000001aba7fae */ /* 0x0083e80008921848 */
[----:B-1----:R-:W3:Y:S04]  /*17960*/  LDL.LU.64 R26, [R1+0x1b50] ;  /* 0x001b5000011a7983 */ /* 0x002ee80000300a00 */
[----:B------:R1:W-:Y:S04]  /*17970*/  LDGSTS.E [R186+0x3000], [R42.64], P1 ;  /* 0x030000002aba7fae */ /* 0x0003e80008921848 */
[----:B-1----:R-:W2:Y:S04]  /*17980*/  LDL.LU.64 R42, [R1+0x1b48] ;  /* 0x001b4800012a7983 */ /* 0x002ea80000300a00 */
        /* <DEDUP_REMOVED lines=16> */
[----:B------:R1:W-:Y:S04]  /*17a90*/  STL.64 [R1+0x17d0], R12 ;  /* 0x0017d00c01007387 */ /* 0x0003e80000100a00 */
[----:B------:R1:W-:Y:S04]  /*17aa0*/  STL.64 [R1+0x17d8], R28 ;  /* 0x0017d81c01007387 */ /* 0x0003e80000100a00 */
[----:B------:R1:W-:Y:S04]  /*17ab0*/  LDGSTS.E [R186+0xc000], [R4.64], P1 ;  /* 0x0c00000004ba7fae */ /* 0x0003e80008921848 */
[----:B------:R1:W-:Y:S04]  /*17ac0*/  LDGSTS.E [R186+0xd000], [R2.64], P1 ;  /* 0x0d00000002ba7fae */ /* 0x0003e80008921848 */
[----:B------:R1:W-:Y:S04]  /*17ad0*/  LDGSTS.E [R186+0xe000], [R234.64], P1 ;  /* 0x0e000000eaba7fae */ /* 0x0003e80008921848 */
[----:B------:R1:W-:Y:S04]  /*17ae0*/  LDGSTS.E [R186+0xf000], [R218.64], P1 ;  /* 0x0f000000daba7fae */ /* 0x0003e80008921848 */
[----:B------:R1:W-:Y:S04]  /*17af0*/  LDGSTS.E [R186+0x10000], [R202.64], P1 ;  /* 0x10000000caba7fae */ /* 0x0003e80008921848 */
[----:B------:R1:W-:Y:S02]  /*17b00*/  LDGSTS.E [R186+0x11000], [R12.64], P1 ;  /* 0x110000000cba7fae */ /* 0x0003e40008921848 */
[----:B-1----:R-:W-:-:S02]  /*17b10*/  IMAD.SHL.U32 R12, R187, 0x4, RZ ;  /* 0x00000004bb0c7824 */ /* 0x002fc400078e00ff */
[----:B------:R-:W1:Y:S04]  /*17b20*/  S2R R187, SR_TID.X ;  /* 0x0000000000bb7919 */ /* 0x000e680000002100 */
[----:B------:R1:W-:Y:S04]  /*17b30*/  LDGSTS.E [R12+0x12000], [R28.64], P1 ;  /* 0x120000001c0c7fae */ /* 0x0003e80008921848 */
[----:B------:R1:W-:Y:S04]  /*17b40*/  LDGSTS.E [R12+0x13000], [R44.64], P1 ;  /* 0x130000002c0c7fae */ /* 0x0003e80008921848 */
[----:B------:R1:W-:Y:S04]  /*17b50*/  LDGSTS.E [R12+0x14000], [R60.64], P1 ;  /* 0x140000003c0c7fae */ /* 0x0003e80008921848 */
[----:B-1----:R-:W2:Y:S04]  /*17b60*/  LDL.LU.64 R28, [R1+0x3d0] ;  /* 0x0003d000011c7983 */ /* 0x002ea80000300a00 */
[----:B------:R1:W-:Y:S01]  /*17b70*/  STL.64 [R1+0x17e0], R44 ;  /* 0x0017e02c01007387 */ /* 0x0003e20000100a00 */
[----:B------:R-:W-:-:S03]  /*17b80*/  LOP3.LUT R13, R187, 0x7f, RZ, 0xc0, !PT ;  /* 0x0000007fbb0d7812 */ /* 0x000fc600078ec0ff */
[----:B------:R3:W-:Y:S04]  /*17b90*/  LDGSTS.E [R12+0x15000], [R76.64], P1 ;  /* 0x150000004c0c7fae */ /* 0x0007e80008921848 */
[----:B-1----:R-:W2:Y:S04]  /*17ba0*/  LDL.LU.64 R44, [R1+0x3d8] ;  /* 0x0003d800012c7983 */ /* 0x002ea80000300a00 */
[----:B------:R1:W-:Y:S04]  /*17bb0*/  STL.64 [R1+0x17e8], R60 ;  /* 0x0017e83c01007387 */ /* 0x0003e80000100a00 */
[----:B------:R-:W2:Y:S04]  /*17bc0*/  LDL.64 R186, [R1+0x7d8] ;  /* 0x0007d80001ba7983 */ /* 0x000ea80000100a00 */
[----:B------:R-:W4:Y:S04]  /*17bd0*/  LDL.64 R202, [R1+0x798] ;  /* 0x0007980001ca7983 */ /* 0x000f280000100a00 */
[----:B------:R-:W4:Y:S04]  /*17be0*/  LDL.64 R218, [R1+0x758] ;  /* 0x0007580001da7983 */ /* 0x000f280000100a00 */
[----:B------:R-:W4:Y:S04]  /*17bf0*/  LDL.64 R234, [R1+0x718] ;  /* 0x0007180001ea7983 */ /* 0x000f280000100a00 */
[----:B------:R-:W4:Y:S04]  /*17c00*/  LDL.64 R2, [R1+0x6d8] ;  /* 0x0006d80001027983 */ /* 0x000f280000100a00 */
[----:B------:R-:W4:Y:S04]  /*17c10*/  LDL.64 R4, [R1+0x698] ;  /* 0x0006980001047983 */ /* 0x000f280000100a00 */
[----:B-1----:R-:W4:Y:S04]  /*17c20*/  LDL.LU.64 R60, [R1+0x4d8] ;  /* 0x0004d800013c7983 */ /* 0x002f280000300a00 */
[----:B------:R3:W-:Y:S04]  /*17c30*/  STL.64 [R1+0x17f0], R76 ;  /* 0x0017f04c01007387 */ /* 0x0007e80000100a00 */
[----:B------:R1:W-:Y:S01]  /*17c40*/  STL.64 [R1+0x17f8], R92 ;  /* 0x0017f85c01007387 */ /* 0x0003e20000100a00 */
[----:B---3--:R-:W-:-:S05]  /*17c50*/  IMAD.SHL.U32 R77, R13, 0x4, RZ ;  /* 0x000000040d4d7824 */ /* 0x008fca00078e00ff */
[----:B------:R1:W-:Y:S04]  /*17c60*/  LDGSTS.E [R77+0x16000], [R92.64], P1 ;  /* 0x160000005c4d7fae */ /* 0x0003e80008921848 */
[----:B------:R3:W-:Y:S04]  /*17c70*/  LDGSTS.E [R77+0x17000], [R108.64], P1 ;  /* 0x170000006c4d7fae */ /* 0x0007e80008921848 */
[----:B------:R3:W-:Y:S04]  /*17c80*/  LDGSTS.E [R77+0x18000], [R124.64], P1 ;  /* 0x180000007c4d7fae */ /* 0x0007e80008921848 */
[----:B-1----:R-:W4:Y:S04]  /*17c90*/  LDL.64 R92, [R1+0x458] ;  /* 0x00045800015c7983 */ /* 0x002f280000100a00 */
[----:B------:R3:W-:Y:S04]  /*17ca0*/  STL.64 [R1+0x1800], R108 ;  /* 0x0018006c01007387 */ /* 0x0007e80000100a00 */
[----:B------:R1:W-:Y:S04]  /*17cb0*/  LDGSTS.E [R77+0x19000], [R140.64], P1 ;  /* 0x190000008c4d7fae */ /* 0x0003e80008921848 */
[----:B------:R1:W-:Y:S04]  /*17cc0*/  LDGSTS.E [R77+0x1a000], [R156.64], P1 ;  /* 0x1a0000009c4d7fae */ /* 0x0003e80008921848 */
[----:B---3--:R-:W3:Y:S04]  /*17cd0*/  LDL.64 R108, [R1+0x498] ;  /* 0x00049800016c7983 */ /* 0x008ee80000100a00 */
[----:B------:R1:W-:Y:S04]  /*17ce0*/  STL.64 [R1+0x1808], R124 ;  /* 0x0018087c01007387 */ /* 0x0003e80000100a00 */
[----:B------:R1:W-:Y:S04]  /*17cf0*/  LDGSTS.E [R77+0x1b000], [R172.64], P1 ;  /* 0x1b000000ac4d7fae */ /* 0x0003e80008921848 */
[----:B------:R1:W-:Y:S04]  /*17d00*/  LDGSTS.E [R77+0x1c000], [R188.64], P1 ;  /* 0x1c000000bc4d7fae */ /* 0x0003e80008921848 */
[----:B-1----:R-:W3:Y:S04]  /*17d10*/  LDL.64 R124, [R1+0x518] ;  /* 0x00051800017c7983 */ /* 0x002ee80000100a00 */
[----:B------:R1:W-:Y:S04]  /*17d20*/  STL.64 [R1+0x1810], R140 ;  /* 0x0018108c01007387 */ /* 0x0003e80000100a00 */
[----:B------:R1:W-:Y:S04]  /*17d30*/  LDGSTS.E [R77+0x1d000], [R204.64], P1 ;  /* 0x1d000000cc4d7fae */ /* 0x0003e80008921848 */
[----:B------:R1:W-:Y:S04]  /*17d40*/  LDGSTS.E [R77+0x1e000], [R220.64], P1 ;  /* 0x1e000000dc4d7fae */ /* 0x0003e80008921848 */
[----:B-1----:R-:W3:Y:S04]  /*17d50*/  LDL.64 R140, [R1+0x558] ;  /* 0x00055800018c7983 */ /* 0x002ee80000100a00 */
[----:B------:R1:W-:Y:S04]  /*17d60*/  STL.64 [R1+0x1818], R156 ;  /* 0x0018189c01007387 */ /* 0x0003e80000100a00 */
[----:B------:R1:W-:Y:S04]  /*17d70*/  LDGSTS.E [R77+0x1f000], [R236.64], P1 ;  /* 0x1f000000ec4d7fae */ /* 0x0003e80008921848 */
[----:B-1----:R-:W3:Y:S04]  /*17d80*/  LDL.LU.64 R156, [R1+0x410] ;  /* 0x00041000019c7983 */ /* 0x002ee80000300a00 */
[----:B------:R1:W-:Y:S04]  /*17d90*/  STL.64 [R1+0x1820], R172 ;  /* 0x001820ac01007387 */ /* 0x0003e80000100a00 */
[----:B-1----:R-:W3:Y:S04]  /*17da0*/  LDL.LU.64 R172, [R1+0x418] ;  /* 0x0004180001ac7983 */ /* 0x002ee80000300a00 */
[----:B------:R1:W-:Y:S04]  /*17db0*/  STL.64 [R1+0x1828], R188 ;  /* 0x001828bc01007387 */ /* 0x0003e80000100a00 */
[----:B-1----:R-:W3:Y:S04]  /*17dc0*/  LDL.64 R188, [R1+0x598] ;  /* 0x0005980001bc7983 */ /* 0x002ee80000100a00 */
[----:B------:R1:W-:Y:S04]  /*17dd0*/  STL.64 [R1+0x1830], R204 ;  /* 0x001830cc01007387 */ /* 0x0003e80000100a00 */
[----:B-1----:R-:W3:Y:S04]  /*17de0*/  LDL.64 R204, [R1+0x5d8] ;  /* 0x0005d80001cc7983 */ /* 0x002ee80000100a00 */
[----:B------:R1:W-:Y:S04]  /*17df0*/  STL.64 [R1+0x1838], R220 ;  /* 0x001838dc01007387 */ /* 0x0003e80000100a00 */
[----:B-1----:R-:W3:Y:S04]  /*17e00*/  LDL.64 R220, [R1+0x618] ;  /* 0x0006180001dc7983 */ /* 0x002ee80000100a00 */
[----:B------:R1:W-:Y:S04]  /*17e10*/  STL.64 [R1+0x1840], R236 ;  /* 0x001840ec01007387 */ /* 0x0003e80000100a00 */
[----:B-1----:R-:W3:Y:S01]  /*17e20*/  LDL.64 R236, [R1+0x658] ;  /* 0x0006580001ec7983 */ /* 0x002ee20000100a00 */
[----:B------:R-:W-:-:S05]  /*17e30*/  LOP3.LUT R12, R12, 0x10, RZ, 0x3c, !PT ;  /* 0x000000100c0c7812 */ /* 0x000fca00078e3cff */
[----:B--2---:R1:W-:Y:S04]  /*17e40*/  LDGSTS.E [R12+0x200], [R186.64], P1 ;  /* 0x00200000ba0c7fae */ /* 0x0043e80008921848 */
[----:B----4-:R2:W-:Y:S04]  /*17e50*/  LDGSTS.E [R12+0x1200], [R202.64], P1 ;  /* 0x01200000ca0c7fae */ /* 0x0105e80008921848 */
[----:B------:R4:W-:Y:S04]  /*17e60*/  LDGSTS.E [R12+0x2200], [R218.64], P1 ;  /* 0x02200000da0c7fae */ /* 0x0009e80008921848 */
[----:B------:R1:W-:Y:S04]  /*17e70*/  LDGSTS.E [R12+0x3200], [R234.64], P1 ;  /* 0x03200000ea0c7fae */ /* 0x0003e80008921848 */
[----:B------:R2:W-:Y:S04]  /*17e80*/  LDGSTS.E [R12+0x4200], [R2.64], P1 ;  /* 0x04200000020c7fae */ /* 0x0005e80008921848 */
[----:B------:R4:W-:Y:S04]  /*17e90*/  LDGSTS.E [R12+0x5200], [R4.64], P1 ;  /* 0x05200000040c7fae */ /* 0x0009e80008921848 */
[----:B-1----:R-:W3:Y:S04]  /*17ea0*/  LDL.LU.64 R186, [R1+0x1b00] ;  /* 0x001b000001ba7983 */ /* 0x002ee80000300a00 */
[----:B--2---:R-:W2:Y:S04]  /*17eb0*/  LDL.LU.64 R202, [R1+0x1af8] ;  /* 0x001af80001ca7983 */ /* 0x004ea80000300a00 */
[----:B----4-:R-:W4:Y:S04]  /*17ec0*/  LDL.LU.64 R218, [R1+0x1af0] ;  /* 0x001af00001da7983 */ /* 0x010f280000300a00 */
[----:B------:R-:W2:Y:S04]  /*17ed0*/  LDL.LU.64 R234, [R1+0x1ae8] ;  /* 0x001ae80001ea7983 */ /* 0x000ea80000300a00 */
[----:B------:R-:W2:Y:S04]  /*17ee0*/  LDL.LU.64 R2, [R1+0x1ae0] ;  /* 0x001ae00001027983 */ /* 0x000ea80000300a00 */
[----:B------:R-:W2:Y:S04]  /*17ef0*/  LDL.LU.64 R4, [R1+0x1ad8] ;  /* 0x001ad80001047983 */ /* 0x000ea80000300a00 */
[----:B------:R1:W-:Y:S04]  /*17f00*/  STL.64 [R1+0x18e0], R60 ;  /* 0x0018e03c01007387 */ /* 0x0003e80000100a00 */
[----:B---3--:R3:W-:Y:S04]  /*17f10*/  LDGSTS.E [R12+0x6200], [R236.64], P1 ;  /* 0x06200000ec0c7fae */ /* 0x0087e80008921848 */
[----:B------:R1:W-:Y:S04]  /*17f20*/  LDGSTS.E [R12+0x7200], [R220.64], P1 ;  /* 0x07200000dc0c7fae */ /* 0x0003e80008921848 */
[----:B------:R1:W-:Y:S04]  /*17f30*/  LDGSTS.E [R12+0x8200], [R204.64], P1 ;  /* 0x08200000cc0c7fae */ /* 0x0003e80008921848 */
[----:B------:R1:W-:Y:S04]  /*17f40*/  LDGSTS.E [R12+0x9200], [R188.64], P1 ;  /* 0x09200000bc0c7fae */ /* 0x0003e80008921848 */
[----:B------:R1:W-:Y:S04]  /*17f50*/  LDGSTS.E [R12+0xa200], [R140.64], P1 ;  /* 0x0a2000008c0c7fae */ /* 0x0003e80008921848 */
[----:B------:R1:W-:Y:S04]  /*17f60*/  LDGSTS.E [R12+0xb200], [R124.64], P1 ;  /* 0x0b2000007c0c7fae */ /* 0x0003e80008921848 */
[----:B------:R1:W-:Y:S04]  /*17f70*/  LDGSTS.E [R12+0xc200], [R60.64], P1 ;  /* 0x0c2000003c0c7fae */ /* 0x0003e80008921848 */
[----:B------:R3:W-:Y:S04]  /*17f80*/  LDGSTS.E [R12+0xd200], [R108.64], P1 ;  /* 0x0d2000006c0c7fae */ /* 0x0007e80008921848 */
[----:B------:R3:W-:Y:S04]  /*17f90*/  LDGSTS.E [R12+0xe200], [R92.64], P1 ;  /* 0x0e2000005c0c7fae */ /* 0x0007e80008921848 */
[----:B-1----:R-:W2:Y:S04]  /*17fa0*/  LDL.64 R60, [R1+0x650] ;  /* 0x00065000013c7983 */ /* 0x002ea80000100a00 */
[----:B---3--:R-:W3:Y:S04]  /*17fb0*/  LDL.64 R236, [R1+0x610] ;  /* 0x0006100001ec7983 */ /* 0x008ee80000100a00 */
[----:B------:R-:W2:Y:S04]  /*17fc0*/  LDL.64 R220, [R1+0x5d0] ;  /* 0x0005d00001dc7983 */ /* 0x000ea80000100a00 */
[----:B------:R-:W2:Y:S04]  /*17fd0*/  LDL.64 R204, [R1+0x590] ;  /* 0x0005900001cc7983 */ /* 0x000ea80000100a00 */
[----:B------:R-:W2:Y:S04]  /*17fe0*/  LDL.64 R108, [R1+0x550] ;  /* 0x00055000016c7983 */ /* 0x000ea80000100a00 */
[----:B------:R-:W2:Y:S04]  /*17ff0*/  LDL.64 R92, [R1+0x4d0] ;  /* 0x0004d000015c7983 */ /* 0x000ea80000100a00 */
[----:B------:R-:W2:Y:S04]  /*18000*/  LDL.LU.64 R188, [R1+0x510] ;  /* 0x0005100001bc7983 */ /* 0x000ea80000300a00 */
[----:B------:R1:W-:Y:S04]  /*18010*/  LDGSTS.E [R12+0xf200], [R172.64], P1 ;  /* 0x0f200000ac0c7fae */ /* 0x0003e80008921848 */
[----:B------:R-:W-:Y:S04]  /*18020*/  STL.64 [R1+0x1848], R172 ;  /* 0x001848ac01007387 */ /* 0x000fe80000100a00 */
[----:B------:R1:W-:Y:S04]  /*18030*/  LDGSTS.E [R12+0x10200], [R44.64], P1 ;  /* 0x102000002c0c7fae */ /* 0x0003e80008921848 */
[----:B------:R-:W-:Y:S04]  /*18040*/  STL.64 [R1+0x1850], R44 ;  /* 0x0018502c01007387 */ /* 0x000fe80000100a00 */
[----:B------:R1:W-:Y:S04]  /*18050*/  LDGSTS.E [R12+0x11200], [R14.64], P1 ;  /* 0x112000000e0c7fae */ /* 0x0003e80008921848 */
[----:B------:R1:W-:Y:S04]  /*18060*/  STL.64 [R1+0x1858], R14 ;  /* 0x0018580e01007387 */ /* 0x0003e80000100a00 */
[----:B------:R1:W-:Y:S04]  /*18070*/  LDGSTS.E [R12+0x12200], [R30.64], P1 ;  /* 0x122000001e0c7fae */ /* 0x0003e80008921848 */
[----:B------:R4:W-:Y:S04]  /*18080*/  LDGSTS.E [R12+0x13200], [R46.64], P1 ;  /* 0x132000002e0c7fae */ /* 0x0009e80008921848 */
[----:B-1----:R-:W3:Y:S04]  /*18090*/  LDL.LU.64 R14, [R1+0x450] ;  /* 0x00045000010e7983 */ /* 0x002ee80000300a00 */
[----:B------:R1:W-:Y:S04]  /*180a0*/  STL.64 [R1+0x1860], R30 ;  /* 0x0018601e01007387 */ /* 0x0003e80000100a00 */
[----:B------:R4:W-:Y:S04]  /*180b0*/  LDGSTS.E [R12+0x14200], [R62.64], P1 ;  /* 0x142000003e0c7fae */ /* 0x0009e80008921848 */
[----:B------:R4:W-:Y:S04]  /*180c0*/  LDGSTS.E [R12+0x15200], [R78.64], P1 ;  /* 0x152000004e0c7fae */ /* 0x0009e80008921848 */
[----:B-1----:R-:W3:Y:S04]  /*180d0*/  LDL.64 R30, [R1+0x690] ;  /* 0x00069000011e7983 */ /* 0x002ee80000100a00 */
[----:B------:R4:W-:Y:S04]  /*180e0*/  STL.64 [R1+0x1868], R46 ;  /* 0x0018682e01007387 */ /* 0x0009e80000100a00 */
[----:B------:R1:W-:Y:S04]  /*180f0*/  LDGSTS.E [R12+0x16200], [R94.64], P1 ;  /* 0x162000005e0c7fae */ /* 0x0003e80008921848 */
[----:B------:R1:W-:Y:S04]  /*18100*/  LDGSTS.E [R12+0x17200], [R110.64], P1 ;  /* 0x172000006e0c7fae */ /* 0x0003e80008921848 */
[----:B----4-:R-:W4:Y:S04]  /*18110*/  LDL.64 R46, [R1+0x6d0] ;  /* 0x0006d000012e7983 */ /* 0x010f280000100a00 */
[----:B------:R-:W-:Y:S04]  /*18120*/  STL.64 [R1+0x1870], R62 ;  /* 0x0018703e01007387 */ /* 0x000fe80000100a00 */
        /* <DEDUP_REMOVED lines=8> */
[----:B------:R-:W-:Y:S04]  /*181b0*/  STL.64 [R1+0x1888], R110 ;  /* 0x0018886e01007387 */ /* 0x000fe80000100a00 */
[----:B------:R-:W-:Y:S04]  /*181c0*/  STL.64 [R1+0x1890], R126 ;  /* 0x0018907e01007387 */ /* 0x000fe80000100a00 */
[----:B------:R1:W-:Y:S01]  /*181d0*/  STL.64 [R1+0x1898], R142 ;  /* 0x0018988e01007387 */ /* 0x0003e20000100a00 */
[----:B------:R-:W-:-:S03]  /*181e0*/  IMAD.SHL.U32 R76, R13, 0x4, RZ ;  /* 0x000000040d4c7824 */ /* 0x000fc600078e00ff */
[----:B------:R1:W-:Y:S04]  /*181f0*/  LDGSTS.E [R12+0x1c200], [R190.64], P1 ;  /* 0x1c200000be0c7fae */ /* 0x0003e80008921848 */
[----:B-1----:R-:W3:Y:S04]  /*18200*/  LDL.LU.64 R142, [R1+0x490] ;  /* 0x00049000018e7983 */ /* 0x002ee80000300a00 */
[----:B------:R1:W-:Y:S01]  /*18210*/  STL.64 [R1+0x18a0], R158 ;  /* 0x0018a09e01007387 */ /* 0x0003e20000100a00 */
[----:B------:R-:W-:-:S03]  /*18220*/  LOP3.LUT R63, R76, 0x20, RZ, 0x3c, !PT ;  /* 0x000000204c3f7812 */ /* 0x000fc600078e3cff */
[----:B------:R1:W-:Y:S04]  /*18230*/  LDGSTS.E [R12+0x1d200], [R206.64], P1 ;  /* 0x1d200000ce0c7fae */ /* 0x0003e80008921848 */
[----:B------:R1:W-:Y:S04]  /*18240*/  LDGSTS.E [R12+0x1e200], [R222.64], P1 ;  /* 0x1e200000de0c7fae */ /* 0x0003e80008921848 */
[----:B-1----:R-:W3:Y:S04]  /*18250*/  LDL.64 R158, [R1+0x790] ;  /* 0x00079000019e7983 */ /* 0x002ee80000100a00 */
[----:B------:R1:W-:Y:S04]  /*18260*/  STL.64 [R1+0x18a8], R174 ;  /* 0x0018a8ae01007387 */ /* 0x0003e80000100a00 */
[----:B------:R1:W-:Y:S04]  /*18270*/  LDGSTS.E [R12+0x1f200], [R238.64], P1 ;  /* 0x1f200000ee0c7fae */ /* 0x0003e80008921848 */
[----:B-1----:R-:W3:Y:S04]  /*18280*/  LDL.64 R174, [R1+0x7d0] ;  /* 0x0007d00001ae7983 */ /* 0x002ee80000100a00 */
[----:B------:R-:W-:Y:S04]  /*18290*/  STL.64 [R1+0x18b0], R190 ;  /* 0x0018b0be01007387 */ /* 0x000fe80000100a00 */
[----:B------:R-:W-:Y:S04]  /*182a0*/  STL.64 [R1+0x18b8], R206 ;  /* 0x0018b8ce01007387 */ /* 0x000fe80000100a00 */
[----:B------:R-:W-:Y:S04]  /*182b0*/  STL.64 [R1+0x18c0], R222 ;  /* 0x0018c0de01007387 */ /* 0x000fe80000100a00 */
[----:B------:R1:W-:Y:S04]  /*182c0*/  STL.64 [R1+0x18c8], R238 ;  /* 0x0018c8ee01007387 */ /* 0x0003e80000100a00 */
[----:B-1----:R-:W4:Y:S04]  /*182d0*/  LDL.LU.64 R238, [R1+0x4c0] ;  /* 0x0004c00001ee7983 */ /* 0x002f280000300a00 */
[----:B------:R-:W4:Y:S04]  /*182e0*/  LDL.LU.64 R126, [R1+0x488] ;  /* 0x00048800017e7983 */ /* 0x000f280000300a00 */
[----:B------:R-:W4:Y:S04]  /*182f0*/  LDL.LU.64 R110, [R1+0x480] ;  /* 0x00048000016e7983 */ /* 0x000f280000300a00 */
[----:B------:R-:W4:Y:S04]  /*18300*/  LDL.LU.64 R44, [R1+0x448] ;  /* 0x00044800012c7983 */ /* 0x000f280000300a00 */
[----:B------:R-:W4:Y:S04]  /*18310*/  LDL.LU.64 R172, [R1+0x440] ;  /* 0x0004400001ac7983 */ /* 0x000f280000300a00 */
[----:B------:R-:W4:Y:S04]  /*18320*/  LDL.LU.64 R140, [R1+0x408] ;  /* 0x00040800018c7983 */ /* 0x000f280000300a00 */
[----:B------:R-:W4:Y:S04]  /*18330*/  LDL.LU.64 R124, [R1+0x400] ;  /* 0x00040000017c7983 */ /* 0x000f280000300a00 */
[----:B------:R-:W4:Y:S04]  /*18340*/  LDL.LU.64 R12, [R1+0x3c8] ;  /* 0x0003c800010c7983 */ /* 0x000f280000300a00 */
[----:B--2---:R-:W-:Y:S04]  /*18350*/  STL.64 [R1+0x1910], R188 ;  /* 0x001910bc01007387 */ /* 0x004fe80000100a00 */
[----:B---3--:R1:W-:Y:S04]  /*18360*/  LDGSTS.E [R63+0x400], [R174.64], P1 ;  /* 0x00400000ae3f7fae */ /* 0x0083e80008921848 */
[----:B------:R2:W-:Y:S04]  /*18370*/  LDGSTS.E [R63+0x1400], [R158.64], P1 ;  /* 0x014000009e3f7fae */ /* 0x0005e80008921848 */
[----:B------:R3:W-:Y:S04]  /*18380*/  LDGSTS.E [R63+0x2400], [R94.64], P1 ;  /* 0x024000005e3f7fae */ /* 0x0007e80008921848 */
[----:B------:R1:W-:Y:S04]  /*18390*/  LDGSTS.E [R63+0x3400], [R78.64], P1 ;  /* 0x034000004e3f7fae */ /* 0x0003e80008921848 */
[----:B----4-:R4:W-:Y:S04]  /*183a0*/  LDGSTS.E [R63+0x4400], [R46.64], P1 ;  /* 0x044000002e3f7fae */ /* 0x0109e80008921848 */
        /* <DEDUP_REMOVED lines=8> */
[----:B-1----:R-:W3:Y:S04]  /*18430*/  LDL.64 R60, [R1+0x7c8] ;  /* 0x0007c800013c7983 */ /* 0x002ee80000100a00 */
[----:B------:R-:W3:Y:S04]  /*18440*/  LDL.64 R236, [R1+0x748] ;  /* 0x0007480001ec7983 */ /* 0x000ee80000100a00 */
[----:B------:R-:W3:Y:S04]  /*18450*/  LDL.64 R220, [R1+0x688] ;  /* 0x0006880001dc7983 */ /* 0x000ee80000100a00 */
[----:B------:R-:W3:Y:S04]  /*18460*/  LDL.64 R204, [R1+0x648] ;  /* 0x0006480001cc7983 */ /* 0x000ee80000100a00 */
[----:B------:R-:W3:Y:S04]  /*18470*/  LDL.64 R108, [R1+0x608] ;  /* 0x00060800016c7983 */ /* 0x000ee80000100a00 */
[----:B--2---:R-:W2:Y:S04]  /*18480*/  LDL.64 R92, [R1+0x5c8] ;  /* 0x0005c800015c7983 */ /* 0x004ea80000100a00 */
[----:B----4-:R-:W4:Y:S04]  /*18490*/  LDL.LU.64 R46, [R1+0x548] ;  /* 0x00054800012e7983 */ /* 0x010f280000300a00 */
[----:B------:R-:W2:Y:S04]  /*184a0*/  LDL.LU.64 R30, [R1+0x540] ;  /* 0x00054000011e7983 */ /* 0x000ea80000300a00 */
[----:B------:R1:W-:Y:S04]  /*184b0*/  LDGSTS.E [R63+0xd400], [R142.64], P1 ;  /* 0x0d4000008e3f7fae */ /* 0x0003e80008921848 */
[----:B------:R1:W-:Y:S04]  /*184c0*/  STL.64 [R1+0x18d0], R142 ;  /* 0x0018d08e01007387 */ /* 0x0003e80000100a00 */
[----:B------:R2:W-:Y:S04]  /*184d0*/  LDGSTS.E [R63+0xe400], [R14.64], P1 ;  /* 0x0e4000000e3f7fae */ /* 0x0005e80008921848 */
[----:B------:R2:W-:Y:S04]  /*184e0*/  LDGSTS.E [R63+0xf400], [R156.64], P1 ;  /* 0x0f4000009c3f7fae */ /* 0x0005e80008921848 */
[----:B-1----:R-:W2:Y:S04]  /*184f0*/  LDL.LU.64 R142, [R1+0x4c8] ;  /* 0x0004c800018e7983 */ /* 0x002ea80000300a00 */
[----:B------:R-:W-:Y:S04]  /*18500*/  STL.64 [R1+0x18d8], R14 ;  /* 0x0018d80e01007387 */ /* 0x000fe80000100a00 */
[----:B------:R-:W-:Y:S04]  /*18510*/  STL.64 [R1+0x18e8], R156 ;  /* 0x0018e89c01007387 */ /* 0x000fe80000100a00 */
        /* <DEDUP_REMOVED lines=8> */
[----:B-1----:R-:W2:Y:S04]  /*185a0*/  LDL.LU.64 R32, [R1+0x500] ;  /* 0x0005000001207983 */ /* 0x002ea80000300a00 */
[----:B------:R1:W-:Y:S04]  /*185b0*/  STL.64 [R1+0x1908], R48 ;  /* 0x0019083001007387 */ /* 0x0003e80000100a00 */
[----:B------:R2:W-:Y:S04]  /*185c0*/  LDGSTS.E [R63+0x15400], [R80.64], P1 ;  /* 0x15400000503f7fae */ /* 0x0005e80008921848 */
[----:B------:R2:W-:Y:S04]  /*185d0*/  LDGSTS.E [R63+0x16400], [R96.64], P1 ;  /* 0x16400000603f7fae */ /* 0x0005e80008921848 */
[----:B-1----:R-:W2:Y:S04]  /*185e0*/  LDL.LU.64 R48, [R1+0x508] ;  /* 0x0005080001307983 */ /* 0x002ea80000300a00 */
[----:B------:R-:W-:Y:S04]  /*185f0*/  STL.64 [R1+0x1918], R64 ;  /* 0x0019184001007387 */ /* 0x000fe80000100a00 */
[----:B------:R-:W-:Y:S04]  /*18600*/  STL.64 [R1+0x1920], R80 ;  /* 0x0019205001007387 */ /* 0x000fe80000100a00 */
        /* <DEDUP_REMOVED lines=14> */
[----:B------:R1:W-:Y:S04]  /*186f0*/  STL.64 [R1+0x1958], R192 ;  /* 0x001958c001007387 */ /* 0x0003e80000100a00 */
[----:B------:R1:W-:Y:S04]  /*18700*/  LDGSTS.E [R63+0x1d400], [R208.64], P1 ;  /* 0x1d400000d03f7fae */ /* 0x0003e80008921848 */
[----:B------:R2:W-:Y:S04]  /*18710*/  LDGSTS.E [R63+0x1e400], [R224.64], P1 ;  /* 0x1e400000e03f7fae */ /* 0x0005e80008921848 */
[----:B-1----:R-:W4:Y:S04]  /*18720*/  LDL.LU.64 R192, [R1+0x580] ;  /* 0x0005800001c07983 */ /* 0x002f280000300a00 */
[----:B------:R1:W-:Y:S04]  /*18730*/  STL.64 [R1+0x1960], R208 ;  /* 0x001960d001007387 */ /* 0x0003e80000100a00 */
[----:B------:R1:W-:Y:S04]  /*18740*/  LDGSTS.E [R63+0x1f400], [R240.64], P1 ;  /* 0x1f400000f03f7fae */ /* 0x0003e80008921848 */
[----:B-1----:R-:W4:Y:S04]  /*18750*/  LDL.LU.64 R208, [R1+0x588] ;  /* 0x0005880001d07983 */ /* 0x002f280000300a00 */
[----:B------:R-:W-:Y:S04]  /*18760*/  STL.64 [R1+0x1968], R224 ;  /* 0x001968e001007387 */ /* 0x000fe80000100a00 */
[----:B------:R1:W-:Y:S04]  /*18770*/  STL.64 [R1+0x1970], R240 ;  /* 0x001970f001007387 */ /* 0x0003e80000100a00 */
[----:B-1----:R-:W4:Y:S01]  /*18780*/  LDL.LU.64 R240, [R1+0x708] ;  /* 0x0007080001f07983 */ /* 0x002f220000300a00 */
[----:B------:R-:W-:-:S05]  /*18790*/  LOP3.LUT R76, R76, 0x30, RZ, 0x3c, !PT ;  /* 0x000000304c4c7812 */ /* 0x000fca00078e3cff */
[----:B---3--:R1:W-:Y:S04]  /*187a0*/  LDGSTS.E [R76+0x600], [R60.64], P1 ;  /* 0x006000003c4c7fae */ /* 0x0083e80008921848 */
[----:B--2---:R2:W-:Y:S04]  /*187b0*/  LDGSTS.E [R76+0x1600], [R144.64], P1 ;  /* 0x01600000904c7fae */ /* 0x0045e80008921848 */
[----:B------:R3:W-:Y:S04]  /*187c0*/  LDGSTS.E [R76+0x2600], [R236.64], P1 ;  /* 0x02600000ec4c7fae */ /* 0x0007e80008921848 */
[----:B------:R-:W-:Y:S04]  /*187d0*/  STL.64 [R1+0x1a90], R144 ;  /* 0x001a909001007387 */ /* 0x000fe80000100a00 */
[----:B----4-:R4:W-:Y:S04]  /*187e0*/  LDGSTS.E [R76+0x3600], [R240.64], P1 ;  /* 0x03600000f04c7fae */ /* 0x0109e80008921848 */
[----:B------:R1:W-:Y:S04]  /*187f0*/  LDGSTS.E [R76+0x4600], [R128.64], P1 ;  /* 0x04600000804c7fae */ /* 0x0003e80008921848 */
[----:B------:R1:W-:Y:S04]  /*18800*/  LDGSTS.E [R76+0x5600], [R220.64], P1 ;  /* 0x05600000dc4c7fae */ /* 0x0003e80008921848 */
[----:B------:R1:W-:Y:S04]  /*18810*/  LDGSTS.E [R76+0x6600], [R204.64], P1 ;  /* 0x06600000cc4c7fae */ /* 0x0003e80008921848 */
[----:B------:R-:W-:Y:S04]  /*18820*/  STL.64 [R1+0x1a38], R240 ;  /* 0x001a38f001007387 */ /* 0x000fe80000100a00 */
[----:B------:R1:W-:Y:S04]  /*18830*/  LDGSTS.E [R76+0x7600], [R108.64], P1 ;  /* 0x076000006c4c7fae */ /* 0x0003e80008921848 */
[----:B------:R-:W-:Y:S04]  /*18840*/  STL.64 [R1+0x1a20], R128 ;  /* 0x001a208001007387 */ /* 0x000fe80000100a00 */
[----:B------:R1:W-:Y:S04]  /*18850*/  LDGSTS.E [R76+0x8600], [R92.64], P1 ;  /* 0x086000005c4c7fae */ /* 0x0003e80008921848 */
        /* <DEDUP_REMOVED lines=8> */
[----:B-1----:R-:W4:Y:S04]  /*188e0*/  LDL.LU.64 R48, [R1+0x5c0] ;  /* 0x0005c00001307983 */ /* 0x002f280000300a00 */
[----:B------:R2:W-:Y:S04]  /*188f0*/  STL.64 [R1+0x1990], R142 ;  /* 0x0019908e01007387 */ /* 0x0005e80000100a00 */
[----:B------:R1:W-:Y:S04]  /*18900*/  LDGSTS.E [R76+0xe600], [R44.64], P1 ;  /* 0x0e6000002c4c7fae */ /* 0x0003e80008921848 */
[----:B------:R1:W-:Y:S04]  /*18910*/  LDGSTS.E [R76+0xf600], [R140.64], P1 ;  /* 0x0f6000008c4c7fae */ /* 0x0003e80008921848 */
[----:B--2---:R-:W2:Y:S04]  /*18920*/  LDL.LU.64 R142, [R1+0x680] ;  /* 0x00068000018e7983 */ /* 0x004ea80000300a00 */
        /* <DEDUP_REMOVED lines=32> */
[----:B------:R1:W-:Y:S04]  /*18b30*/  STL.64 [R1+0x1a18], R210 ;  /* 0x001a18d201007387 */ /* 0x0003e80000100a00 */
[----:B------:R-:W3:Y:S04]  /*18b40*/  S2R R45, SR_TID.X ;  /* 0x00000000002d7919 */ /* 0x000ee80000002100 */
[----:B------:R2:W-:Y:S04]  /*18b50*/  LDGSTS.E [R76+0x1e600], [R226.64], P1 ;  /* 0x1e600000e24c7fae */ /* 0x0005e80008921848 */
[----:B-1----:R-:W2:Y:S04]  /*18b60*/  LDL.LU.64 R210, [R1+0x6c0] ;  /* 0x0006c00001d27983 */ /* 0x002ea80000300a00 */
[----:B------:R-:W-:Y:S04]  /*18b70*/  STL.64 [R1+0x1a28], R226 ;  /* 0x001a28e201007387 */ /* 0x000fe80000100a00 */
[----:B------:R-:W2:Y:S04]  /*18b80*/  LDL.64 R60, [R1+0x7c0] ;  /* 0x0007c000013c7983 */ /* 0x000ea80000100a00 */
[----:B------:R-:W4:Y:S04]  /*18b90*/  LDL.64 R204, [R1+0x780] ;  /* 0x0007800001cc7983 */ /* 0x000f280000100a00 */
[----:B------:R-:W4:Y:S04]  /*18ba0*/  LDL.LU.64 R188, [R1+0x740] ;  /* 0x0007400001bc7983 */ /* 0x000f280000300a00 */
[----:B------:R-:W4:Y:S04]  /*18bb0*/  LDL.LU.64 R126, [R1+0x738] ;  /* 0x00073800017e7983 */ /* 0x000f280000300a00 */
[----:B------:R-:W4:Y:S04]  /*18bc0*/  LDL.LU.64 R14, [R1+0x700] ;  /* 0x00070000010e7983 */ /* 0x000f280000300a00 */
[----:B------:R1:W-:Y:S04]  /*18bd0*/  LDGSTS.E [R76+0x1f600], [R242.64], P1 ;  /* 0x1f600000f24c7fae */ /* 0x0003e80008921848 */
[----:B------:R1:W-:Y:S01]  /*18be0*/  STL.64 [R1+0x1a30], R242 ;  /* 0x001a30f201007387 */ /* 0x0003e20000100a00 */
[----:B---3--:R-:W-:-:S03]  /*18bf0*/  LOP3.LUT R128, R45, 0x7f, RZ, 0xc0, !PT ;  /* 0x0000007f2d807812 */ /* 0x008fc600078ec0ff */
[----:B-1----:R-:W3:Y:S04]  /*18c00*/  LDL.LU.64 R242, [R1+0x6f8] ;  /* 0x0006f80001f27983 */ /* 0x002ee80000300a00 */
[----:B------:R-:W3:Y:S04]  /*18c10*/  LDL.LU.64 R224, [R1+0x6f0] ;  /* 0x0006f00001e07983 */ /* 0x000ee80000300a00 */
        /* <DEDUP_REMOVED lines=8> */
[----:B------:R-:W3:Y:S01]  /*18ca0*/  LDL.LU.64 R46, [R1+0x5b8] ;  /* 0x0005b800012e7983 */ /* 0x000ee20000300a00 */
[----:B------:R-:W-:-:S03]  /*18cb0*/  IMAD.SHL.U32 R129, R128, 0x4, RZ ;  /* 0x0000000480817824 */ /* 0x000fc600078e00ff */
[----:B------:R-:W3:Y:S04]  /*18cc0*/  LDL.LU.64 R208, [R1+0x5b0] ;  /* 0x0005b00001d07983 */ /* 0x000ee80000300a00 */
[----:B------:R-:W3:Y:S04]  /*18cd0*/  LDL.LU.64 R174, [R1+0x578] ;  /* 0x0005780001ae7983 */ /* 0x000ee80000300a00 */
[----:B------:R-:W3:Y:S04]  /*18ce0*/  LDL.LU.64 R158, [R1+0x570] ;  /* 0x00057000019e7983 */ /* 0x000ee80000300a00 */
[----:B------:R-:W3:Y:S04]  /*18cf0*/  LDL.LU.64 R112, [R1+0x538] ;  /* 0x0005380001707983 */ /* 0x000ee80000300a00 */
[----:B------:R-:W3:Y:S01]  /*18d00*/  LDL.LU.64 R96, [R1+0x530] ;  /* 0x0005300001607983 */ /* 0x000ee20000300a00 */
[----:B------:R-:W-:-:S03]  /*18d10*/  LOP3.LUT R144, R129, 0x40, RZ, 0x3c, !PT ;  /* 0x0000004081907812 */ /* 0x000fc600078e3cff */
        /* <DEDUP_REMOVED lines=10> */
[----:B--2---:R1:W-:Y:S04]  /*18dc0*/  LDGSTS.E [R144+0x800], [R60.64], P1 ;  /* 0x008000003c907fae */ /* 0x0043e80008921848 */
[----:B----4-:R2:W-:Y:S04]  /*18dd0*/  LDGSTS.E [R144+0x1800], [R204.64], P1 ;  /* 0x01800000cc907fae */ /* 0x0105e80008921848 */
        /* <DEDUP_REMOVED lines=13> */
[----:B------:R-:W-:Y:S04]  /*18eb0*/  STL.64 [R1+0x1a68], R18 ;  /* 0x001a681201007387 */ /* 0x000fe80000100a00 */
        /* <DEDUP_REMOVED lines=9> */
[----:B--2---:R-:W2:Y:S04]  /*18f50*/  LDL.LU.64 R30, [R1+0x778] ;  /* 0x00077800011e7983 */ /* 0x004ea80000300a00 */
[----:B------:R-:W-:Y:S04]  /*18f60*/  STL.64 [R1+0x1a88], R32 ;  /* 0x001a882001007387 */ /* 0x000fe80000100a00 */
[----:B------:R-:W-:Y:S04]  /*18f70*/  STL.64 [R1+0x1a98], R238 ;  /* 0x001a98ee01007387 */ /* 0x000fe80000100a00 */
[----:B------:R1:W-:Y:S04]  /*18f80*/  STL.64 [R1+0x1aa0], R110 ;  /* 0x001aa06e01007387 */ /* 0x0003e80000100a00 */
[----:B------:R4:W-:Y:S04]  /*18f90*/  LDGSTS.E [R144+0xe800], [R172.64], P1 ;  /* 0x0e800000ac907fae */ /* 0x0009e80008921848 */
[----:B------:R2:W-:Y:S04]  /*18fa0*/  LDGSTS.E [R144+0xf800], [R124.64], P1 ;  /* 0x0f8000007c907fae */ /* 0x0005e80008921848 */
[----:B-1----:R-:W2:Y:S04]  /*18fb0*/  LDL.LU.64 R110, [R1+0x7b0] ;  /* 0x0007b000016e7983 */ /* 0x002ea80000300a00 */
[----:B------:R4:W-:Y:S04]  /*18fc0*/  STL.64 [R1+0x1aa8], R172 ;  /* 0x001aa8ac01007387 */ /* 0x0009e80000100a00 */
[----:B------:R1:W-:Y:S04]  /*18fd0*/  LDGSTS.E [R144+0x10800], [R250.64], P1 ;  /* 0x10800000fa907fae */ /* 0x0003e80008921848 */
[----:B------:R1:W-:Y:S04]  /*18fe0*/  LDGSTS.E [R144+0x11800], [R20.64], P1 ;  /* 0x1180000014907fae */ /* 0x0003e80008921848 */
[----:B----4-:R-:W4:Y:S04]  /*18ff0*/  LDL.LU.64 R172, [R1+0x7b8] ;  /* 0x0007b80001ac7983 */ /* 0x010f280000300a00 */
[----:B------:R1:W-:Y:S04]  /*19000*/  LDGSTS.E [R144+0x12800], [R36.64], P1 ;  /* 0x1280000024907fae */ /* 0x0003e80008921848 */
[----:B------:R1:W-:Y:S04]  /*19010*/  LDGSTS.E [R144+0x13800], [R52.64], P1 ;  /* 0x1380000034907fae */ /* 0x0003e80008921848 */
[----:B------:R1:W-:Y:S04]  /*19020*/  LDGSTS.E [R144+0x14800], [R68.64], P1 ;  /* 0x1480000044907fae */ /* 0x0003e80008921848 */
[----:B------:R1:W-:Y:S04]  /*19030*/  LDGSTS.E [R144+0x15800], [R84.64], P1 ;  /* 0x1580000054907fae */ /* 0x0003e80008921848 */
[----:B------:R1:W-:Y:S04]  /*19040*/  LDGSTS.E [R144+0x16800], [R100.64], P1 ;  /* 0x1680000064907fae */ /* 0x0003e80008921848 */
[----:B------:R1:W-:Y:S01]  /*19050*/  LDGSTS.E [R144+0x17800], [R116.64], P1 ;  /* 0x1780000074907fae */ /* 0x0003e20008921848 */
[----:B------:R-:W-:-:S03]  /*19060*/  LOP3.LUT R77, R77, 0x50, RZ, 0x3c, !PT ;  /* 0x000000504d4d7812 */ /* 0x000fc600078e3cff */
        /* <DEDUP_REMOVED lines=8> */
[----:B------:R-:W-:Y:S04]  /*190f0*/  STL.64 [R1+0x1ab0], R124 ;  /* 0x001ab07c01007387 */ /* 0x000fe80000100a00 */
[----:B------:R-:W-:Y:S04]  /*19100*/  STL.64 [R1+0x1ab8], R250 ;  /* 0x001ab8fa01007387 */ /* 0x000fe80000100a00 */
[----:B------:R1:W-:Y:S04]  /*19110*/  STL.64 [R1+0x1ac8], R20 ;  /* 0x001ac81401007387 */ /* 0x0003e80000100a00 */
[----:B------:R1:W-:Y:S04]  /*19120*/  STL.64 [R1+0x1ad0], R36 ;  /* 0x001ad02401007387 */ /* 0x0003e80000100a00 */
        /* <DEDUP_REMOVED lines=19> */
[----:B----4-:R4:W-:Y:S04]  /*19260*/  LDGSTS.E [R77+0xa00], [R172.64], P1 ;  /* 0x00a00000ac4d7fae */ /* 0x0109e80008921848 */
[----:B--2---:R4:W-:Y:S04]  /*19270*/  LDGSTS.E [R77+0x1a00], [R30.64], P1 ;  /* 0x01a000001e4d7fae */ /* 0x0049e80008921848 */
[----:B------:R4:W-:Y:S04]  /*19280*/  LDGSTS.E [R77+0x2a00], [R126.64], P1 ;  /* 0x02a000007e4d7fae */ /* 0x0009e80008921848 */
        /* <DEDUP_REMOVED lines=29> */
[----:B----4-:R-:W2:Y:S01]  /*19460*/  LDL.LU.64 R76, [R1+0x3e8] ;  /* 0x0003e800014c7983 */ /* 0x010ea20000300a00 */
[----:B------:R-:W-:-:S02]  /*19470*/  LOP3.LUT R145, R129, 0x60, RZ, 0x3c, !PT ;  /* 0x0000006081917812 */ /* 0x000fc400078e3cff */
[----:B------:R-:W-:Y:S01]  /*19480*/  LOP3.LUT R45, R45, 0x7f, RZ, 0xc0, !PT ;  /* 0x0000007f2d2d7812 */ /* 0x000fe200078ec0ff */
[----:B------:R-:W-:Y:S01]  /*19490*/  IMAD.MOV.U32 R44, RZ, RZ, c[0x0][0x180] ;  /* 0x00006000ff2c7624 */ /* 0x000fe200078e00ff */
[----:B------:R-:W3:Y:S04]  /*194a0*/  LDL.LU.64 R14, [R1+0x320] ;  /* 0x00032000010e7983 */ /* 0x000ee80000300a00 */
        /* <DEDUP_REMOVED lines=18> */
[----:B------:R4:W-:Y:S01]  /*195d0*/  LDGSTS.E [R145+0x12c00], [R40.64], P1 ;  /* 0x12c0000028917fae */ /* 0x0009e20008921848 */
[----:B------:R-:W-:-:S03]  /*195e0*/  IMAD.SHL.U32 R45, R45, 0x4, RZ ;  /* 0x000000042d2d7824 */ /* 0x000fc600078e00ff */
        /* <DEDUP_REMOVED lines=29> */
[----:B------:R-:W-:Y:S01]  /*197c0*/  IADD3 R44, R44, -0x95, RZ ;  /* 0xffffff6b2c2c7810 */ /* 0x000fe20007ffe0ff */
[----:B-1----:R-:W-:-:S02]  /*197d0*/  IMAD.WIDE R20, R0, 0x4, R4 ;  /* 0x0000000400147825 */ /* 0x002fc400078e0204 */
[----:B------:R-:W4:Y:S01]  /*197e0*/  LDL.LU.64 R226, [R1+0x300] ;  /* 0x0003000001e27983 */ /* 0x000f220000300a00 */
[----:B------:R-:W-:-:S03]  /*197f0*/  SEL R252, R252, RZ, P6 ;  /* 0x000000fffcfc7207 */ /* 0x000fc60003000000 */
[----:B------:R1:W-:Y:S01]  /*19800*/  STL.64 [R1+0x828], R20 ;  /* 0x0008281401007387 */ /* 0x0003e20000100a00 */
[----:B------:R-:W-:Y:S02]  /*19810*/  IMAD.SHL.U32 R189, R128, 0x4, RZ ;  /* 0x0000000480bd7824 */ /* 0x000fe400078e00ff */
[----:B------:R-:W-:-:S04]  /*19820*/  IMAD.WIDE R36, R0, 0x4, R178 ;  /* 0x0000000400247825 */ /* 0x000fc800078e02b2 */
[----:B------:R-:W-:Y:S01]  /*19830*/  IMAD.WIDE R32, R0, 0x4, R32 ;  /* 0x0000000400207825 */ /* 0x000fe200078e0220 */
[----:B--2---:R2:W-:Y:S04]  /*19840*/  LDGSTS.E [R45+0xfe00], [R76.64], P1 ;  /* 0x0fe000004c2d7fae */ /* 0x0045e80008921848 */
        /* <DEDUP_REMOVED lines=16> */
[----:B------:R-:W0:Y:S04]  /*19950*/  LDGDEPBAR ;  /* 0x00000000000079af */ /* 0x000e280000000000 */
[----:B------:R-:W-:Y:S01]  /*19960*/  BAR.SYNC.DEFER_BLOCKING 0x0 ;  /* 0x0000000000007b1d */ /* 0x000fe20000010000 */
[----:B--2---:R-:W-:-:S05]  /*19970*/  IMAD.MOV.U32 R45, RZ, RZ, c[0x0][0x180] ;  /* 0x00006000ff2d7624 */ /* 0x004fca00078e00ff */
[----:B------:R-:W-:Y:S02]  /*19980*/  IADD3 R45, R45, -0x99, RZ ;  /* 0xffffff672d2d7810 */ /* 0x000fe40007ffe0ff */
[----:B------:R-:W-:Y:S02]  /*19990*/  ISETP.GE.U32.AND P1, PT, R44, 0x7ffffeec, PT ;  /* 0x7ffffeec2c00780c */ /* 0x000fe40003f26070 */
[----:B------:R-:W-:Y:S02]  /*199a0*/  ISETP.GE.U32.AND P6, PT, R45, 0x7ffffee8, PT ;  /* 0x7ffffee82d00780c */ /* 0x000fe40003fc6070 */
[----:B------:R-:W2:Y:S04]  /*199b0*/  LDL.LU.64 R44, [R1+0x2e0] ;  /* 0x0002e000012c7983 */ /* 0x000ea80000300a00 */
[----:B------:R-:W2:Y:S04]  /*199c0*/  LDL.LU.64 R210, [R1+0x2c0] ;  /* 0x0002c00001d27983 */ /* 0x000ea80000300a00 */
[----:B------:R-:W2:Y:S04]  /*199d0*/  LDL.LU.64 R178, [R1+0x2a0] ;  /* 0x0002a00001b27983 */ /* 0x000ea80000300a00 */
[----:B------:R-:W-:Y:S01]  /*199e0*/  @!PT LDS RZ, [RZ] ;  /* 0x00000000fffff984 */ /* 0x000fe20000000800 */
[----:B------:R-:W-:Y:S01]  /*199f0*/  @!PT LDS RZ, [RZ] ;  /* 0x00000000fffff984 */ /* 0x000fe20000000800 */
[----:B------:R-:W-:Y:S01]  /*19a00*/  @!PT LDS RZ, [RZ] ;  /* 0x00000000fffff984 */ /* 0x000fe20000000800 */
[----:B------:R1:W-:Y:S04]  /*19a10*/  LDGSTS.E [R189+0x50000], [R20.64], !P3 ;  /* 0x5000000014bd7fae */ /* 0x0003e8000d921848 */
[----:B------:R3:W-:Y:S04]  /*19a20*/  STL.64 [R1+0x3a8], R36 ;  /* 0x0003a82401007387 */ /* 0x0007e80000100a00 */
[----:B------:R3:W-:Y:S01]  /*19a30*/  STL.64 [R1+0x380], R32 ;  /* 0x0003802001007387 */ /* 0x0007e20000100a00 */
[----:B-1----:R-:W-:-:S03]  /*19a40*/  IMAD.WIDE R20, R0, 0x4, R240 ;  /* 0x0000000400147825 */ /* 0x002fc600078e02f0 */
[----:B------:R3:W-:Y:S04]  /*19a50*/  LDGSTS.E [R189+0x50800], [R36.64], !P4 ;  /* 0x5080000024bd7fae */ /* 0x0007e8000e121848 */
[----:B------:R4:W-:Y:S04]  /*19a60*/  STL.64 [R1+0x360], R20 ;  /* 0x0003601401007387 */ /* 0x0009e80000100a00 */
[----:B------:R-:W2:Y:S01]  /*19a70*/  LDL.LU.64 R240, [R1+0x280] ;  /* 0x0002800001f07983 */ /* 0x000ea20000300a00 */
[----:B---3--:R-:W-:-:S03]  /*19a80*/  IMAD.WIDE R36, R0, 0x4, R18 ;  /* 0x0000000400247825 */ /* 0x008fc600078e0212 */
[----:B------:R1:W-:Y:S01]  /*19a90*/  LDGSTS.E [R189+0x51000], [R32.64], !P5 ;  /* 0x5100000020bd7fae */ /* 0x0003e2000e921848 */
[----:B------:R-:W-:-:S03]  /*19aa0*/  IMAD.MOV.U32 R188, RZ, RZ, c[0x0][0x180] ;  /* 0x00006000ffbc7624 */ /* 0x000fc600078e00ff */
[----:B------:R3:W-:Y:S04]  /*19ab0*/  STL.64 [R1+0x340], R36 ;  /* 0x0003402401007387 */ /* 0x0007e80000100a00 */
[----:B------:R-:W2:Y:S01]  /*19ac0*/  LDL.LU.64 R18, [R1+0x260] ;  /* 0x0002600001127983 */ /* 0x000ea20000300a00 */
[----:B-1----:R-:W-:-:S03]  /*19ad0*/  IMAD.WIDE R32, R0, 0x4, R14 ;  /* 0x0000000400207825 */ /* 0x002fc600078e020e */
[----:B------:R4:W-:Y:S01]  /*19ae0*/  LDGSTS.E [R189+0x51800], [R20.64], !P2 ;  /* 0x5180000014bd7fae */ /* 0x0009e2000d121848 */
[----:B------:R-:W-:-:S03]  /*19af0*/  IADD3 R4, R188, -0x9d, RZ ;  /* 0xffffff63bc047810 */ /* 0x000fc60007ffe0ff */
[----:B------:R-:W2:Y:S01]  /*19b00*/  LDL.LU.64 R14, [R1+0x240] ;  /* 0x00024000010e7983 */ /* 0x000ea20000300a00 */
[----:B------:R-:W-:Y:S02]  /*19b10*/  ISETP.GE.U32.AND P3, PT, R4, 0x7ffffee4, PT ;  /* 0x7ffffee40400780c */ /* 0x000fe40003f66070 */
[C---:B------:R-:W-:Y:S01]  /*19b20*/  IADD3 R4, R188.reuse, -0xa1, RZ ;  /* 0xffffff5fbc047810 */ /* 0x040fe20007ffe0ff */
[----:B------:R-:W-:Y:S01]  /*19b30*/  STL.64 [R1+0x320], R32 ;  /* 0x0003202001007387 */ /* 0x000fe20000100a00 */
[----:B------:R-:W-:Y:S02]  /*19b40*/  IADD3 R5, R188, -0xa5, RZ ;  /* 0xffffff5bbc057810 */ /* 0x000fe40007ffe0ff */
[----:B------:R-:W-:Y:S01]  /*19b50*/  ISETP.GE.U32.AND P4, PT, R4, 0x7ffffee0, PT ;  /* 0x7ffffee00400780c */ /* 0x000fe20003f86070 */
[----:B------:R3:W-:Y:S01]  /*19b60*/  LDGSTS.E [R189+0x52000], [R36.64], !P0 ;  /* 0x5200000024bd7fae */ /* 0x0007e2000c121848 */
[----:B------:R-:W-:-:S03]  /*19b70*/  ISETP.GE.U32.AND P5, PT, R5, 0x7ffffedc, PT ;  /* 0x7ffffedc0500780c */ /* 0x000fc60003fa6070 */
[----:B------:R1:W-:Y:S01]  /*19b80*/  LDGSTS.E [R189+0x52800], [R32.64], !P1 ;  /* 0x5280000020bd7fae */ /* 0x0003e2000c921848 */
[----:B----4-:R-:W-:-:S05]  /*19b90*/  IMAD.WIDE R20, R0, 0x4, R226 ;  /* 0x0000000400147825 */ /* 0x010fca00078e02e2 */
[----:B------:R4:W-:Y:S04]  /*19ba0*/  STL.64 [R1+0x300], R20 ;  /* 0x0003001401007387 */ /* 0x0009e80000100a00 */
[----:B------:R-:W2:Y:S04]  /*19bb0*/  LDL.LU.64 R226, [R1+0x220] ;  /* 0x0002200001e27983 */ /* 0x000ea80000300a00 */
[----:B------:R4:W-:Y:S01]  /*19bc0*/  LDGSTS.E [R189+0x53000], [R20.64], !P6 ;  /* 0x5300000014bd7fae */ /* 0x0009e2000f121848 */
[----:B--2---:R-:W-:-:S04]  /*19bd0*/  IMAD.WIDE R44, R0, 0x4, R44 ;  /* 0x00000004002c7825 */ /* 0x004fc800078e022c */
[C---:B---3--:R-:W-:Y:S01]  /*19be0*/  IMAD.WIDE R36, R0.reuse, 0x4, R210 ;  /* 0x0000000400247825 */ /* 0x048fe200078e02d2 */
[----:B------:R2:W-:Y:S03]  /*19bf0*/  STL.64 [R1+0x2e0], R44 ;  /* 0x0002e02c01007387 */ /* 0x0005e60000100a00 */
[C---:B----4-:R-:W-:Y:S01]  /*19c00*/  IMAD.WIDE R20, R0.reuse, 0x4, R178 ;  /* 0x0000000400147825 */ /* 0x050fe200078e02b2 */
[----:B-1----:R-:W3:Y:S04]  /*19c10*/  LDL.LU.64 R32, [R1+0x200] ;  /* 0x0002000001207983 */ /* 0x002ee80000300a00 */
[----:B------:R-:W4:Y:S04]  /*19c20*/  LDL.LU.64 R178, [R1+0x1e0] ;  /* 0x0001e00001b27983 */ /* 0x000f280000300a00 */
[----:B------:R-:W-:Y:S04]  /*19c30*/  STL.64 [R1+0x830], R36 ;  /* 0x0008302401007387 */ /* 0x000fe80000100a00 */
[----:B------:R1:W-:Y:S04]  /*19c40*/  STL.64 [R1+0x838], R20 ;  /* 0x0008381401007387 */ /* 0x0003e80000100a00 */
[----:B------:R-:W4:Y:S04]  /*19c50*/  LDL.LU.64 R210, [R1+0x1c0] ;  /* 0x0001c00001d27983 */ /* 0x000f280000300a00 */
[----:B------:R2:W-:Y:S04]  /*19c60*/  LDGSTS.E [R189+0x53800], [R44.64], !P3 ;  /* 0x538000002cbd7fae */ /* 0x0005e8000d921848 */
[----:B------:R1:W-:Y:S04]  /*19c70*/  LDGSTS.E [R189+0x54000], [R36.64], !P4 ;  /* 0x5400000024bd7fae */ /* 0x0003e8000e121848 */
[----:B------:R1:W-:Y:S04]  /*19c80*/  LDGSTS.E [R189+0x54800], [R20.64], !P5 ;  /* 0x5480000014bd7fae */ /* 0x0003e8000e921848 */
[----:B--2---:R-:W2:Y:S01]  /*19c90*/  LDL.LU.64 R44, [R1+0x1a0] ;  /* 0x0001a000012c7983 */ /* 0x004ea20000300a00 */
[----:B-1----:R-:W-:-:S03]  /*19ca0*/  IMAD.WIDE R20, R0, 0x4, R240 ;  /* 0x0000000400147825 */ /* 0x002fc600078e02f0 */
[----:B------:R-:W2:Y:S01]  /*19cb0*/  LDL.LU.64 R240, [R1+0x180] ;  /* 0x0001800001f07983 */ /* 0x000ea20000300a00 */
[----:B------:R-:W-:-:S04]  /*19cc0*/  IADD3 R4, R188, -0xa9, RZ ;  /* 0xffffff57bc047810 */ /* 0x000fc80007ffe0ff */
[----:B------:R-:W-:Y:S02]  /*19cd0*/  ISETP.GE.U32.AND P2, PT, R4, 0x7ffffed8, PT ;  /* 0x7ffffed80400780c */ /* 0x000fe40003f46070 */
[C---:B------:R-:W-:Y:S02]  /*19ce0*/  IADD3 R4, R188.reuse, -0xad, RZ ;  /* 0xffffff53bc047810 */ /* 0x040fe40007ffe0ff */
[----:B------:R-:W-:Y:S02]  /*19cf0*/  IADD3 R5, R188, -0xb1, RZ ;  /* 0xffffff4fbc057810 */ /* 0x000fe40007ffe0ff */
[----:B------:R-:W-:Y:S02]  /*19d00*/  ISETP.GE.U32.AND P0, PT, R4, 0x7ffffed4, PT ;  /* 0x7ffffed40400780c */ /* 0x000fe40003f06070 */
[----:B------:R-:W-:Y:S01]  /*19d10*/  ISETP.GE.U32.AND P1, PT, R5, 0x7ffffed0, PT ;  /* 0x7ffffed00500780c */ /* 0x000fe20003f26070 */
[C---:B------:R-:W-:Y:S01]  /*19d20*/  IMAD.WIDE R18, R0.reuse, 0x4, R18 ;  /* 0x0000000400127825 */ /* 0x040fe200078e0212 */
[----:B------:R-:W-:Y:S03]  /*19d30*/  STL.64 [R1+0x840], R20 ;  /* 0x0008401401007387 */ /* 0x000fe60000100a00 */
[----:B------:R-:W-:Y:S01]  /*19d40*/  IMAD.WIDE R14, R0, 0x4, R14 ;  /* 0x00000004000e7825 */ /* 0x000fe200078e020e */
[----:B------:R-:W-:Y:S01]  /*19d50*/  IADD3 R4, R188, -0xb5, RZ ;  /* 0xffffff4bbc047810 */ /* 0x000fe20007ffe0ff */
[----:B------:R4:W-:Y:S04]  /*19d60*/  LDGSTS.E [R189+0x55000], [R20.64], !P2 ;  /* 0x5500000014bd7fae */ /* 0x0009e8000d121848 */
[----:B------:R1:W-:Y:S01]  /*19d70*/  STL.64 [R1+0x848], R18 ;  /* 0x0008481201007387 */ /* 0x0003e20000100a00 */
[----:B------:R-:W-:-:S03]  /*19d80*/  ISETP.GE.U32.AND P6, PT, R4, 0x7ffffecc, PT ;  /* 0x7ffffecc0400780c */ /* 0x000fc60003fc6070 */
[----:B------:R1:W-:Y:S04]  /*19d90*/  STL.64 [R1+0x850], R14 ;  /* 0x0008500e01007387 */ /* 0x0003e80000100a00 */
[----:B------:R1:W-:Y:S01]  /*19da0*/  LDGSTS.E [R189+0x55800], [R18.64], !P0 ;  /* 0x5580000012bd7fae */ /* 0x0003e2000c121848 */
[C---:B------:R-:W-:Y:S02]  /*19db0*/  IADD3 R4, R188.reuse, -0xb9, RZ ;  /* 0xffffff47bc047810 */ /* 0x040fe40007ffe0ff */
[----:B------:R-:W-:Y:S01]  /*19dc0*/  IADD3 R5, R188, -0xbd, RZ ;  /* 0xffffff43bc057810 */ /* 0x000fe20007ffe0ff */
[----:B------:R1:W-:Y:S01]  /*19dd0*/  LDGSTS.E [R189+0x56000], [R14.64], !P1 ;  /* 0x560000000ebd7fae */ /* 0x0003e2000c921848 */
[----:B------:R-:W-:-:S03]  /*19de0*/  ISETP.GE.U32.AND P3, PT, R4, 0x7ffffec8, PT ;  /* 0x7ffffec80400780c */ /* 0x000fc60003f66070 */
[----:B-1----:R-:W2:Y:S04]  /*19df0*/  LDL.LU.64 R18, [R1+0x160] ;  /* 0x0001600001127983 */ /* 0x002ea80000300a00 */
[----:B------:R-:W2:Y:S01]  /*19e00*/  LDL.LU.64 R14, [R1+0x140] ;  /* 0x00014000010e7983 */ /* 0x000ea20000300a00 */
[----:B------:R-:W-:Y:S01]  /*19e10*/  ISETP.GE.U32.AND P4, PT, R5, 0x7ffffec4, PT ;  /* 0x7ffffec40500780c */ /* 0x000fe20003f86070 */
[C---:B------:R-:W-:Y:S02]  /*19e20*/  IMAD.WIDE R36, R0.reuse, 0x4, R226 ;  /* 0x0000000400247825 */ /* 0x040fe400078e02e2 */
[----:B------:R-:W2:Y:S04]  /*19e30*/  LDL.LU.64 R226, [R1+0x120] ;  /* 0x0001200001e27983 */ /* 0x000ea80000300a00 */
[----:B------:R1:W-:Y:S04]  /*19e40*/  STL.64 [R1+0x858], R36 ;  /* 0x0008582401007387 */ /* 0x0003e80000100a00 */
[----:B------:R1:W-:Y:S01]  /*19e50*/  LDGSTS.E [R189+0x56800], [R36.64], !P6 ;  /* 0x5680000024bd7fae */ /* 0x0003e2000f121848 */
[----:B---3--:R-:W-:-:S04]  /*19e60*/  IMAD.WIDE R32, R0, 0x4, R32 ;  /* 0x0000000400207825 */ /* 0x008fc800078e0220 */
[C---:B----4-:R-:W-:Y:S01]  /*19e70*/  IMAD.WIDE R20, R0.reuse, 0x4, R178 ;  /* 0x0000000400147825 */ /* 0x050fe200078e02b2 */
[----:B------:R-:W-:Y:S04]  /*19e80*/  STL.64 [R1+0x860], R32 ;  /* 0x0008602001007387 */ /* 0x000fe80000100a00 */
[----:B------:R2:W-:Y:S04]  /*19e90*/  STL.64 [R1+0x870], R20 ;  /* 0x0008701401007387 */ /* 0x0005e80000100a00 */
[----:B------:R-:W3:Y:S01]  /*19ea0*/  LDL.LU.64 R178, [R1+0x100] ;  /* 0x0001000001b27983 */ /* 0x000ee20000300a00 */
[----:B-1----:R-:W-:-:S03]  /*19eb0*/  IMAD.WIDE R36, R0, 0x4, R210 ;  /* 0x0000000400247825 */ /* 0x002fc600078e02d2 */
[----:B------:R1:W-:Y:S04]  /*19ec0*/  LDGSTS.E [R189+0x57000], [R32.64], !P3 ;  /* 0x5700000020bd7fae */ /* 0x0003e8000d921848 */
[----:B------:R2:W-:Y:S04]  /*19ed0*/  LDGSTS.E [R189+0x57800], [R20.64], !P4 ;  /* 0x5780000014bd7fae */ /* 0x0005e8000e121848 */
[----:B------:R-:W-:Y:S04]  /*19ee0*/  STL.64 [R1+0x888], R36 ;  /* 0x0008882401007387 */ /* 0x000fe80000100a00 */
[----:B------:R-:W4:Y:S01]  /*19ef0*/  LDL.LU.64 R210, [R1+0xe0] ;  /* 0x0000e00001d27983 */ /* 0x000f220000300a00 */
[----:B--2---:R-:W-:-:S03]  /*19f00*/  IMAD.WIDE R20, R0, 0x4, R240 ;  /* 0x0000000400147825 */ /* 0x004fc600078e02f0 */
[----:B------:R-:W2:Y:S01]  /*19f10*/  LDL.LU.64 R240, [R1+0xc0] ;  /* 0x0000c00001f07983 */ /* 0x000ea20000300a00 */
[----:B------:R-:W-:-:S04]  /*19f20*/  IADD3 R4, R188, -0xc1, RZ ;  /* 0xffffff3fbc047810 */ /* 0x000fc80007ffe0ff */
[----:B------:R-:W-:Y:S02]  /*19f30*/  ISETP.GE.U32.AND P5, PT, R4, 0x7ffffec0, PT ;  /* 0x7ffffec00400780c */ /* 0x000fe40003fa6070 */
[C---:B------:R-:W-:Y:S02]  /*19f40*/  IADD3 R4, R188.reuse, -0xc5, RZ ;  /* 0xffffff3bbc047810 */ /* 0x040fe40007ffe0ff */
[----:B------:R-:W-:Y:S02]  /*19f50*/  IADD3 R5, R188, -0xc9, RZ ;  /* 0xffffff37bc057810 */ /* 0x000fe40007ffe0ff */
[----:B------:R-:W-:Y:S02]  /*19f60*/  ISETP.GE.U32.AND P2, PT, R4, 0x7ffffebc, PT ;  /* 0x7ffffebc0400780c */ /* 0x000fe40003f46070 */
[----:B------:R-:W-:Y:S01]  /*19f70*/  IADD3 R4, R188, -0xcd, RZ ;  /* 0xffffff33bc047810 */ /* 0x000fe20007ffe0ff */
[----:B-1----:R-:W-:Y:S01]  /*19f80*/  IMAD.WIDE R32, R0, 0x4, R44 ;  /* 0x0000000400207825 */ /* 0x002fe200078e022c */
[----:B------:R-:W-:-:S02]  /*19f90*/  ISETP.GE.U32.AND P0, PT, R5, 0x7ffffeb8, PT ;  /* 0x7ffffeb80500780c */ /* 0x000fc40003f06070 */
[----:B------:R-:W-:Y:S01]  /*19fa0*/  ISETP.GE.U32.AND P1, PT, R4, 0x7ffffeb4, PT ;  /* 0x7ffffeb40400780c */ /* 0x000fe20003f26070 */
[----:B------:R3:W-:Y:S01]  /*19fb0*/  LDGSTS.E [R189+0x58000], [R36.64], !P5 ;  /* 0x5800000024bd7fae */ /* 0x0007e2000e921848 */
[C---:B------:R-:W-:Y:S02]  /*19fc0*/  IADD3 R4, R188.reuse, -0xd1, RZ ;  /* 0xffffff2fbc047810 */ /* 0x040fe40007ffe0ff */
[----:B------:R-:W-:Y:S01]  /*19fd0*/  IADD3 R5, R188, -0xd5, RZ ;  /* 0xffffff2bbc057810 */ /* 0x000fe20007ffe0ff */
[----:B------:R1:W-:Y:S01]  /*19fe0*/  STL.64 [R1+0x8a0], R32 ;  /* 0x0008a02001007387 */ /* 0x0003e20000100a00 */
[----:B------:R-:W-:Y:S02]  /*19ff0*/  ISETP.GE.U32.AND P6, PT, R4, 0x7ffffeb0, PT ;  /* 0x7ffffeb00400780c */ /* 0x000fe40003fc6070 */
[----:B------:R-:W-:Y:S01]  /*1a000*/  ISETP.GE.U32.AND P3, PT, R5, 0x7ffffeac, PT ;  /* 0x7ffffeac0500780c */ /* 0x000fe20003f66070 */
[----:B------:R1:W-:Y:S04]  /*1a010*/  STL.64 [R1+0x8b8], R20 ;  /* 0x0008b81401007387 */ /* 0x0003e80000100a00 */
[----:B------:R-:W2:Y:S04]  /*1a020*/  LDL.LU.64 R44, [R1+0xa0] ;  /* 0x0000a000012c7983 */ /* 0x000ea80000300a00 */
[----:B------:R1:W-:Y:S04]  /*1a030*/  LDGSTS.E [R189+0x58800], [R32.64], !P2 ;  /* 0x5880000020bd7fae */ /* 0x0003e8000d121848 */
[----:B------:R1:W-:Y:S02]  /*1a040*/  LDGSTS.E [R189+0x59000], [R20.64], !P0 ;  /* 0x5900000014bd7fae */ /* 0x0003e4000c121848 */
[----:B-1----:R-:W-:-:S04]  /*1a050*/  IMAD.WIDE R32, R0, 0x4, R18 ;  /* 0x0000000400207825 */ /* 0x002fc800078e0212 */
[C---:B------:R-:W-:Y:S01]  /*1a060*/  IMAD.WIDE R20, R0.reuse, 0x4, R14 ;  /* 0x0000000400147825 */ /* 0x040fe200078e020e */
[----:B------:R-:W-:Y:S04]  /*1a070*/  STL.64 [R1+0x8d0], R32 ;  /* 0x0008d02001007387 */ /* 0x000fe80000100a00 */
[----:B------:R-:W2:Y:S04]  /*1a080*/  LDL.LU.64 R124, [R1+0x88] ;  /* 0x00008800017c7983 */ /* 0x000ea80000300a00 */
[----:B------:R-:W2:Y:S04]  /*1a090*/  LDL.LU.64 R18, [R1+0x70] ;  /* 0x0000700001127983 */ /* 0x000ea80000300a00 */
[----:B------:R4:W-:Y:S01]  /*1a0a0*/  LDGSTS.E [R189+0x59800], [R32.64], !P1 ;  /* 0x5980000020bd7fae */ /* 0x0009e2000c921848 */
[----:B------:R-:W-:-:S03]  /*1a0b0*/  IMAD.WIDE R14, R0, 0x4, R226 ;  /* 0x00000004000e7825 */ /* 0x000fc600078e02e2 */
[----:B------:R-:W-:Y:S04]  /*1a0c0*/  STL.64 [R1+0x8e8], R20 ;  /* 0x0008e81401007387 */ /* 0x000fe80000100a00 */
[----:B------:R2:W-:Y:S04]  /*1a0d0*/  LDGSTS.E [R189+0x5a000], [R20.64], !P6 ;  /* 0x5a00000014bd7fae */ /* 0x0005e8000f121848 */
[----:B------:R1:W-:Y:S04]  /*1a0e0*/  STL.64 [R1+0x900], R14 ;  /* 0x0009000e01007387 */ /* 0x0003e80000100a00 */
[----:B------:R1:W-:Y:S04]  /*1a0f0*/  LDGSTS.E [R189+0x5a800], [R14.64], !P3 ;  /* 0x5a8000000ebd7fae */ /* 0x0003e8000d921848 */
[----:B-1----:R-:W2:Y:S04]  /*1a100*/  LDL.LU.64 R14, [R1+0x58] ;  /* 0x00005800010e7983 */ /* 0x002ea80000300a00 */
[----:B------:R-:W2:Y:S01]  /*1a110*/  LDL.LU.64 R226, [R1+0x40] ;  /* 0x0000400001e27983 */ /* 0x000ea20000300a00 */
[----:B---3--:R-:W-:-:S03]  /*1a120*/  IMAD.WIDE R36, R0, 0x4, R178 ;  /* 0x0000000400247825 */ /* 0x008fc600078e02b2 */
[----:B------:R-:W3:Y:S04]  /*1a130*/  LDL.LU.64 R178, [R1+0x28] ;  /* 0x0000280001b27983 */ /* 0x000ee80000300a00 */
[----:B------:R-:W-:Y:S01]  /*1a140*/  STL.64 [R1+0x930], R36 ;  /* 0x0009302401007387 */ /* 0x000fe20000100a00 */
[----:B----4-:R-:W-:-:S05]  /*1a150*/  IMAD.WIDE R32, R0, 0x4, R210 ;  /* 0x0000000400207825 */ /* 0x010fca00078e02d2 */
[----:B------:R1:W-:Y:S01]  /*1a160*/  STL.64 [R1+0x988], R32 ;  /* 0x0009882001007387 */ /* 0x0003e20000100a00 */
[----:B--2---:R-:W-:-:S05]  /*1a170*/  IMAD.WIDE R20, R0, 0x4, R240 ;  /* 0x0000000400147825 */ /* 0x004fca00078e02f0 */
[----:B------:R2:W-:Y:S04]  /*1a180*/  STL.64 [R1+0x9d8], R20 ;  /* 0x0009d81401007387 */ /* 0x0005e80000100a00 */
[----:B------:R-:W4:Y:S01]  /*1a190*/  LDL.LU.64 R240, [R1+0x10] ;  /* 0x0000100001f07983 */ /* 0x000f220000300a00 */
[C---:B------:R-:W-:Y:S02]  /*1a1a0*/  IADD3 R4, R188.reuse, -0xd9, RZ ;  /* 0xffffff27bc047810 */ /* 0x040fe40007ffe0ff */
[----:B------:R-:W-:Y:S01]  /*1a1b0*/  IADD3 R5, R188, -0xe1, RZ ;  /* 0xffffff1fbc057810 */ /* 0x000fe20007ffe0ff */
[----:B------:R-:W4:Y:S01]  /*1a1c0*/  LDL.LU.64 R210, [R1+0x3c0] ;  /* 0x0003c00001d27983 */ /* 0x000f220000300a00 */
[----:B------:R-:W-:Y:S02]  /*1a1d0*/  ISETP.GE.U32.AND P4, PT, R4, 0x7ffffea8, PT ;  /* 0x7ffffea80400780c */ /* 0x000fe40003f86070 */
[----:B------:R-:W-:-:S04]  /*1a1e0*/  IADD3 R4, R188, -0xdd, RZ ;  /* 0xffffff23bc047810 */ /* 0x000fc80007ffe0ff */
[----:B------:R-:W-:Y:S02]  /*1a1f0*/  ISETP.GE.U32.AND P5, PT, R4, 0x7ffffea4, PT ;  /* 0x7ffffea40400780c */ /* 0x000fe40003fa6070 */
[----:B------:R-:W-:Y:S02]  /*1a200*/  IADD3 R4, R188, -0xe5, RZ ;  /* 0xffffff1bbc047810 */ /* 0x000fe40007ffe0ff */
[----:B------:R-:W-:Y:S02]  /*1a210*/  ISETP.GE.U32.AND P2, PT, R5, 0x7ffffea0, PT ;  /* 0x7ffffea00500780c */ /* 0x000fe40003f46070 */
[----:B------:R-:W-:Y:S01]  /*1a220*/  ISETP.GE.U32.AND P0, PT, R4, 0x7ffffe9c, PT ;  /* 0x7ffffe9c0400780c */ /* 0x000fe20003f06070 */
[----:B------:R4:W-:Y:S01]  /*1a230*/  LDGSTS.E [R189+0x5b000], [R36.64], !P4 ;  /* 0x5b00000024bd7fae */ /* 0x0009e2000e121848 */
[----:B------:R-:W-:-:S05]  /*1a240*/  IADD3 R4, R188, -0xe9, RZ ;  /* 0xffffff17bc047810 */ /* 0x000fca0007ffe0ff */
[----:B------:R1:W-:Y:S01]  /*1a250*/  LDGSTS.E [R189+0x5b800], [R32.64], !P5 ;  /* 0x5b80000020bd7fae */ /* 0x0003e2000e921848 */
[----:B------:R-:W-:Y:S02]  /*1a260*/  ISETP.GE.U32.AND P1, PT, R4, 0x7ffffe98, PT ;  /* 0x7ffffe980400780c */ /* 0x000fe40003f26070 */
[----:B------:R-:W-:Y:S01]  /*1a270*/  IADD3 R5, R188, -0xed, RZ ;  /* 0xffffff13bc057810 */ /* 0x000fe20007ffe0ff */
[----:B------:R2:W-:Y:S01]  /*1a280*/  LDGSTS.E [R189+0x5c000], [R20.64], !P2 ;  /* 0x5c00000014bd7fae */ /* 0x0005e2000d121848 */
[----:B-1----:R-:W-:-:S03]  /*1a290*/  IMAD.WIDE R32, R0, 0x4, R44 ;  /* 0x0000000400207825 */ /* 0x002fc600078e022c */
[----:B------:R-:W4:Y:S01]  /*1a2a0*/  LDL.LU.64 R44, [R1+0x3a0] ;  /* 0x0003a000012c7983 */ /* 0x000f220000300a00 */
[----:B------:R-:W-:-:S03]  /*1a2b0*/  ISETP.GE.U32.AND P6, PT, R5, 0x7ffffe94, PT ;  /* 0x7ffffe940500780c */ /* 0x000fc60003fc6070 */
[----:B------:R1:W-:Y:S01]  /*1a2c0*/  STL.64 [R1+0xa28], R32 ;  /* 0x000a282001007387 */ /* 0x0003e20000100a00 */
[----:B--2---:R-:W-:-:S03]  /*1a2d0*/  IMAD.WIDE R20, R0, 0x4, R124 ;  /* 0x0000000400147825 */ /* 0x004fc600078e027c */
[----:B------:R1:W-:Y:S01]  /*1a2e0*/  LDGSTS.E [R189+0x5c800], [R32.64], !P0 ;  /* 0x5c80000020bd7fae */ /* 0x0003e2000c121848 */
[----:B------:R-:W-:-:S03]  /*1a2f0*/  IMAD.WIDE R18, R0, 0x4, R18 ;  /* 0x0000000400127825 */ /* 0x000fc600078e0212 */
[----:B------:R2:W-:Y:S04]  /*1a300*/  STL.64 [R1+0xa80], R20 ;  /* 0x000a801401007387 */ /* 0x0005e80000100a00 */
[----:B------:R3:W-:Y:S04]  /*1a310*/  STL.64 [R1+0xac8], R18 ;  /* 0x000ac81201007387 */ /* 0x0007e80000100a00 */
[----:B------:R2:W-:Y:S04]  /*1a320*/  LDGSTS.E [R189+0x5d000], [R20.64], !P1 ;  /* 0x5d00000014bd7fae */ /* 0x0005e8000c921848 */
[----:B------:R3:W-:Y:S01]  /*1a330*/  LDGSTS.E [R189+0x5d800], [R18.64], !P6 ;  /* 0x5d80000012bd7fae */ /* 0x0007e2000f121848 */
[----:B-1----:R-:W-:-:S03]  /*1a340*/  IMAD.WIDE R32, R0, 0x4, R14 ;  /* 0x0000000400207825 */ /* 0x002fc600078e020e */
[----:B------:R-:W4:Y:S01]  /*1a350*/  LDL.LU.64 R14, [R1+0x378] ;  /* 0x00037800010e7983 */ /* 0x000f220000300a00 */
[----:B--2---:R-:W-:-:S03]  /*1a360*/  IMAD.WIDE R20, R0, 0x4, R226 ;  /* 0x0000000400147825 */ /* 0x004fc600078e02e2 */
[----:B------:R-:W-:Y:S04]  /*1a370*/  STL.64 [R1+0xb18], R32 ;  /* 0x000b182001007387 */ /* 0x000fe80000100a00 */
[----:B------:R-:W2:Y:S04]  /*1a380*/  LDL.LU.64 R226, [R1+0x358] ;  /* 0x0003580001e27983 */ /* 0x000ea80000300a00 */
[----:B------:R1:W-:Y:S01]  /*1a390*/  STL.64 [R1+0xb58], R20 ;  /* 0x000b581401007387 */ /* 0x0003e20000100a00 */
[----:B---3--:R-:W-:-:S03]  /*1a3a0*/  IMAD.WIDE R18, R0, 0x4, R178 ;  /* 0x0000000400127825 */ /* 0x008fc600078e02b2 */
[----:B------:R-:W3:Y:S04]  /*1a3b0*/  LDL.LU.64 R178, [R1+0x338] ;  /* 0x0003380001b27983 */ /* 0x000ee80000300a00 */
[----:B------:R1:W-:Y:S01]  /*1a3c0*/  STL.64 [R1+0xba0], R18 ;  /* 0x000ba01201007387 */ /* 0x0003e20000100a00 */
[----:B----4-:R-:W-:-:S03]  /*1a3d0*/  IMAD.WIDE R36, R0, 0x4, R240 ;  /* 0x0000000400247825 */ /* 0x010fc600078e02f0 */
[----:B------:R-:W4:Y:S01]  /*1a3e0*/  LDL.LU.64 R240, [R1+0x318] ;  /* 0x0003180001f07983 */ /* 0x000f220000300a00 */
[----:B------:R-:W-:-:S04]  /*1a3f0*/  IADD3 R4, R188, -0xf1, RZ ;  /* 0xffffff0fbc047810 */ /* 0x000fc80007ffe0ff */
[----:B------:R-:W-:Y:S02]  /*1a400*/  ISETP.GE.U32.AND P3, PT, R4, 0x7ffffe90, PT ;  /* 0x7ffffe900400780c */ /* 0x000fe40003f66070 */
[C---:B------:R-:W-:Y:S02]  /*1a410*/  IADD3 R4, R188.reuse, -0xf5, RZ ;  /* 0xffffff0bbc047810 */ /* 0x040fe40007ffe0ff */
[----:B------:R-:W-:Y:S02]  /*1a420*/  IADD3 R5, R188, -0xf9, RZ ;  /* 0xffffff07bc057810 */ /* 0x000fe40007ffe0ff */
[----:B------:R-:W-:Y:S02]  /*1a430*/  ISETP.GE.U32.AND P4, PT, R4, 0x7ffffe8c, PT ;  /* 0x7ffffe8c0400780c */ /* 0x000fe40003f86070 */
[----:B------:R-:W-:Y:S02]  /*1a440*/  IADD3 R4, R188, -0xfd, RZ ;  /* 0xffffff03bc047810 */ /* 0x000fe40007ffe0ff */
[----:B------:R-:W-:-:S02]  /*1a450*/  ISETP.GE.U32.AND P5, PT, R5, 0x7ffffe88, PT ;  /* 0x7ffffe880500780c */ /* 0x000fc40003fa6070 */
[----:B------:R-:W-:Y:S01]  /*1a460*/  ISETP.GE.U32.AND P2, PT, R4, 0x7ffffe84, PT ;  /* 0x7ffffe840400780c */ /* 0x000fe20003f46070 */
[----:B------:R1:W-:Y:S01]  /*1a470*/  LDGSTS.E [R189+0x5e000], [R32.64], !P3 ;  /* 0x5e00000020bd7fae */ /* 0x0003e2000d921848 */
[C---:B------:R-:W-:Y:S02]  /*1a480*/  IADD3 R4, R188.reuse, -0x82, RZ ;  /* 0xffffff7ebc047810 */ /* 0x040fe40007ffe0ff */
[----:B------:R-:W-:Y:S02]  /*1a490*/  IADD3 R5, R188, -0x86, RZ ;  /* 0xffffff7abc057810 */ /* 0x000fe40007ffe0ff */
[----:B------:R-:W-:Y:S01]  /*1a4a0*/  ISETP.GE.U32.AND P0, PT, R4, 0x7ffffeff, PT ;  /* 0x7ffffeff0400780c */ /* 0x000fe20003f06070 */
[----:B------:R1:W-:Y:S01]  /*1a4b0*/  LDGSTS.E [R189+0x5e800], [R20.64], !P4 ;  /* 0x5e80000014bd7fae */ /* 0x0003e2000e121848 */
[----:B------:R-:W-:Y:S02]  /*1a4c0*/  ISETP.GE.U32.AND P1, PT, R5, 0x7ffffefb, PT ;  /* 0x7ffffefb0500780c */ /* 0x000fe40003f26070 */
[----:B------:R-:W-:Y:S01]  /*1a4d0*/  LOP3.LUT R129, R129, 0x20, RZ, 0x3c, !PT ;  /* 0x0000002081817812 */ /* 0x000fe200078e3cff */
[----:B------:R1:W-:Y:S04]  /*1a4e0*/  LDGSTS.E [R189+0x5f000], [R18.64], !P5 ;  /* 0x5f00000012bd7fae */ /* 0x0003e8000e921848 */
[----:B------:R-:W-:Y:S01]  /*1a4f0*/  STL.64 [R1+0xba8], R36 ;  /* 0x000ba82401007387 */ /* 0x000fe20000100a00 */
[----:B-1----:R-:W-:-:S03]  /*1a500*/  IMAD.WIDE R20, R0, 0x4, R210 ;  /* 0x0000000400147825 */ /* 0x002fc600078e02d2 */
[----:B------:R-:W4:Y:S01]  /*1a510*/  LDL.LU.64 R32, [R1+0x2f8] ;  /* 0x0002f80001207983 */ /* 0x000f220000300a00 */
[----:B------:R-:W-:-:S03]  /*1a520*/  IMAD.WIDE R18, R0, 0x4, R44 ;  /* 0x0000000400127825 */ /* 0x000fc600078e022c */
[----:B------:R-:W-:Y:S04]  /*1a530*/  STL.64 [R1+0x180], R20 ;  /* 0x0001801401007387 */ /* 0x000fe80000100a00 */
[----:B------:R-:W4:Y:S04]  /*1a540*/  LDL.LU.64 R44, [R1+0x2d8] ;  /* 0x0002d800012c7983 */ /* 0x000f280000300a00 */
[----:B------:R2:W-:Y:S04]  /*1a550*/  LDGSTS.E [R189+0x5f800], [R36.64], !P2 ;  /* 0x5f80000024bd7fae */ /* 0x0005e8000d121848 */
[----:B------:R3:W-:Y:S04]  /*1a560*/  LDGSTS.E [R129+0x50200], [R20.64], !P0 ;  /* 0x5020000014817fae */ /* 0x0007e8000c121848 */
[----:B------:R1:W-:Y:S04]  /*1a570*/  STL.64 [R1+0x1a0], R18 ;  /* 0x0001a01201007387 */ /* 0x0003e80000100a00 */
[----:B------:R1:W-:Y:S01]  /*1a580*/  LDGSTS.E [R129+0x50a00], [R18.64], !P1 ;  /* 0x50a0000012817fae */ /* 0x0003e2000c921848 */
[----:B------:R-:W-:-:S04]  /*1a590*/  IADD3 R4, R188, -0x8a, RZ ;  /* 0xffffff76bc047810 */ /* 0x000fc80007ffe0ff */
[----:B------:R-:W-:Y:S01]  /*1a5a0*/  ISETP.GE.U32.AND P6, PT, R4, 0x7ffffef7, PT ;  /* 0x7ffffef70400780c */ /* 0x000fe20003fc6070 */
[----:B-1----:R-:W4:Y:S01]  /*1a5b0*/  LDL.LU.64 R18, [R1+0x2b8] ;  /* 0x0002b80001127983 */ /* 0x002f220000300a00 */
[----:B------:R-:W-:-:S03]  /*1a5c0*/  IADD3 R4, R188, -0x8e, RZ ;  /* 0xffffff72bc047810 */ /* 0x000fc60007ffe0ff */
[----:B------:R-:W4:Y:S01]  /*1a5d0*/  LDL.LU.64 R210, [R1+0x298] ;  /* 0x0002980001d27983 */ /* 0x000f220000300a00 */
[----:B------:R-:W-:Y:S01]  /*1a5e0*/  ISETP.GE.U32.AND P3, PT, R4, 0x7ffffef3, PT ;  /* 0x7ffffef30400780c */ /* 0x000fe20003f66070 */
[C---:B------:R-:W-:Y:S02]  /*1a5f0*/  IMAD.WIDE R124, R0.reuse, 0x4, R14 ;  /* 0x00000004007c7825 */ /* 0x040fe400078e020e */
[----:B------:R-:W4:Y:S02]  /*1a600*/  LDL.LU.64 R14, [R1+0x278] ;  /* 0x00027800010e7983 */ /* 0x000f240000300a00 */
[C---:B--2---:R-:W-:Y:S02]  /*1a610*/  IMAD.WIDE R36, R0.reuse, 0x4, R226 ;  /* 0x0000000400247825 */ /* 0x044fe400078e02e2 */
[----:B------:R-:W-:Y:S04]  /*1a620*/  STL.64 [R1+0x1c0], R124 ;  /* 0x0001c07c01007387 */ /* 0x000fe80000100a00 */
[----:B------:R4:W-:Y:S04]  /*1a630*/  STL.64 [R1+0x1e0], R36 ;  /* 0x0001e02401007387 */ /* 0x0009e80000100a00 */
[----:B------:R4:W-:Y:S04]  /*1a640*/  LDGSTS.E [R129+0x51200], [R124.64], !P6 ;  /* 0x512000007c817fae */ /* 0x0009e8000f121848 */
[----:B------:R4:W-:Y:S01]  /*1a650*/  LDGSTS.E [R129+0x51a00], [R36.64], !P3 ;  /* 0x51a0000024817fae */ /* 0x0009e2000d921848 */
[----:B---3--:R-:W-:-:S05]  /*1a660*/  IMAD.WIDE R20, R0, 0x4, R178 ;  /* 0x0000000400147825 */ /* 0x008fca00078e02b2 */
[----:B------:R2:W-:Y:S04]  /*1a670*/  STL.64 [R1+0x240], R20 ;  /* 0x0002401401007387 */ /* 0x0005e80000100a00 */
[----:B------:R-:W4:Y:S04]  /*1a680*/  LDL.LU.64 R226, [R1+0x258] ;  /* 0x0002580001e27983 */ /* 0x000f280000300a00 */
[----:B------:R-:W3:Y:S01]  /*1a690*/  LDL.LU.64 R178, [R1+0x238] ;  /* 0x0002380001b27983 */ /* 0x000ee20000300a00 */
[----:B----4-:R-:W-:-:S03]  /*1a6a0*/  IMAD.WIDE R36, R0, 0x4, R240 ;  /* 0x0000000400247825 */ /* 0x010fc600078e02f0 */
[----:B------:R-:W4:Y:S01]  /*1a6b0*/  LDL.LU.64 R240, [R1+0x218] ;  /* 0x0002180001f07983 */ /* 0x000f220000300a00 */
[C---:B------:R-:W-:Y:S02]  /*1a6c0*/  IADD3 R4, R188.reuse, -0x96, RZ ;  /* 0xffffff6abc047810 */ /* 0x040fe40007ffe0ff */
[----:B------:R-:W-:Y:S02]  /*1a6d0*/  IADD3 R5, R188, -0x92, RZ ;  /* 0xffffff6ebc057810 */ /* 0x000fe40007ffe0ff */
[----:B------:R-:W-:Y:S02]  /*1a6e0*/  ISETP.GE.U32.AND P5, PT, R4, 0x7ffffeeb, PT ;  /* 0x7ffffeeb0400780c */ /* 0x000fe40003fa6070 */
[----:B------:R-:W-:Y:S02]  /*1a6f0*/  IADD3 R4, R188, -0x9a, RZ ;  /* 0xffffff66bc047810 */ /* 0x000fe40007ffe0ff */
[----:B------:R-:W-:Y:S02]  /*1a700*/  ISETP.GE.U32.AND P4, PT, R5, 0x7ffffeef, PT ;  /* 0x7ffffeef0500780c */ /* 0x000fe40003f86070 */
[----:B------:R-:W-:-:S02]  /*1a710*/  ISETP.GE.U32.AND P2, PT, R4, 0x7ffffee7, PT ;  /* 0x7ffffee70400780c */ /* 0x000fc40003f46070 */
[C---:B------:R-:W-:Y:S02]  /*1a720*/  IADD3 R5, R188.reuse, -0x9e, RZ ;  /* 0xffffff62bc057810 */ /* 0x040fe40007ffe0ff */
[----:B------:R-:W-:Y:S02]  /*1a730*/  IADD3 R4, R188, -0xa2, RZ ;  /* 0xffffff5ebc047810 */ /* 0x000fe40007ffe0ff */
[----:B------:R-:W-:Y:S02]  /*1a740*/  ISETP.GE.U32.AND P0, PT, R5, 0x7ffffee3, PT ;  /* 0x7ffffee30500780c */ /* 0x000fe40003f06070 */
[----:B------:R-:W-:Y:S01]  /*1a750*/  ISETP.GE.U32.AND P1, PT, R4, 0x7ffffedf, PT ;  /* 0x7ffffedf0400780c */ /* 0x000fe20003f26070 */
[----:B------:R-:W-:Y:S01]  /*1a760*/  STL.64 [R1+0x260], R36 ;  /* 0x0002602401007387 */ /* 0x000fe20000100a00 */
[----:B------:R-:W-:-:S03]  /*1a770*/  IADD3 R4, R188, -0xa6, RZ ;  /* 0xffffff5abc047810 */ /* 0x000fc60007ffe0ff */
[----:B------:R2:W-:Y:S01]  /*1a780*/  LDGSTS.E [R129+0x52200], [R20.64], !P4 ;  /* 0x5220000014817fae */ /* 0x0005e2000e121848 */
[----:B------:R-:W-:-:S03]  /*1a790*/  IADD3 R5, R188, -0xaa, RZ ;  /* 0xffffff56bc057810 */ /* 0x000fc60007ffe0ff */
[----:B------:R3:W-:Y:S01]  /*1a7a0*/  LDGSTS.E [R129+0x52a00], [R36.64], !P5 ;  /* 0x52a0000024817fae */ /* 0x0007e2000e921848 */
[----:B------:R-:W-:Y:S01]  /*1a7b0*/  IMAD.WIDE R32, R0, 0x4, R32 ;  /* 0x0000000400207825 */ /* 0x000fe200078e0220 */
[----:B------:R-:W-:-:S04]  /*1a7c0*/  ISETP.GE.U32.AND P6, PT, R4, 0x7ffffedb, PT ;  /* 0x7ffffedb0400780c */ /* 0x000fc80003fc6070 */
[----:B------:R2:W-:Y:S02]  /*1a7d0*/  STL.64 [R1+0x280], R32 ;  /* 0x0002802001007387 */ /* 0x0005e40000100a00 */
[----:B--2---:R-:W-:Y:S02]  /*1a7e0*/  IMAD.WIDE R20, R0, 0x4, R44 ;  /* 0x0000000400147825 */ /* 0x004fe400078e022c */
[----:B------:R2:W-:Y:S01]  /*1a7f0*/  LDGSTS.E [R129+0x53200], [R32.64], !P2 ;  /* 0x5320000020817fae */ /* 0x0005e2000d121848 */
[----:B------:R-:W-:-:S03]  /*1a800*/  ISETP.GE.U32.AND P3, PT, R5, 0x7ffffed7, PT ;  /* 0x7ffffed70500780c */ /* 0x000fc60003f66070 */
[----:B------:R2:W-:Y:S04]  /*1a810*/  STL.64 [R1+0x2a0], R20 ;  /* 0x0002a01401007387 */ /* 0x0005e80000100a00 */
[----:B------:R-:W3:Y:S04]  /*1a820*/  LDL.LU.64 R44, [R1+0x1f8] ;  /* 0x0001f800012c7983 */ /* 0x000ee80000300a00 */
[----:B------:R2:W-:Y:S02]  /*1a830*/  LDGSTS.E [R129+0x53a00], [R20.64], !P0 ;  /* 0x53a0000014817fae */ /* 0x0005e4000c121848 */
[----:B--2---:R-:W-:-:S04]  /*1a840*/  IMAD.WIDE R32, R0, 0x4, R18 ;  /* 0x0000000400207825 */ /* 0x004fc800078e0212 */
[C---:B------:R-:W-:Y:S01]  /*1a850*/  IMAD.WIDE R20, R0.reuse, 0x4, R210 ;  /* 0x0000000400147825 */ /* 0x040fe200078e02d2 */
[----:B------:R-:W-:Y:S04]  /*1a860*/  STL.64 [R1+0x2b8], R32 ;  /* 0x0002b82001007387 */ /* 0x000fe80000100a00 */
[----:B------:R-:W2:Y:S04]  /*1a870*/  LDL.LU.64 R18, [R1+0x1d8] ;  /* 0x0001d80001127983 */ /* 0x000ea80000300a00 */
[----:B------:R-:W2:Y:S01]  /*1a880*/  LDL.LU.64 R210, [R1+0x1b8] ;  /* 0x0001b80001d27983 */ /* 0x000ea20000300a00 */
[----:B------:R-:W-:-:S03]  /*1a890*/  IMAD.WIDE R14, R0, 0x4, R14 ;  /* 0x00000004000e7825 */ /* 0x000fc600078e020e */
[----:B------:R4:W-:Y:S04]  /*1a8a0*/  LDGSTS.E [R129+0x54200], [R32.64], !P1 ;  /* 0x5420000020817fae */ /* 0x0009e8000c921848 */
[----:B------:R-:W-:Y:S04]  /*1a8b0*/  STL.64 [R1+0x298], R20 ;  /* 0x0002981401007387 */ /* 0x000fe80000100a00 */
[----:B------:R4:W-:Y:S04]  /*1a8c0*/  LDGSTS.E [R129+0x54a00], [R20.64], !P6 ;  /* 0x54a0000014817fae */ /* 0x0009e8000f121848 */
[----:B------:R1:W-:Y:S04]  /*1a8d0*/  STL.64 [R1+0x2c0], R14 ;  /* 0x0002c00e01007387 */ /* 0x0003e80000100a00 */
[----:B------:R1:W-:Y:S04]  /*1a8e0*/  LDGSTS.E [R129+0x55200], [R14.64], !P3 ;  /* 0x552000000e817fae */ /* 0x0003e8000d921848 */
[----:B-1----:R-:W2:Y:S01]  /*1a8f0*/  LDL.LU.64 R14, [R1+0x198] ;  /* 0x00019800010e7983 */ /* 0x002ea20000300a00 */
[----:B----4-:R-:W-:-:S05]  /*1a900*/  IMAD.WIDE R124, R0, 0x4, R226 ;  /* 0x00000004007c7825 */ /* 0x010fca00078e02e2 */
[----:B------:R-:W-:Y:S04]  /*1a910*/  STL.64 [R1+0x2d8], R124 ;  /* 0x0002d87c01007387 */ /* 0x000fe80000100a00 */
[----:B------:R-:W4:Y:S01]  /*1a920*/  LDL.LU.64 R32, [R1+0x178] ;  /* 0x0001780001207983 */ /* 0x000f220000300a00 */
[----:B------:R-:W-:-:S03]  /*1a930*/  IMAD.WIDE R20, R0, 0x4, R240 ;  /* 0x0000000400147825 */ /* 0x000fc600078e02f0 */
[----:B------:R-:W4:Y:S01]  /*1a940*/  LDL.LU.64 R240, [R1+0x158] ;  /* 0x0001580001f07983 */ /* 0x000f220000300a00 */
[----:B---3--:R-:W-:-:S05]  /*1a950*/  IMAD.WIDE R36, R0, 0x4, R178 ;  /* 0x0000000400247825 */ /* 0x008fca00078e02b2 */
[----:B------:R1:W-:Y:S04]  /*1a960*/  STL.64 [R1+0x2f8], R36 ;  /* 0x0002f82401007387 */ /* 0x0003e80000100a00 */
[----:B------:R2:W-:Y:S04]  /*1a970*/  STL.64 [R1+0x318], R20 ;  /* 0x0003181401007387 */ /* 0x0005e80000100a00 */
[----:B------:R-:W3:Y:S04]  /*1a980*/  LDL.LU.64 R226, [R1+0x138] ;  /* 0x0001380001e27983 */ /* 0x000ee80000300a00 */
[----:B------:R-:W3:Y:S01]  /*1a990*/  LDL.LU.64 R178, [R1+0x118] ;  /* 0x0001180001b27983 */ /* 0x000ee20000300a00 */
        /* <DEDUP_REMOVED lines=13> */
[----:B------:R-:W-:-:S03]  /*1aa70*/  ISETP.GE.U32.AND P6, PT, R5, 0x7ffffebf, PT ;  /* 0x7ffffebf0500780c */ /* 0x000fc60003fc6070 */
[----:B------:R2:W-:Y:S01]  /*1aa80*/  LDGSTS.E [R129+0x56a00], [R20.64], !P2 ;  /* 0x56a0000014817fae */ /* 0x0005e2000d121848 */
[----:B-1----:R-:W-:-:S03]  /*1aa90*/  IMAD.WIDE R36, R0, 0x4, R44 ;  /* 0x0000000400247825 */ /* 0x002fc600078e022c */
[----:B------:R-:W3:Y:S04]  /*1aaa0*/  LDL.LU.64 R44, [R1+0xf8] ;  /* 0x0000f800012c7983 */ /* 0x000ee80000300a00 */
[----:B------:R-:W-:Y:S04]  /*1aab0*/  STL.64 [R1+0x338], R36 ;  /* 0x0003382401007387 */ /* 0x000fe80000100a00 */
[----:B------:R1:W-:Y:S01]  /*1aac0*/  LDGSTS.E [R129+0x57200], [R36.64], !P0 ;  /* 0x5720000024817fae */ /* 0x0003e2000c121848 */
[----:B--2---:R-:W-:-:S04]  /*1aad0*/  IMAD.WIDE R20, R0, 0x4, R18 ;  /* 0x0000000400147825 */ /* 0x004fc800078e0212 */
[C---:B------:R-:W-:Y:S01]  /*1aae0*/  IMAD.WIDE R18, R0.reuse, 0x4, R210 ;  /* 0x0000000400127825 */ /* 0x040fe200078e02d2 */
[----:B------:R-:W-:Y:S04]  /*1aaf0*/  STL.64 [R1+0x358], R20 ;  /* 0x0003581401007387 */ /* 0x000fe80000100a00 */
[----:B------:R2:W-:Y:S04]  /*1ab00*/  LDGSTS.E [R129+0x57a00], [R20.64], !P1 ;  /* 0x57a0000014817fae */ /* 0x0005e8000c921848 */
[----:B------:R1:W-:Y:S04]  /*1ab10*/  STL.64 [R1+0x378], R18 ;  /* 0x0003781201007387 */ /* 0x0003e80000100a00 */
[----:B------:R1:W-:Y:S04]  /*1ab20*/  LDGSTS.E [R129+0x58200], [R18.64], !P6 ;  /* 0x5820000012817fae */ /* 0x0003e8000f121848 */
[----:B-1----:R-:W3:Y:S04]  /*1ab30*/  LDL.LU.64 R18, [R1+0xd8] ;  /* 0x0000d80001127983 */ /* 0x002ee80000300a00 */
[----:B------:R-:W3:Y:S01]  /*1ab40*/  LDL.LU.64 R210, [R1+0xb8] ;  /* 0x0000b80001d27983 */ /* 0x000ee20000300a00 */
[----:B------:R-:W-:-:S03]  /*1ab50*/  IMAD.WIDE R36, R0, 0x4, R14 ;  /* 0x0000000400247825 */ /* 0x000fc600078e020e */
[----:B------:R-:W3:Y:S04]  /*1ab60*/  LDL.LU.64 R14, [R1+0x98] ;  /* 0x00009800010e7983 */ /* 0x000ee80000300a00 */
[----:B------:R3:W-:Y:S01]  /*1ab70*/  STL.64 [R1+0x3a0], R36 ;  /* 0x0003a02401007387 */ /* 0x0007e20000100a00 */
[----:B----4-:R-:W-:-:S05]  /*1ab80*/  IMAD.WIDE R32, R0, 0x4, R32 ;  /* 0x0000000400207825 */ /* 0x010fca00078e0220 */
[----:B------:R1:W-:Y:S01]  /*1ab90*/  STL.64 [R1+0x3c0], R32 ;  /* 0x0003c02001007387 */ /* 0x0003e20000100a00 */
[----:B--2---:R-:W-:-:S05]  /*1aba0*/  IMAD.WIDE R20, R0, 0x4, R240 ;  /* 0x0000000400147825 */ /* 0x004fca00078e02f0 */
[----:B------:R2:W-:Y:S04]  /*1abb0*/  STL.64 [R1+0x868], R20 ;  /* 0x0008681401007387 */ /* 0x0005e80000100a00 */
[----:B------:R-:W4:Y:S01]  /*1abc0*/  LDL.LU.64 R240, [R1+0x80] ;  /* 0x0000800001f07983 */ /* 0x000f220000300a00 */
[----:B------:R-:W-:-:S04]  /*1abd0*/  IADD3 R4, R188, -0xc6, RZ ;  /* 0xffffff3abc047810 */ /* 0x000fc80007ffe0ff */
[----:B------:R-:W-:Y:S02]  /*1abe0*/  ISETP.GE.U32.AND P3, PT, R4, 0x7ffffebb, PT ;  /* 0x7ffffebb0400780c */ /* 0x000fe40003f66070 */
[----:B------:R-:W-:-:S04]  /*1abf0*/  IADD3 R4, R188, -0xca, RZ ;  /* 0xffffff36bc047810 */ /* 0x000fc80007ffe0ff */
[----:B------:R-:W-:-:S07]  /*1ac00*/  ISETP.GE.U32.AND P4, PT, R4, 0x7ffffeb7, PT ;  /* 0x7ffffeb70400780c */ /* 0x000fce0003f86070 */
[----:B------:R3:W-:Y:S06]  /*1ac10*/  LDGSTS.E [R129+0x58a00], [R36.64], !P3 ;  /* 0x58a0000024817fae */ /* 0x0007ec000d921848 */
[----:B------:R1:W-:Y:S01]  /*1ac20*/  LDGSTS.E [R129+0x59200], [R32.64], !P4 ;  /* 0x5920000020817fae */ /* 0x0003e2000e121848 */
[----:B---3--:R-:W-:-:S05]  /*1ac30*/  IMAD.WIDE R36, R0, 0x4, R226 ;  /* 0x0000000400247825 */ /* 0x008fca00078e02e2 */
[----:B------:R-:W-:Y:S01]  /*1ac40*/  STL.64 [R1+0x880], R36 ;  /* 0x0008802401007387 */ /* 0x000fe20000100a00 */
[----:B-1----:R-:W-:-:S03]  /*1ac50*/  IMAD.WIDE R32, R0, 0x4, R178 ;  /* 0x0000000400207825 */ /* 0x002fc600078e02b2 */
[----:B------:R-:W3:Y:S04]  /*1ac60*/  LDL.LU.64 R226, [R1+0x68] ;  /* 0x0000680001e27983 */ /* 0x000ee80000300a00 */
[----:B------:R-:W3:Y:S01]  /*1ac70*/  LDL.LU.64 R178, [R1+0x50] ;  /* 0x0000500001b27983 */ /* 0x000ee20000300a00 */
[C---:B------:R-:W-:Y:S02]  /*1ac80*/  IADD3 R5, R188.reuse, -0xce, RZ ;  /* 0xffffff32bc057810 */ /* 0x040fe40007ffe0ff */
[----:B------:R-:W-:Y:S02]  /*1ac90*/  IADD3 R4, R188, -0xd2, RZ ;  /* 0xffffff2ebc047810 */ /* 0x000fe40007ffe0ff */
[----:B------:R-:W-:Y:S02]  /*1aca0*/  ISETP.GE.U32.AND P5, PT, R5, 0x7ffffeb3, PT ;  /* 0x7ffffeb30500780c */ /* 0x000fe40003fa6070 */
[----:B------:R-:W-:-:S02]  /*1acb0*/  ISETP.GE.U32.AND P2, PT, R4, 0x7ffffeaf, PT ;  /* 0x7ffffeaf0400780c */ /* 0x000fc40003f46070 */
[C---:B------:R-:W-:Y:S02]  /*1acc0*/  IADD3 R4, R188.reuse, -0xd6, RZ ;  /* 0xffffff2abc047810 */ /* 0x040fe40007ffe0ff */
[----:B------:R-:W-:Y:S02]  /*1acd0*/  IADD3 R5, R188, -0xda, RZ ;  /* 0xffffff26bc057810 */ /* 0x000fe40007ffe0ff */
[----:B------:R-:W-:Y:S02]  /*1ace0*/  ISETP.GE.U32.AND P0, PT, R4, 0x7ffffeab, PT ;  /* 0x7ffffeab0400780c */ /* 0x000fe40003f06070 */
[----:B------:R-:W-:-:S03]  /*1acf0*/  ISETP.GE.U32.AND P1, PT, R5, 0x7ffffea7, PT ;  /* 0x7ffffea70500780c */ /* 0x000fc60003f26070 */
[----:B------:R2:W-:Y:S01]  /*1ad00*/  LDGSTS.E [R129+0x59a00], [R20.64], !P5 ;  /* 0x59a0000014817fae */ /* 0x0005e2000e921848 */
[----:B------:R-:W-:-:S03]  /*1ad10*/  IADD3 R4, R188, -0xde, RZ ;  /* 0xffffff22bc047810 */ /* 0x000fc60007ffe0ff */
[----:B------:R1:W-:Y:S01]  /*1ad20*/  STL.64 [R1+0x898], R32 ;  /* 0x0008982001007387 */ /* 0x0003e20000100a00 */
[----:B------:R-:W-:Y:S01]  /*1ad30*/  ISETP.GE.U32.AND P6, PT, R4, 0x7ffffea3, PT ;  /* 0x7ffffea30400780c */ /* 0x000fe20003fc6070 */
[----:B--2---:R-:W-:Y:S01]  /*1ad40*/  IMAD.WIDE R20, R0, 0x4, R44 ;  /* 0x0000000400147825 */ /* 0x004fe200078e022c */
[C---:B------:R-:W-:Y:S01]  /*1ad50*/  IADD3 R4, R188.reuse, -0xe2, RZ ;  /* 0xffffff1ebc047810 */ /* 0x040fe20007ffe0ff */
[----:B------:R4:W-:Y:S01]  /*1ad60*/  LDGSTS.E [R129+0x5a200], [R36.64], !P2 ;  /* 0x5a20000024817fae */ /* 0x0009e2000d121848 */
[----:B------:R-:W-:-:S03]  /*1ad70*/  IADD3 R5, R188, -0xe6, RZ ;  /* 0xffffff1abc057810 */ /* 0x000fc60007ffe0ff */
[----:B------:R2:W-:Y:S04]  /*1ad80*/  STL.64 [R1+0x8b0], R20 ;  /* 0x0008b01401007387 */ /* 0x0005e80000100a00 */
[----:B------:R-:W3:Y:S01]  /*1ad90*/  LDL.LU.64 R44, [R1+0x38] ;  /* 0x00003800012c7983 */ /* 0x000ee20000300a00 */
[----:B------:R-:W-:-:S03]  /*1ada0*/  ISETP.GE.U32.AND P3, PT, R4, 0x7ffffe9f, PT ;  /* 0x7ffffe9f0400780c */ /* 0x000fc60003f66070 */
[----:B------:R1:W-:Y:S01]  /*1adb0*/  LDGSTS.E [R129+0x5aa00], [R32.64], !P0 ;  /* 0x5aa0000020817fae */ /* 0x0003e2000c121848 */
[----:B------:R-:W-:-:S03]  /*1adc0*/  ISETP.GE.U32.AND P4, PT, R5, 0x7ffffe9b, PT ;  /* 0x7ffffe9b0500780c */ /* 0x000fc60003f86070 */
[----:B------:R2:W-:Y:S01]  /*1add0*/  LDGSTS.E [R129+0x5b200], [R20.64], !P1 ;  /* 0x5b20000014817fae */ /* 0x0005e2000c921848 */
[----:B-1----:R-:W-:-:S04]  /*1ade0*/  IMAD.WIDE R32, R0, 0x4, R18 ;  /* 0x0000000400207825 */ /* 0x002fc800078e0212 */
[C---:B--2---:R-:W-:Y:S01]  /*1adf0*/  IMAD.WIDE R20, R0.reuse, 0x4, R210 ;  /* 0x0000000400147825 */ /* 0x044fe200078e02d2 */
[----:B------:R-:W-:Y:S03]  /*1ae00*/  STL.64 [R1+0x8c8], R32 ;  /* 0x0008c82001007387 */ /* 0x000fe60000100a00 */
[C---:B------:R-:W-:Y:S01]  /*1ae10*/  IMAD.WIDE R14, R0.reuse, 0x4, R14 ;  /* 0x00000004000e7825 */ /* 0x040fe200078e020e */
[----:B------:R-:W2:Y:S04]  /*1ae20*/  LDL.LU.64 R124, [R1+0x20] ;  /* 0x00002000017c7983 */ /* 0x000ea80000300a00 */
[----:B------:R-:W2:Y:S04]  /*1ae30*/  LDL.LU.64 R18, [R1+0x8] ;  /* 0x0000080001127983 */ /* 0x000ea80000300a00 */
[----:B------:R-:W-:Y:S04]  /*1ae40*/  STL.64 [R1+0x8e0], R20 ;  /* 0x0008e01401007387 */ /* 0x000fe80000100a00 */
[----:B------:R1:W-:Y:S04]  /*1ae50*/  STL.64 [R1+0x8f8], R14 ;  /* 0x0008f80e01007387 */ /* 0x0003e80000100a00 */
[----:B------:R-:W2:Y:S04]  /*1ae60*/  LDL.LU.64 R210, [R1+0x3b8] ;  /* 0x0003b80001d27983 */ /* 0x000ea80000300a00 */
[----:B------:R3:W-:Y:S04]  /*1ae70*/  LDGSTS.E [R129+0x5ba00], [R32.64], !P6 ;  /* 0x5ba0000020817fae */ /* 0x0007e8000f121848 */
[----:B------:R1:W-:Y:S04]  /*1ae80*/  LDGSTS.E [R129+0x5c200], [R20.64], !P3 ;  /* 0x5c20000014817fae */ /* 0x0003e8000d921848 */
[----:B------:R1:W-:Y:S04]  /*1ae90*/  LDGSTS.E [R129+0x5ca00], [R14.64], !P4 ;  /* 0x5ca000000e817fae */ /* 0x0003e8000e121848 */
[----:B-1----:R-:W2:Y:S01]  /*1aea0*/  LDL.LU.64 R14, [R1+0x398] ;  /* 0x00039800010e7983 */ /* 0x002ea20000300a00 */
[----:B----4-:R-:W-:-:S03]  /*1aeb0*/  IMAD.WIDE R36, R0, 0x4, R240 ;  /* 0x0000000400247825 */ /* 0x010fc600078e02f0 */
[----:B------:R-:W4:Y:S04]  /*1aec0*/  LDL.LU.64 R240, [R1+0x370] ;  /* 0x0003700001f07983 */ /* 0x000f280000300a00 */
[----:B------:R-:W-:Y:S01]  /*1aed0*/  STL.64 [R1+0x910], R36 ;  /* 0x0009102401007387 */ /* 0x000fe20000100a00 */
[----:B------:R-:W-:-:S04]  /*1aee0*/  IADD3 R4, R188, -0xea, RZ ;  /* 0xffffff16bc047810 */ /* 0x000fc80007ffe0ff */
[----:B------:R-:W-:Y:S01]  /*1aef0*/  ISETP.GE.U32.AND P5, PT, R4, 0x7ffffe97, PT ;  /* 0x7ffffe970400780c */ /* 0x000fe20003fa6070 */
[----:B---3--:R-:W-:-:S04]  /*1af00*/  IMAD.WIDE R32, R0, 0x4, R226 ;  /* 0x0000000400207825 */ /* 0x008fc800078e02e2 */
[----:B------:R-:W-:Y:S01]  /*1af10*/  IMAD.WIDE R20, R0, 0x4, R178 ;  /* 0x0000000400147825 */ /* 0x000fe200078e02b2 */
[----:B------:R1:W-:Y:S04]  /*1af20*/  STL.64 [R1+0x970], R32 ;  /* 0x0009702001007387 */ /* 0x0003e80000100a00 */
[----:B------:R2:W-:Y:S04]  /*1af30*/  STL.64 [R1+0x9c0], R20 ;  /* 0x0009c01401007387 */ /* 0x0005e80000100a00 */
[----:B------:R-:W3:Y:S04]  /*1af40*/  LDL.LU.64 R226, [R1+0x350] ;  /* 0x0003500001e27983 */ /* 0x000ee80000300a00 */
[----:B------:R-:W3:Y:S01]  /*1af50*/  LDL.LU.64 R178, [R1+0x330] ;  /* 0x0003300001b27983 */ /* 0x000ee20000300a00 */
[----:B------:R-:W-:-:S02]  /*1af60*/  IADD3 R4, R188, -0xee, RZ ;  /* 0xffffff12bc047810 */ /* 0x000fc40007ffe0ff */
[----:B------:R-:W-:Y:S01]  /*1af70*/  IADD3 R5, R188, -0xf2, RZ ;  /* 0xffffff0ebc057810 */ /* 0x000fe20007ffe0ff */
[----:B------:R1:W-:Y:S01]  /*1af80*/  LDGSTS.E [R129+0x5d200], [R36.64], !P5 ;  /* 0x5d20000024817fae */ /* 0x0003e2000e921848 */
[----:B------:R-:W-:Y:S02]  /*1af90*/  ISETP.GE.U32.AND P2, PT, R4, 0x7ffffe93, PT ;  /* 0x7ffffe930400780c */ /* 0x000fe40003f46070 */
[----:B------:R-:W-:Y:S02]  /*1afa0*/  IADD3 R4, R188, -0xf6, RZ ;  /* 0xffffff0abc047810 */ /* 0x000fe40007ffe0ff */
[----:B------:R-:W-:Y:S02]  /*1afb0*/  ISETP.GE.U32.AND P0, PT, R5, 0x7ffffe8f, PT ;  /* 0x7ffffe8f0500780c */ /* 0x000fe40003f06070 */
[----:B------:R-:W-:Y:S02]  /*1afc0*/  ISETP.GE.U32.AND P1, PT, R4, 0x7ffffe8b, PT ;  /* 0x7ffffe8b0400780c */ /* 0x000fe40003f26070 */
[----:B------:R-:W-:-:S02]  /*1afd0*/  IADD3 R4, R188, -0xfa, RZ ;  /* 0xffffff06bc047810 */ /* 0x000fc40007ffe0ff */
[----:B------:R-:W-:-:S03]  /*1afe0*/  IADD3 R5, R188, -0xfe, RZ ;  /* 0xffffff02bc057810 */ /* 0x000fc60007ffe0ff */
[----:B------:R1:W-:Y:S01]  /*1aff0*/  LDGSTS.E [R129+0x5da00], [R32.64], !P2 ;  /* 0x5da0000020817fae */ /* 0x0003e2000d121848 */
[----:B------:R-:W-:Y:S02]  /*1b000*/  ISETP.GE.U32.AND P6, PT, R4, 0x7ffffe87, PT ;  /* 0x7ffffe870400780c */ /* 0x000fe40003fc6070 */
[----:B------:R-:W-:Y:S01]  /*1b010*/  ISETP.GE.U32.AND P3, PT, R5, 0x7ffffe83, PT ;  /* 0x7ffffe830500780c */ /* 0x000fe20003f66070 */
[----:B------:R2:W-:Y:S01]  /*1b020*/  LDGSTS.E [R129+0x5e200], [R20.64], !P0 ;  /* 0x5e20000014817fae */ /* 0x0005e2000c121848 */
[----:B-1----:R-:W-:-:S03]  /*1b030*/  IMAD.WIDE R32, R0, 0x4, R44 ;  /* 0x0000000400207825 */ /* 0x002fc600078e022c */
[----:B------:R-:W3:Y:S04]  /*1b040*/  LDL.LU.64 R44, [R1+0x310] ;  /* 0x00031000012c7983 */ /* 0x000ee80000300a00 */
[----:B------:R1:W-:Y:S04]  /*1b050*/  STL.64 [R1+0xa18], R32 ;  /* 0x000a182001007387 */ /* 0x0003e80000100a00 */
[----:B------:R1:W-:Y:S01]  /*1b060*/  LDGSTS.E [R129+0x5ea00], [R32.64], !P1 ;  /* 0x5ea0000020817fae */ /* 0x0003e2000c921848 */
[----:B--2---:R-:W-:-:S04]  /*1b070*/  IMAD.WIDE R20, R0, 0x4, R124 ;  /* 0x0000000400147825 */ /* 0x004fc800078e027c */
[C---:B------:R-:W-:Y:S01]  /*1b080*/  IMAD.WIDE R18, R0.reuse, 0x4, R18 ;  /* 0x0000000400127825 */ /* 0x040fe200078e0212 */
[----:B------:R2:W-:Y:S04]  /*1b090*/  STL.64 [R1+0xa60], R20 ;  /* 0x000a601401007387 */ /* 0x0005e80000100a00 */
[----:B------:R1:W-:Y:S04]  /*1b0a0*/  LDGSTS.E [R129+0x5f200], [R20.64], !P6 ;  /* 0x5f20000014817fae */ /* 0x0003e8000f121848 */
[----:B------:R4:W-:Y:S01]  /*1b0b0*/  STL.64 [R1+0xab8], R18 ;  /* 0x000ab81201007387 */ /* 0x0009e20000100a00 */
[----:B-1----:R-:W-:-:S03]  /*1b0c0*/  IMAD.WIDE R32, R0, 0x4, R210 ;  /* 0x0000000400207825 */ /* 0x002fc600078e02d2 */
[----:B------:R1:W-:Y:S04]  /*1b0d0*/  LDGSTS.E [R129+0x5fa00], [R18.64], !P3 ;  /* 0x5fa0000012817fae */ /* 0x0003e8000d921848 */
[----:B-1----:R-:W3:Y:S04]  /*1b0e0*/  LDL.LU.64 R128, [R1+0x2f0] ;  /* 0x0002f00001807983 */ /* 0x002ee80000300a00 */
[----:B------:R1:W-:Y:S04]  /*1b0f0*/  STL.64 [R1+0x68], R32 ;  /* 0x0000682001007387 */ /* 0x0003e80000100a00 */
[----:B------:R-:W3:Y:S01]  /*1b100*/  LDL.LU.64 R210, [R1+0x2d0] ;  /* 0x0002d00001d27983 */ /* 0x000ee20000300a00 */
[----:B--2---:R-:W-:-:S03]  /*1b110*/  IMAD.WIDE R20, R0, 0x4, R14 ;  /* 0x0000000400147825 */ /* 0x004fc600078e020e */
[----:B------:R-:W3:Y:S04]  /*1b120*/  LDL.LU.64 R14, [R1+0x2b0] ;  /* 0x0002b000010e7983 */ /* 0x000ee80000300a00 */
[----:B------:R-:W-:Y:S01]  /*1b130*/  STL.64 [R1+0x98], R20 ;  /* 0x0000981401007387 */ /* 0x000fe20000100a00 */
[----:B----4-:R-:W-:-:S05]  /*1b140*/  IMAD.WIDE R18, R0, 0x4, R240 ;  /* 0x0000000400127825 */ /* 0x010fca00078e02f0 */
[----:B------:R4:W-:Y:S04]  /*1b150*/  STL.64 [R1+0xd8], R18 ;  /* 0x0000d81201007387 */ /* 0x0009e80000100a00 */
[----:B------:R-:W2:Y:S01]  /*1b160*/  LDL.LU.64 R240, [R1+0x290] ;  /* 0x0002900001f07983 */ /* 0x000ea20000300a00 */
[C---:B------:R-:W-:Y:S02]  /*1b170*/  IADD3 R4, R188.reuse, -0x83, RZ ;  /* 0xffffff7dbc047810 */ /* 0x040fe40007ffe0ff */
[----:B------:R-:W-:Y:S02]  /*1b180*/  IADD3 R5, R188, -0x8b, RZ ;  /* 0xffffff75bc057810 */ /* 0x000fe40007ffe0ff */
[----:B------:R-:W-:Y:S02]  /*1b190*/  ISETP.GE.U32.AND P4, PT, R4, 0x7ffffefe, PT ;  /* 0x7ffffefe0400780c */ /* 0x000fe40003f86070 */
[----:B------:R-:W-:-:S02]  /*1b1a0*/  IADD3 R4, R188, -0x87, RZ ;  /* 0xffffff79bc047810 */ /* 0x000fc40007ffe0ff */
[----:B------:R-:W-:Y:S02]  /*1b1b0*/  ISETP.GE.U32.AND P2, PT, R5, 0x7ffffef6, PT ;  /* 0x7ffffef60500780c */ /* 0x000fe40003f46070 */
[----:B------:R-:W-:-:S07]  /*1b1c0*/  ISETP.GE.U32.AND P5, PT, R4, 0x7ffffefa, PT ;  /* 0x7ffffefa0400780c */ /* 0x000fce0003fa6070 */
[----:B------:R1:W-:Y:S06]  /*1b1d0*/  LDGSTS.E [R144+0x50400], [R32.64], !P4 ;  /* 0x5040000020907fae */ /* 0x0003ec000e121848 */
[----:B------:R1:W-:Y:S04]  /*1b1e0*/  LDGSTS.E [R144+0x50c00], [R20.64], !P5 ;  /* 0x50c0000014907fae */ /* 0x0003e8000e921848 */
[----:B------:R4:W-:Y:S01]  /*1b1f0*/  LDGSTS.E [R144+0x51400], [R18.64], !P2 ;  /* 0x5140000012907fae */ /* 0x0009e2000d121848 */
[----:B---3--:R-:W-:-:S04]  /*1b200*/  IMAD.WIDE R36, R0, 0x4, R226 ;  /* 0x0000000400247825 */ /* 0x008fc800078e02e2 */
[----:B-1----:R-:W-:Y:S01]  /*1b210*/  IMAD.WIDE R32, R0, 0x4, R178 ;  /* 0x0000000400207825 */ /* 0x002fe200078e02b2 */
[----:B------:R-:W-:Y:S04]  /*1b220*/  STL.64 [R1+0x158], R36 ;  /* 0x0001582401007387 */ /* 0x000fe80000100a00 */
[----:B----4-:R-:W3:Y:S04]  /*1b230*/  LDL.LU.64 R18, [R1+0x270] ;  /* 0x0002700001127983 */ /* 0x010ee80000300a00 */
[----:B------:R-:W4:Y:S01]  /*1b240*/  LDL.LU.64 R178, [R1+0x250] ;  /* 0x0002500001b27983 */ /* 0x000f220000300a00 */
[----:B------:R-:W-:-:S04]  /*1b250*/  IADD3 R4, R188, -0x8f, RZ ;  /* 0xffffff71bc047810 */ /* 0x000fc80007ffe0ff */
[----:B------:R-:W-:Y:S02]  /*1b260*/  ISETP.GE.U32.AND P0, PT, R4, 0x7ffffef2, PT ;  /* 0x7ffffef20400780c */ /* 0x000fe40003f06070 */
[C---:B------:R-:W-:Y:S02]  /*1b270*/  IADD3 R4, R188.reuse, -0x93, RZ ;  /* 0xffffff6dbc047810 */ /* 0x040fe40007ffe0ff */
[----:B------:R-:W-:Y:S02]  /*1b280*/  IADD3 R5, R188, -0x97, RZ ;  /* 0xffffff69bc057810 */ /* 0x000fe40007ffe0ff */
[----:B------:R-:W-:Y:S01]  /*1b290*/  ISETP.GE.U32.AND P1, PT, R4, 0x7ffffeee, PT ;  /* 0x7ffffeee0400780c */ /* 0x000fe20003f26070 */
[----:B------:R1:W-:Y:S01]  /*1b2a0*/  STL.64 [R1+0x160], R32 ;  /* 0x0001602001007387 */ /* 0x0003e20000100a00 */
[----:B------:R-:W-:Y:S02]  /*1b2b0*/  ISETP.GE.U32.AND P6, PT, R5, 0x7ffffeea, PT ;  /* 0x7ffffeea0500780c */ /* 0x000fe40003fc6070 */
[----:B------:R-:W-:Y:S01]  /*1b2c0*/  IADD3 R4, R188, -0x9b, RZ ;  /* 0xffffff65bc047810 */ /* 0x000fe20007ffe0ff */
[----:B------:R-:W-:-:S02]  /*1b2d0*/  IMAD.WIDE R20, R0, 0x4, R44 ;  /* 0x0000000400147825 */ /* 0x000fc400078e022c */
[----:B------:R1:W-:Y:S04]  /*1b2e0*/  LDGSTS.E [R144+0x51c00], [R36.64], !P0 ;  /* 0x51c0000024907fae */ /* 0x0003e8000c121848 */
[----:B------:R1:W-:Y:S04]  /*1b2f0*/  STL.64 [R1+0x178], R20 ;  /* 0x0001781401007387 */ /* 0x0003e80000100a00 */
[----:B------:R-:W4:Y:S01]  /*1b300*/  LDL.LU.64 R226, [R1+0x230] ;  /* 0x0002300001e27983 */ /* 0x000f220000300a00 */
[----:B------:R-:W-:Y:S02]  /*1b310*/  ISETP.GE.U32.AND P3, PT, R4, 0x7ffffee6, PT ;  /* 0x7ffffee60400780c */ /* 0x000fe40003f66070 */
[C---:B------:R-:W-:Y:S01]  /*1b320*/  IADD3 R4, R188.reuse, -0x9f, RZ ;  /* 0xffffff61bc047810 */ /* 0x040fe20007ffe0ff */
[----:B------:R-:W4:Y:S01]  /*1b330*/  LDL.LU.64 R44, [R1+0x210] ;  /* 0x00021000012c7983 */ /* 0x000f220000300a00 */
[----:B------:R-:W-:-:S02]  /*1b340*/  IADD3 R5, R188, -0xa3, RZ ;  /* 0xffffff5dbc057810 */ /* 0x000fc40007ffe0ff */
[----:B------:R-:W-:Y:S01]  /*1b350*/  ISETP.GE.U32.AND P4, PT, R4, 0x7ffffee2, PT ;  /* 0x7ffffee20400780c */ /* 0x000fe20003f86070 */
[----:B------:R1:W-:Y:S01]  /*1b360*/  LDGSTS.E [R144+0x52400], [R32.64], !P1 ;  /* 0x5240000020907fae */ /* 0x0003e2000c921848 */
[----:B------:R-:W-:-:S03]  /*1b370*/  ISETP.GE.U32.AND P5, PT, R5, 0x7ffffede, PT ;  /* 0x7ffffede0500780c */ /* 0x000fc60003fa6070 */
[----:B------:R1:W-:Y:S02]  /*1b380*/  LDGSTS.E [R144+0x52c00], [R20.64], !P6 ;  /* 0x52c0000014907fae */ /* 0x0003e4000f121848 */
[C---:B-1----:R-:W-:Y:S02]  /*1b390*/  IMAD.WIDE R32, R0.reuse, 0x4, R128 ;  /* 0x0000000400207825 */ /* 0x042fe400078e0280 */
[----:B------:R-:W4:Y:S02]  /*1b3a0*/  LDL.LU.64 R128, [R1+0x1f0] ;  /* 0x0001f00001807983 */ /* 0x000f240000300a00 */
[C---:B------:R-:W-:Y:S02]  /*1b3b0*/  IMAD.WIDE R20, R0.reuse, 0x4, R210 ;  /* 0x0000000400147825 */ /* 0x040fe400078e02d2 */
[----:B------:R-:W-:Y:S02]  /*1b3c0*/  STL.64 [R1+0x198], R32 ;  /* 0x0001982001007387 */ /* 0x000fe40000100a00 */
[----:B------:R-:W-:-:S02]  /*1b3d0*/  IMAD.WIDE R14, R0, 0x4, R14 ;  /* 0x00000004000e7825 */ /* 0x000fc400078e020e */
[----:B------:R-:W-:Y:S04]  /*1b3e0*/  STL.64 [R1+0x1b8], R20 ;  /* 0x0001b81401007387 */ /* 0x000fe80000100a00 */
[----:B------:R1:W-:Y:S04]  /*1b3f0*/  STL.64 [R1+0x1d8], R14 ;  /* 0x0001d80e01007387 */ /* 0x0003e80000100a00 */
[----:B------:R-:W4:Y:S04]  /*1b400*/  LDL.LU.64 R210, [R1+0x1d0] ;  /* 0x0001d00001d27983 */ /* 0x000f280000300a00 */
[----:B------:R2:W-:Y:S04]  /*1b410*/  LDGSTS.E [R144+0x53400], [R32.64], !P3 ;  /* 0x5340000020907fae */ /* 0x0005e8000d921848 */
[----:B------:R3:W-:Y:S04]  /*1b420*/  LDGSTS.E [R144+0x53c00], [R20.64], !P4 ;  /* 0x53c0000014907fae */ /* 0x0007e8000e121848 */
[----:B------:R1:W-:Y:S04]  /*1b430*/  LDGSTS.E [R144+0x54400], [R14.64], !P5 ;  /* 0x544000000e907fae */ /* 0x0003e8000e921848 */
[----:B-1----:R-:W4:Y:S01]  /*1b440*/  LDL.LU.64 R14, [R1+0x1b0] ;  /* 0x0001b000010e7983 */ /* 0x002f220000300a00 */
[----:B--2---:R-:W-:-:S03]  /*1b450*/  IMAD.WIDE R32, R0, 0x4, R240 ;  /* 0x0000000400207825 */ /* 0x004fc600078e02f0 */
[----:B------:R-:W2:Y:S04]  /*1b460*/  LDL.LU.64 R240, [R1+0x190] ;  /* 0x0001900001f07983 */ /* 0x000ea80000300a00 */
[----:B------:R1:W-:Y:S01]  /*1b470*/  STL.64 [R1+0x238], R32 ;  /* 0x0002382001007387 */ /* 0x0003e20000100a00 */
[----:B------:R-:W-:-:S04]  /*1b480*/  IADD3 R4, R188, -0xa7, RZ ;  /* 0xffffff59bc047810 */ /* 0x000fc80007ffe0ff */
[----:B------:R-:W-:Y:S02]  /*1b490*/  ISETP.GE.U32.AND P2, PT, R4, 0x7ffffeda, PT ;  /* 0x7ffffeda0400780c */ /* 0x000fe40003f46070 */
[C---:B------:R-:W-:Y:S02]  /*1b4a0*/  IADD3 R4, R188.reuse, -0xab, RZ ;  /* 0xffffff55bc047810 */ /* 0x040fe40007ffe0ff */
[----:B------:R-:W-:Y:S02]  /*1b4b0*/  IADD3 R5, R188, -0xaf, RZ ;  /* 0xffffff51bc057810 */ /* 0x000fe40007ffe0ff */
[----:B------:R-:W-:Y:S01]  /*1b4c0*/  ISETP.GE.U32.AND P0, PT, R4, 0x7ffffed6, PT ;  /* 0x7ffffed60400780c */ /* 0x000fe20003f06070 */
[----:B---3--:R-:W-:-:S06]  /*1b4d0*/  IMAD.WIDE R20, R0, 0x4, R18 ;  /* 0x0000000400147825 */ /* 0x008fcc00078e0212 */
[----:B------:R1:W-:Y:S01]  /*1b4e0*/  LDGSTS.E [R144+0x54c00], [R32.64], !P2 ;  /* 0x54c0000020907fae */ /* 0x0003e2000d121848 */
[----:B----4-:R-:W-:-:S03]  /*1b4f0*/  IMAD.WIDE R18, R0, 0x4, R178 ;  /* 0x0000000400127825 */ /* 0x010fc600078e02b2 */
[----:B------:R3:W-:Y:S04]  /*1b500*/  STL.64 [R1+0x258], R20 ;  /* 0x0002581401007387 */ /* 0x0007e80000100a00 */
[----:B------:R4:W-:Y:S04]  /*1b510*/  STL.64 [R1+0x250], R18 ;  /* 0x0002501201007387 */ /* 0x0009e80000100a00 */
[----:B------:R-:W2:Y:S01]  /*1b520*/  LDL.LU.64 R178, [R1+0x170] ;  /* 0x0001700001b27983 */ /* 0x000ea20000300a00 */
[----:B------:R-:W-:Y:S02]  /*1b530*/  ISETP.GE.U32.AND P1, PT, R5, 0x7ffffed2, PT ;  /* 0x7ffffed20500780c */ /* 0x000fe40003f26070 */
[C---:B------:R-:W-:Y:S01]  /*1b540*/  IADD3 R4, R188.reuse, -0xb3, RZ ;  /* 0xffffff4dbc047810 */ /* 0x040fe20007ffe0ff */
[----:B------:R3:W-:Y:S01]  /*1b550*/  LDGSTS.E [R144+0x55400], [R20.64], !P0 ;  /* 0x5540000014907fae */ /* 0x0007e2000c121848 */
[----:B------:R-:W-:-:S02]  /*1b560*/  IADD3 R5, R188, -0xbb, RZ ;  /* 0xffffff45bc057810 */ /* 0x000fc40007ffe0ff */
[----:B------:R-:W-:Y:S02]  /*1b570*/  ISETP.GE.U32.AND P6, PT, R4, 0x7ffffece, PT ;  /* 0x7ffffece0400780c */ /* 0x000fe40003fc6070 */
[----:B------:R-:W-:Y:S02]  /*1b580*/  IADD3 R4, R188, -0xb7, RZ ;  /* 0xffffff49bc047810 */ /* 0x000fe40007ffe0ff */
[----:B------:R-:W-:Y:S02]  /*1b590*/  ISETP.GE.U32.AND P4, PT, R5, 0x7ffffec6, PT ;  /* 0x7ffffec60500780c */ /* 0x000fe40003f86070 */
[----:B------:R-:W-:Y:S01]  /*1b5a0*/  ISETP.GE.U32.AND P3, PT, R4, 0x7ffffeca, PT ;  /* 0x7ffffeca0400780c */ /* 0x000fe20003f66070 */
[----:B------:R4:W-:Y:S01]  /*1b5b0*/  LDGSTS.E [R144+0x55c00], [R18.64], !P1 ;  /* 0x55c0000012907fae */ /* 0x0009e2000c921848 */
[----:B-1----:R-:W-:-:S04]  /*1b5c0*/  IMAD.WIDE R32, R0, 0x4, R226 ;  /* 0x0000000400207825 */ /* 0x002fc800078e02e2 */
[C---:B---3--:R-:W-:Y:S01]  /*1b5d0*/  IMAD.WIDE R20, R0.reuse, 0x4, R44 ;  /* 0x0000000400147825 */ /* 0x048fe200078e022c */
[----:B------:R1:W-:Y:S04]  /*1b5e0*/  STL.64 [R1+0x270], R32 ;  /* 0x0002702001007387 */ /* 0x0003e80000100a00 */
[----:B------:R-:W3:Y:S04]  /*1b5f0*/  LDL.LU.64 R226, [R1+0x150] ;  /* 0x0001500001e27983 */ /* 0x000ee80000300a00 */
[----:B------:R-:W3:Y:S04]  /*1b600*/  LDL.LU.64 R44, [R1+0x130] ;  /* 0x00013000012c7983 */ /* 0x000ee80000300a00 */
[----:B------:R-:W-:Y:S04]  /*1b610*/  STL.64 [R1+0x278], R20 ;  /* 0x0002781401007387 */ /* 0x000fe80000100a00 */
[----:B------:R1:W-:Y:S04]  /*1b620*/  LDGSTS.E [R144+0x56400], [R32.64], !P6 ;  /* 0x5640000020907fae */ /* 0x0003e8000f121848 */
[----:B------:R1:W-:Y:S01]  /*1b630*/  LDGSTS.E [R144+0x56c00], [R20.64], !P3 ;  /* 0x56c0000014907fae */ /* 0x0003e2000d921848 */
[----:B----4-:R-:W-:-:S05]  /*1b640*/  IMAD.WIDE R18, R0, 0x4, R128 ;  /* 0x0000000400127825 */ /* 0x010fca00078e0280 */
[----:B------:R4:W-:Y:S04]  /*1b650*/  STL.64 [R1+0x290], R18 ;  /* 0x0002901201007387 */ /* 0x0009e80000100a00 */
[----:B------:R-:W3:Y:S04]  /*1b660*/  LDL.LU.64 R128, [R1+0x110] ;  /* 0x0001100001807983 */ /* 0x000ee80000300a00 */
[----:B------:R4:W-:Y:S01]  /*1b670*/  LDGSTS.E [R144+0x57400], [R18.64], !P4 ;  /* 0x5740000012907fae */ /* 0x0009e2000e121848 */
[----:B-1----:R-:W-:-:S05]  /*1b680*/  IMAD.WIDE R32, R0, 0x4, R210 ;  /* 0x0000000400207825 */ /* 0x002fca00078e02d2 */
[----:B------:R-:W-:Y:S04]  /*1b690*/  STL.64 [R1+0x2b0], R32 ;  /* 0x0002b02001007387 */ /* 0x000fe80000100a00 */
[----:B----4-:R-:W4:Y:S01]  /*1b6a0*/  LDL.LU.64 R18, [R1+0xf0] ;  /* 0x0000f00001127983 */ /* 0x010f220000300a00 */
[----:B------:R-:W-:-:S04]  /*1b6b0*/  IMAD.WIDE R20, R0, 0x4, R14 ;  /* 0x0000000400147825 */ /* 0x000fc800078e020e */
[----:B--2---:R-:W-:Y:S02]  /*1b6c0*/  IMAD.WIDE R14, R0, 0x4, R240 ;  /* 0x00000004000e7825 */ /* 0x004fe400078e02f0 */
[----:B------:R-:W2:Y:S01]  /*1b6d0*/  LDL.LU.64 R240, [R1+0xd0] ;  /* 0x0000d00001f07983 */ /* 0x000ea20000300a00 */
[C---:B------:R-:W-:Y:S02]  /*1b6e0*/  IADD3 R4, R188.reuse, -0xbf, RZ ;  /* 0xffffff41bc047810 */ /* 0x040fe40007ffe0ff */
[----:B------:R-:W-:Y:S02]  /*1b6f0*/  IADD3 R5, R188, -0xc7, RZ ;  /* 0xffffff39bc057810 */ /* 0x000fe40007ffe0ff */
[----:B------:R-:W-:Y:S02]  /*1b700*/  ISETP.GE.U32.AND P5, PT, R4, 0x7ffffec2, PT ;  /* 0x7ffffec20400780c */ /* 0x000fe40003fa6070 */
[----:B------:R-:W-:Y:S02]  /*1b710*/  IADD3 R4, R188, -0xc3, RZ ;  /* 0xffffff3dbc047810 */ /* 0x000fe40007ffe0ff */
[----:B------:R-:W-:-:S02]  /*1b720*/  ISETP.GE.U32.AND P0, PT, R5, 0x7ffffeba, PT ;  /* 0x7ffffeba0500780c */ /* 0x000fc40003f06070 */
[----:B------:R-:W-:Y:S01]  /*1b730*/  ISETP.GE.U32.AND P2, PT, R4, 0x7ffffebe, PT ;  /* 0x7ffffebe0400780c */ /* 0x000fe20003f46070 */
[----:B------:R-:W-:Y:S04]  /*1b740*/  STL.64 [R1+0x2d0], R20 ;  /* 0x0002d01401007387 */ /* 0x000fe80000100a00 */
[----:B------:R1:W-:Y:S04]  /*1b750*/  STL.64 [R1+0x2f0], R14 ;  /* 0x0002f00e01007387 */ /* 0x0003e80000100a00 */
[----:B------:R-:W2:Y:S04]  /*1b760*/  LDL.LU.64 R210, [R1+0xb0] ;  /* 0x0000b00001d27983 */ /* 0x000ea80000300a00 */
[----:B------:R3:W-:Y:S04]  /*1b770*/  LDGSTS.E [R144+0x57c00], [R32.64], !P5 ;  /* 0x57c0000020907fae */ /* 0x0007e8000e921848 */
[----:B------:R1:W-:Y:S04]  /*1b780*/  LDGSTS.E [R144+0x58400], [R20.64], !P2 ;  /* 0x5840000014907fae */ /* 0x0003e8000d121848 */
[----:B------:R1:W-:Y:S04]  /*1b790*/  LDGSTS.E [R144+0x58c00], [R14.64], !P0 ;  /* 0x58c000000e907fae */ /* 0x0003e8000c121848 */
[----:B-1----:R-:W2:Y:S01]  /*1b7a0*/  LDL.LU.64 R14, [R1+0x90] ;  /* 0x00009000010e7983 */ /* 0x002ea20000300a00 */
[----:B------:R-:W-:-:S03]  /*1b7b0*/  IMAD.WIDE R36, R0, 0x4, R178 ;  /* 0x0000000400247825 */ /* 0x000fc600078e02b2 */
[----:B------:R-:W2:Y:S01]  /*1b7c0*/  LDL.LU.64 R178, [R1+0x78] ;  /* 0x0000780001b27983 */ /* 0x000ea20000300a00 */
[----:B------:R-:W-:-:S04]  /*1b7d0*/  IADD3 R4, R188, -0xcb, RZ ;  /* 0xffffff35bc047810 */ /* 0x000fc80007ffe0ff */
[----:B------:R-:W-:Y:S02]  /*1b7e0*/  ISETP.GE.U32.AND P1, PT, R4, 0x7ffffeb6, PT ;  /* 0x7ffffeb60400780c */ /* 0x000fe40003f26070 */
[----:B------:R-:W-:-:S04]  /*1b7f0*/  IADD3 R4, R188, -0xcf, RZ ;  /* 0xffffff31bc047810 */ /* 0x000fc80007ffe0ff */
[----:B------:R-:W-:Y:S02]  /*1b800*/  ISETP.GE.U32.AND P6, PT, R4, 0x7ffffeb2, PT ;  /* 0x7ffffeb20400780c */ /* 0x000fe40003fc6070 */
[----:B------:R-:W-:Y:S01]  /*1b810*/  IADD3 R5, R188, -0xd3, RZ ;  /* 0xffffff2dbc057810 */ /* 0x000fe20007ffe0ff */
[----:B------:R-:W-:Y:S03]  /*1b820*/  STL.64 [R1+0x310], R36 ;  /* 0x0003102401007387 */ /* 0x000fe60000100a00 */
[----:B------:R-:W-:Y:S01]  /*1b830*/  ISETP.GE.U32.AND P3, PT, R5, 0x7ffffeae, PT ;  /* 0x7ffffeae0500780c */ /* 0x000fe20003f66070 */
[----:B------:R1:W-:Y:S01]  /*1b840*/  LDGSTS.E [R144+0x59400], [R36.64], !P1 ;  /* 0x5940000024907fae */ /* 0x0003e2000c921848 */
[----:B---3--:R-:W-:-:S04]  /*1b850*/  IMAD.WIDE R32, R0, 0x4, R226 ;  /* 0x0000000400207825 */ /* 0x008fc800078e02e2 */
[C---:B------:R-:W-:Y:S01]  /*1b860*/  IMAD.WIDE R20, R0.reuse, 0x4, R44 ;  /* 0x0000000400147825 */ /* 0x040fe200078e022c */
[----:B------:R3:W-:Y:S04]  /*1b870*/  STL.64 [R1+0x330], R32 ;  /* 0x0003302001007387 */ /* 0x0007e80000100a00 */
[----:B------:R4:W-:Y:S04]  /*1b880*/  STL.64 [R1+0x350], R20 ;  /* 0x0003501401007387 */ /* 0x0009e80000100a00 */
[----:B------:R-:W1:Y:S04]  /*1b890*/  LDL.LU.64 R226, [R1+0x60] ;  /* 0x0000600001e27983 */ /* 0x000e680000300a00 */
[----:B------:R3:W-:Y:S04]  /*1b8a0*/  LDGSTS.E [R144+0x59c00], [R32.64], !P6 ;  /* 0x59c0000020907fae */ /* 0x0007e8000f121848 */
[----:B------:R-:W2:Y:S04]  /*1b8b0*/  LDL.LU.64 R44, [R1+0x48] ;  /* 0x00004800012c7983 */ /* 0x000ea80000300a00 */
[----:B------:R4:W-:Y:S01]  /*1b8c0*/  LDGSTS.E [R144+0x5a400], [R20.64], !P3 ;  /* 0x5a40000014907fae */ /* 0x0009e2000d921848 */
[----:B---3--:R-:W-:-:S03]  /*1b8d0*/  IMAD.WIDE R32, R0, 0x4, R128 ;  /* 0x0000000400207825 */ /* 0x008fc600078e0280 */
[----:B------:R-:W2:Y:S04]  /*1b8e0*/  LDL.LU.64 R128, [R1+0x30] ;  /* 0x0000300001807983 */ /* 0x000ea80000300a00 */
[----:B------:R2:W-:Y:S01]  /*1b8f0*/  STL.64 [R1+0x370], R32 ;  /* 0x0003702001007387 */ /* 0x0005e20000100a00 */
[----:B----4-:R-:W-:-:S05]  /*1b900*/  IMAD.WIDE R20, R0, 0x4, R18 ;  /* 0x0000000400147825 */ /* 0x010fca00078e0212 */
[----:B------:R4:W-:Y:S01]  /*1b910*/  STL.64 [R1+0x398], R20 ;  /* 0x0003981401007387 */ /* 0x0009e20000100a00 */
[----:B--2---:R-:W-:-:S05]  /*1b920*/  IMAD.WIDE R18, R0, 0x4, R240 ;  /* 0x0000000400127825 */ /* 0x004fca00078e02f0 */
[----:B------:R2:W-:Y:S04]  /*1b930*/  STL.64 [R1+0x3b8], R18 ;  /* 0x0003b81201007387 */ /* 0x0005e80000100a00 */
[----:B------:R-:W3:Y:S01]  /*1b940*/  LDL.LU.64 R240, [R1+0x18] ;  /* 0x0000180001f07983 */ /* 0x000ee20000300a00 */
[----:B------:R-:W-:-:S04]  /*1b950*/  IADD3 R4, R188, -0xd7, RZ ;  /* 0xffffff29bc047810 */ /* 0x000fc80007ffe0ff */
[----:B------:R-:W-:Y:S02]  /*1b960*/  ISETP.GE.U32.AND P4, PT, R4, 0x7ffffeaa, PT ;  /* 0x7ffffeaa0400780c */ /* 0x000fe40003f86070 */
[----:B------:R-:W-:-:S04]  /*1b970*/  IADD3 R4, R188, -0xdb, RZ ;  /* 0xffffff25bc047810 */ /* 0x000fc80007ffe0ff */
[----:B------:R-:W-:Y:S02]  /*1b980*/  ISETP.GE.U32.AND P5, PT, R4, 0x7ffffea6, PT ;  /* 0x7ffffea60400780c */ /* 0x000fe40003fa6070 */
[----:B------:R-:W-:-:S04]  /*1b990*/  IADD3 R5, R188, -0xdf, RZ ;  /* 0xffffff21bc057810 */ /* 0x000fc80007ffe0ff */
[----:B------:R-:W-:Y:S01]  /*1b9a0*/  ISETP.GE.U32.AND P2, PT, R5, 0x7ffffea2, PT ;  /* 0x7ffffea20500780c */ /* 0x000fe20003f46070 */
[----:B------:R4:W-:Y:S06]  /*1b9b0*/  LDGSTS.E [R144+0x5ac00], [R32.64], !P4 ;  /* 0x5ac0000020907fae */ /* 0x0009ec000e121848 */
[----:B------:R4:W-:Y:S02]  /*1b9c0*/  LDGSTS.E [R144+0x5b400], [R20.64], !P5 ;  /* 0x5b40000014907fae */ /* 0x0009e4000e921848 */
[----:B----4-:R-:W-:-:S04]  /*1b9d0*/  IMAD.WIDE R32, R0, 0x4, R210 ;  /* 0x0000000400207825 */ /* 0x010fc800078e02d2 */
[----:B------:R2:W-:Y:S04]  /*1b9e0*/  LDGSTS.E [R144+0x5bc00], [R18.64], !P2 ;  /* 0x5bc0000012907fae */ /* 0x0005e8000d121848 */
[----:B------:R4:W-:Y:S01]  /*1b9f0*/  STL.64 [R1+0x878], R32 ;  /* 0x0008782001007387 */ /* 0x0009e20000100a00 */
[----:B------:R-:W-:-:S03]  /*1ba00*/  IMAD.WIDE R20, R0, 0x4, R14 ;  /* 0x0000000400147825 */ /* 0x000fc600078e020e */
[----:B------:R-:W3:Y:S04]  /*1ba10*/  LDL.LU.64 R210, [R1] ;  /* 0x0000000001d27983 */ /* 0x000ee80000300a00 */
[----:B------:R-:W3:Y:S04]  /*1ba20*/  LDL.LU.64 R14, [R1+0x3b0] ;  /* 0x0003b000010e7983 */ /* 0x000ee80000300a00 */
[----:B------:R-:W-:Y:S01]  /*1ba30*/  STL.64 [R1+0x890], R20 ;  /* 0x0008901401007387 */ /* 0x000fe20000100a00 */
[----:B--2---:R-:W-:-:S05]  /*1ba40*/  IMAD.WIDE R18, R0, 0x4, R178 ;  /* 0x0000000400127825 */ /* 0x004fca00078e02b2 */
[----:B------:R2:W-:Y:S04]  /*1ba50*/  STL.64 [R1+0x8a8], R18 ;  /* 0x0008a81201007387 */ /* 0x0005e80000100a00 */
[----:B------:R-:W3:Y:S01]  /*1ba60*/  LDL.LU.64 R178, [R1+0x388] ;  /* 0x0003880001b27983 */ /* 0x000ee20000300a00 */
[----:B------:R-:W-:-:S04]  /*1ba70*/  IADD3 R4, R188, -0xe3, RZ ;  /* 0xffffff1dbc047810 */ /* 0x000fc80007ffe0ff */
[----:B------:R-:W-:Y:S02]  /*1ba80*/  ISETP.GE.U32.AND P0, PT, R4, 0x7ffffe9e, PT ;  /* 0x7ffffe9e0400780c */ /* 0x000fe40003f06070 */
[C---:B------:R-:W-:Y:S02]  /*1ba90*/  IADD3 R4, R188.reuse, -0xe7, RZ ;  /* 0xffffff19bc047810 */ /* 0x040fe40007ffe0ff */
[----:B------:R-:W-:Y:S02]  /*1baa0*/  IADD3 R5, R188, -0xeb, RZ ;  /* 0xffffff15bc057810 */ /* 0x000fe40007ffe0ff */
[----:B------:R-:W-:Y:S02]  /*1bab0*/  ISETP.GE.U32.AND P1, PT, R4, 0x7ffffe9a, PT ;  /* 0x7ffffe9a0400780c */ /* 0x000fe40003f26070 */
[----:B------:R-:W-:Y:S02]  /*1bac0*/  ISETP.GE.U32.AND P6, PT, R5, 0x7ffffe96, PT ;  /* 0x7ffffe960500780c */ /* 0x000fe40003fc6070 */
[----:B------:R-:W-:-:S03]  /*1bad0*/  IADD3 R4, R188, -0xef, RZ ;  /* 0xffffff11bc047810 */ /* 0x000fc60007ffe0ff */
[----:B------:R4:W-:Y:S01]  /*1bae0*/  LDGSTS.E [R144+0x5c400], [R32.64], !P0 ;  /* 0x5c40000020907fae */ /* 0x0009e2000c121848 */
[----:B------:R-:W-:Y:S02]  /*1baf0*/  ISETP.GE.U32.AND P3, PT, R4, 0x7ffffe92, PT ;  /* 0x7ffffe920400780c */ /* 0x000fe40003f66070 */
[----:B------:R-:W-:-:S03]  /*1bb00*/  IADD3 R4, R188, -0xf3, RZ ;  /* 0xffffff0dbc047810 */ /* 0x000fc60007ffe0ff */
[----:B------:R2:W-:Y:S01]  /*1bb10*/  LDGSTS.E [R144+0x5cc00], [R20.64], !P1 ;  /* 0x5cc0000014907fae */ /* 0x0005e2000c921848 */
[----:B------:R-:W-:-:S03]  /*1bb20*/  ISETP.GE.U32.AND P4, PT, R4, 0x7ffffe8e, PT ;  /* 0x7ffffe8e0400780c */ /* 0x000fc60003f86070 */
[----:B------:R2:W-:Y:S01]  /*1bb30*/  LDGSTS.E [R144+0x5d400], [R18.64], !P6 ;  /* 0x5d40000012907fae */ /* 0x0005e2000f121848 */
[----:B-1----:R-:W-:-:S05]  /*1bb40*/  IMAD.WIDE R36, R0, 0x4, R226 ;  /* 0x0000000400247825 */ /* 0x002fca00078e02e2 */
[----:B------:R-:W-:Y:S01]  /*1bb50*/  STL.64 [R1+0x8c0], R36 ;  /* 0x0008c02401007387 */ /* 0x000fe20000100a00 */
[----:B----4-:R-:W-:-:S03]  /*1bb60*/  IMAD.WIDE R32, R0, 0x4, R44 ;  /* 0x0000000400207825 */ /* 0x010fc600078e022c */
[----:B--2---:R-:W2:Y:S04]  /*1bb70*/  LDL.LU.64 R18, [R1+0x368] ;  /* 0x0003680001127983 */ /* 0x004ea80000300a00 */
[----:B------:R-:W4:Y:S04]  /*1bb80*/  LDL.LU.64 R44, [R1+0x348] ;  /* 0x00034800012c7983 */ /* 0x000f280000300a00 */
[----:B------:R3:W-:Y:S04]  /*1bb90*/  STL.64 [R1+0x8d8], R32 ;  /* 0x0008d82001007387 */ /* 0x0007e80000100a00 */
[----:B------:R1:W-:Y:S04]  /*1bba0*/  LDGSTS.E [R144+0x5dc00], [R36.64], !P3 ;  /* 0x5dc0000024907fae */ /* 0x0003e8000d921848 */
[----:B------:R3:W-:Y:S01]  /*1bbb0*/  LDGSTS.E [R144+0x5e400], [R32.64], !P4 ;  /* 0x5e40000020907fae */ /* 0x0007e2000e121848 */
[----:B------:R-:W-:-:S05]  /*1bbc0*/  IMAD.WIDE R20, R0, 0x4, R128 ;  /* 0x0000000400147825 */ /* 0x000fca00078e0280 */
[----:B------:R1:W-:Y:S04]  /*1bbd0*/  STL.64 [R1+0x8f0], R20 ;  /* 0x0008f01401007387 */ /* 0x0003e80000100a00 */
[----:B------:R-:W4:Y:S04]  /*1bbe0*/  LDL.LU.64 R226, [R1+0x328] ;  /* 0x0003280001e27983 */ /* 0x000f280000300a00 */
[----:B------:R-:W4:Y:S01]  /*1bbf0*/  LDL.LU.64 R128, [R1+0x308] ;  /* 0x0003080001807983 */ /* 0x000f220000300a00 */
[----:B---3--:R-:W-:-:S03]  /*1bc00*/  IMAD.WIDE R32, R0, 0x4, R240 ;  /* 0x0000000400207825 */ /* 0x008fc600078e02f0 */
        /* <DEDUP_REMOVED lines=9> */
[----:B------:R1:W-:Y:S04]  /*1bca0*/  LDGSTS.E [R144+0x5ec00], [R20.64], !P5 ;  /* 0x5ec0000014907fae */ /* 0x0003e8000e921848 */
[----:B------:R1:W-:Y:S04]  /*1bcb0*/  STL.64 [R1+0x908], R32 ;  /* 0x0009082001007387 */ /* 0x0003e80000100a00 */
[----:B------:R1:W-:Y:S02]  /*1bcc0*/  LDGSTS.E [R144+0x5f400], [R32.64], !P2 ;  /* 0x5f40000020907fae */ /* 0x0003e4000d121848 */
[----:B-1----:R-:W-:-:S04]  /*1bcd0*/  IMAD.WIDE R20, R0, 0x4, R210 ;  /* 0x0000000400147825 */ /* 0x002fc800078e02d2 */
[C---:B------:R-:W-:Y:S01]  /*1bce0*/  IMAD.WIDE R14, R0.reuse, 0x4, R14 ;  /* 0x00000004000e7825 */ /* 0x040fe200078e020e */
[----:B------:R-:W-:Y:S04]  /*1bcf0*/  STL.64 [R1+0x958], R20 ;  /* 0x0009581401007387 */ /* 0x000fe80000100a00 */
[----:B------:R1:W-:Y:S04]  /*1bd00*/  STL.64 [R1], R14 ;  /* 0x0000000e01007387 */ /* 0x0003e80000100a00 */
[----:B------:R-:W3:Y:S04]  /*1bd10*/  LDL.LU.64 R210, [R1+0x2c8] ;  /* 0x0002c80001d27983 */ /* 0x000ee80000300a00 */
[----:B------:R2:W-:Y:S04]  /*1bd20*/  LDGSTS.E [R144+0x5fc00], [R20.64], !P0 ;  /* 0x5fc0000014907fae */ /* 0x0005e8000c121848 */
[----:B------:R1:W-:Y:S01]  /*1bd30*/  LDGSTS.E [R145+0x50600], [R14.64], !P1 ;  /* 0x506000000e917fae */ /* 0x0003e2000c921848 */
[----:B------:R-:W-:-:S03]  /*1bd40*/  IMAD.WIDE R32, R0, 0x4, R178 ;  /* 0x0000000400207825 */ /* 0x000fc600078e02b2 */
[----:B-1----:R-:W3:Y:S04]  /*1bd50*/  LDL.LU.64 R14, [R1+0x2a8] ;  /* 0x0002a800010e7983 */ /* 0x002ee80000300a00 */
[----:B------:R-:W3:Y:S01]  /*1bd60*/  LDL.LU.64 R178, [R1+0x288] ;  /* 0x0002880001b27983 */ /* 0x000ee20000300a00 */
[----:B------:R-:W-:-:S04]  /*1bd70*/  IADD3 R4, R188, -0x88, RZ ;  /* 0xffffff78bc047810 */ /* 0x000fc80007ffe0ff */
[----:B------:R-:W-:Y:S02]  /*1bd80*/  ISETP.GE.U32.AND P6, PT, R4, 0x7ffffef9, PT ;  /* 0x7ffffef90400780c */ /* 0x000fe40003fc6070 */
[C---:B------:R-:W-:Y:S02]  /*1bd90*/  IADD3 R4, R188.reuse, -0x8c, RZ ;  /* 0xffffff74bc047810 */ /* 0x040fe40007ffe0ff */
[----:B------:R-:W-:Y:S02]  /*1bda0*/  IADD3 R5, R188, -0x90, RZ ;  /* 0xffffff70bc057810 */ /* 0x000fe40007ffe0ff */
[----:B------:R-:W-:Y:S02]  /*1bdb0*/  ISETP.GE.U32.AND P3, PT, R4, 0x7ffffef5, PT ;  /* 0x7ffffef50400780c */ /* 0x000fe40003f66070 */
[----:B------:R-:W-:Y:S01]  /*1bdc0*/  ISETP.GE.U32.AND P4, PT, R5, 0x7ffffef1, PT ;  /* 0x7ffffef10500780c */ /* 0x000fe20003f86070 */
[----:B------:R1:W-:Y:S04]  /*1bdd0*/  STL.64 [R1+0x8], R32 ;  /* 0x0000082001007387 */ /* 0x0003e80000100a00 */
[----:B------:R1:W-:Y:S01]  /*1bde0*/  LDGSTS.E [R145+0x50e00], [R32.64], !P6 ;  /* 0x50e0000020917fae */ /* 0x0003e2000f121848 */
[----:B--2---:R-:W-:-:S04]  /*1bdf0*/  IMAD.WIDE R20, R0, 0x4, R18 ;  /* 0x0000000400147825 */ /* 0x004fc800078e0212 */
[C---:B----4-:R-:W-:Y:S01]  /*1be00*/  IMAD.WIDE R18, R0.reuse, 0x4, R44 ;  /* 0x0000000400127825 */ /* 0x050fe200078e022c */
[----:B------:R2:W-:Y:S04]  /*1be10*/  STL.64 [R1+0x50], R20 ;  /* 0x0000501401007387 */ /* 0x0005e80000100a00 */
[----:B------:R3:W-:Y:S04]  /*1be20*/  STL.64 [R1+0x58], R18 ;  /* 0x0000581201007387 */ /* 0x0007e80000100a00 */
[----:B------:R-:W4:Y:S04]  /*1be30*/  LDL.LU.64 R44, [R1+0x268] ;  /* 0x00026800012c7983 */ /* 0x000f280000300a00 */
[----:B------:R2:W-:Y:S04]  /*1be40*/  LDGSTS.E [R145+0x51600], [R20.64], !P3 ;  /* 0x5160000014917fae */ /* 0x0005e8000d921848 */
[----:B------:R3:W-:Y:S01]  /*1be50*/  LDGSTS.E [R145+0x51e00], [R18.64], !P4 ;  /* 0x51e0000012917fae */ /* 0x0007e2000e121848 */
[----:B-1----:R-:W-:-:S04]  /*1be60*/  IMAD.WIDE R32, R0, 0x4, R226 ;  /* 0x0000000400207825 */ /* 0x002fc800078e02e2 */
[C---:B--2---:R-:W-:Y:S01]  /*1be70*/  IMAD.WIDE R20, R0.reuse, 0x4, R128 ;  /* 0x0000000400147825 */ /* 0x044fe200078e0280 */
[----:B------:R1:W-:Y:S04]  /*1be80*/  STL.64 [R1+0x60], R32 ;  /* 0x0000602001007387 */ /* 0x0003e80000100a00 */
[----:B------:R-:W4:Y:S04]  /*1be90*/  LDL.LU.64 R226, [R1+0x248] ;  /* 0x0002480001e27983 */ /* 0x000f280000300a00 */
[----:B------:R-:W4:Y:S04]  /*1bea0*/  LDL.LU.64 R128, [R1+0x228] ;  /* 0x0002280001807983 */ /* 0x000f280000300a00 */
[----:B------:R-:W-:Y:S01]  /*1beb0*/  STL.64 [R1+0x90], R20 ;  /* 0x0000901401007387 */ /* 0x000fe20000100a00 */
[----:B---3--:R-:W-:-:S05]  /*1bec0*/  IMAD.WIDE R18, R0, 0x4, R240 ;  /* 0x0000000400127825 */ /* 0x008fca00078e02f0 */
[----:B------:R3:W-:Y:S04]  /*1bed0*/  STL.64 [R1+0xa0], R18 ;  /* 0x0000a01201007387 */ /* 0x0007e80000100a00 */
[----:B------:R-:W2:Y:S01]  /*1bee0*/  LDL.LU.64 R240, [R1+0x208] ;  /* 0x0002080001f07983 */ /* 0x000ea20000300a00 */
        /* <DEDUP_REMOVED lines=15> */
[----:B-1----:R-:W-:-:S05]  /*1bfe0*/  IMAD.WIDE R32, R0, 0x4, R210 ;  /* 0x0000000400207825 */ /* 0x002fca00078e02d2 */
[----:B------:R-:W-:Y:S04]  /*1bff0*/  STL.64 [R1+0xd0], R32 ;  /* 0x0000d02001007387 */ /* 0x000fe80000100a00 */
[----:B---3--:R-:W3:Y:S04]  /*1c000*/  LDL.LU.64 R18, [R1+0x1e8] ;  /* 0x0001e80001127983 */ /* 0x008ee80000300a00 */
[----:B------:R-:W3:Y:S04]  /*1c010*/  LDL.LU.64 R210, [R1+0x1c8] ;  /* 0x0001c80001d27983 */ /* 0x000ee80000300a00 */
[----:B------:R1:W-:Y:S01]  /*1c020*/  LDGSTS.E [R145+0x53e00], [R32.64], !P1 ;  /* 0x53e0000020917fae */ /* 0x0003e2000c921848 */
[----:B------:R-:W-:-:S04]  /*1c030*/  IMAD.WIDE R20, R0, 0x4, R14 ;  /* 0x0000000400147825 */ /* 0x000fc800078e020e */
[----:B------:R-:W-:Y:S01]  /*1c040*/  IMAD.WIDE R14, R0, 0x4, R178 ;  /* 0x00000004000e7825 */ /* 0x000fe200078e02b2 */
[----:B------:R-:W-:Y:S04]  /*1c050*/  STL.64 [R1+0x150], R20 ;  /* 0x0001501401007387 */ /* 0x000fe80000100a00 */
[----:B------:R1:W-:Y:S04]  /*1c060*/  LDGSTS.E [R145+0x54600], [R20.64], !P6 ;  /* 0x5460000014917fae */ /* 0x0003e8000f121848 */
[----:B------:R1:W-:Y:S04]  /*1c070*/  STL.64 [R1+0x170], R14 ;  /* 0x0001700e01007387 */ /* 0x0003e80000100a00 */
[----:B------:R1:W-:Y:S04]  /*1c080*/  LDGSTS.E [R145+0x54e00], [R14.64], !P3 ;  /* 0x54e000000e917fae */ /* 0x0003e8000d921848 */
[----:B-1----:R-:W3:Y:S04]  /*1c090*/  LDL.LU.64 R14, [R1+0x1a8] ;  /* 0x0001a800010e7983 */ /* 0x002ee80000300a00 */
[----:B------:R-:W3:Y:S01]  /*1c0a0*/  LDL.LU.64 R178, [R1+0x188] ;  /* 0x0001880001b27983 */ /* 0x000ee20000300a00 */
[----:B------:R-:W-:-:S04]  /*1c0b0*/  IADD3 R4, R188, -0xac, RZ ;  /* 0xffffff54bc047810 */ /* 0x000fc80007ffe0ff */
[----:B------:R-:W-:Y:S02]  /*1c0c0*/  ISETP.GE.U32.AND P4, PT, R4, 0x7ffffed5, PT ;  /* 0x7ffffed50400780c */ /* 0x000fe40003f86070 */
[----:B------:R-:W-:-:S04]  /*1c0d0*/  IADD3 R4, R188, -0xb0, RZ ;  /* 0xffffff50bc047810 */ /* 0x000fc80007ffe0ff */
[----:B------:R-:W-:Y:S01]  /*1c0e0*/  ISETP.GE.U32.AND P5, PT, R4, 0x7ffffed1, PT ;  /* 0x7ffffed10400780c */ /* 0x000fe20003fa6070 */
[C---:B----4-:R-:W-:Y:S02]  /*1c0f0*/  IMAD.WIDE R36, R0.reuse, 0x4, R44 ;  /* 0x0000000400247825 */ /* 0x050fe400078e022c */
[----:B------:R-:W4:Y:S04]  /*1c100*/  LDL.LU.64 R44, [R1+0x168] ;  /* 0x00016800012c7983 */ /* 0x000f280000300a00 */
[----:B------:R-:W-:Y:S04]  /*1c110*/  STL.64 [R1+0x190], R36 ;  /* 0x0001902401007387 */ /* 0x000fe80000100a00 */
[----:B------:R1:W-:Y:S01]  /*1c120*/  LDGSTS.E [R145+0x55600], [R36.64], !P4 ;  /* 0x5560000024917fae */ /* 0x0003e2000e121848 */
[----:B------:R-:W-:-:S04]  /*1c130*/  IMAD.WIDE R32, R0, 0x4, R226 ;  /* 0x0000000400207825 */ /* 0x000fc800078e02e2 */
[C---:B------:R-:W-:Y:S01]  /*1c140*/  IMAD.WIDE R20, R0.reuse, 0x4, R128 ;  /* 0x0000000400147825 */ /* 0x040fe200078e0280 */
[----:B------:R2:W-:Y:S04]  /*1c150*/  STL.64 [R1+0x1b0], R32 ;  /* 0x0001b02001007387 */ /* 0x0005e80000100a00 */
[----:B------:R3:W-:Y:S04]  /*1c160*/  STL.64 [R1+0x1d0], R20 ;  /* 0x0001d01401007387 */ /* 0x0007e80000100a00 */
[----:B------:R-:W4:Y:S04]  /*1c170*/  LDL.LU.64 R226, [R1+0x148] ;  /* 0x0001480001e27983 */ /* 0x000f280000300a00 */
[----:B------:R2:W-:Y:S04]  /*1c180*/  LDGSTS.E [R145+0x55e00], [R32.64], !P5 ;  /* 0x55e0000020917fae */ /* 0x0005e8000e921848 */
[----:B------:R-:W4:Y:S01]  /*1c190*/  LDL.LU.64 R128, [R1+0x128] ;  /* 0x0001280001807983 */ /* 0x000f220000300a00 */
[----:B--2---:R-:W-:-:S03]  /*1c1a0*/  IMAD.WIDE R32, R0, 0x4, R240 ;  /* 0x0000000400207825 */ /* 0x004fc600078e02f0 */
[----:B------:R-:W2:Y:S01]  /*1c1b0*/  LDL.LU.64 R240, [R1+0x108] ;  /* 0x0001080001f07983 */ /* 0x000ea20000300a00 */
[C---:B------:R-:W-:Y:S02]  /*1c1c0*/  IADD3 R5, R188.reuse, -0xb4, RZ ;  /* 0xffffff4cbc057810 */ /* 0x040fe40007ffe0ff */
[----:B------:R-:W-:Y:S02]  /*1c1d0*/  IADD3 R4, R188, -0xb8, RZ ;  /* 0xffffff48bc047810 */ /* 0x000fe40007ffe0ff */
[----:B------:R-:W-:Y:S02]  /*1c1e0*/  ISETP.GE.U32.AND P2, PT, R5, 0x7ffffecd, PT ;  /* 0x7ffffecd0500780c */ /* 0x000fe40003f46070 */
[----:B------:R-:W-:Y:S02]  /*1c1f0*/  ISETP.GE.U32.AND P0, PT, R4, 0x7ffffec9, PT ;  /* 0x7ffffec90400780c */ /* 0x000fe40003f06070 */
[C---:B------:R-:W-:Y:S02]  /*1c200*/  IADD3 R4, R188.reuse, -0xbc, RZ ;  /* 0xffffff44bc047810 */ /* 0x040fe40007ffe0ff */
[----:B------:R-:W-:-:S02]  /*1c210*/  IADD3 R5, R188, -0xc0, RZ ;  /* 0xffffff40bc057810 */ /* 0x000fc40007ffe0ff */
[----:B------:R-:W-:Y:S02]  /*1c220*/  ISETP.GE.U32.AND P1, PT, R4, 0x7ffffec5, PT ;  /* 0x7ffffec50400780c */ /* 0x000fe40003f26070 */
[----:B------:R-:W-:Y:S02]  /*1c230*/  ISETP.GE.U32.AND P6, PT, R5, 0x7ffffec1, PT ;  /* 0x7ffffec10500780c */ /* 0x000fe40003fc6070 */
[----:B------:R-:W-:Y:S01]  /*1c240*/  IADD3 R4, R188, -0xc4, RZ ;  /* 0xffffff3cbc047810 */ /* 0x000fe20007ffe0ff */
[----:B------:R3:W-:Y:S03]  /*1c250*/  LDGSTS.E [R145+0x56600], [R20.64], !P2 ;  /* 0x5660000014917fae */ /* 0x0007e6000d121848 */
[----:B------:R-:W-:Y:S01]  /*1c260*/  ISETP.GE.U32.AND P3, PT, R4, 0x7ffffebd, PT ;  /* 0x7ffffebd0400780c */ /* 0x000fe20003f66070 */
[----:B------:R-:W-:Y:S04]  /*1c270*/  STL.64 [R1+0x230], R32 ;  /* 0x0002302001007387 */ /* 0x000fe80000100a00 */
[----:B------:R1:W-:Y:S01]  /*1c280*/  LDGSTS.E [R145+0x56e00], [R32.64], !P0 ;  /* 0x56e0000020917fae */ /* 0x0003e2000c121848 */
[----:B---3--:R-:W-:-:S04]  /*1c290*/  IMAD.WIDE R20, R0, 0x4, R18 ;  /* 0x0000000400147825 */ /* 0x008fc800078e0212 */
[C---:B------:R-:W-:Y:S01]  /*1c2a0*/  IMAD.WIDE R18, R0.reuse, 0x4, R210 ;  /* 0x0000000400127825 */ /* 0x040fe200078e02d2 */
[----:B------:R-:W-:Y:S04]  /*1c2b0*/  STL.64 [R1+0x1e8], R20 ;  /* 0x0001e81401007387 */ /* 0x000fe80000100a00 */
[----:B------:R3:W-:Y:S04]  /*1c2c0*/  LDGSTS.E [R145+0x57600], [R20.64], !P1 ;  /* 0x5760000014917fae */ /* 0x0007e8000c921848 */
[----:B------:R1:W-:Y:S04]  /*1c2d0*/  STL.64 [R1+0x1c8], R18 ;  /* 0x0001c81201007387 */ /* 0x0003e80000100a00 */
[----:B------:R1:W-:Y:S02]  /*1c2e0*/  LDGSTS.E [R145+0x57e00], [R18.64], !P6 ;  /* 0x57e0000012917fae */ /* 0x0003e4000f121848 */
[----:B-1----:R-:W-:-:S04]  /*1c2f0*/  IMAD.WIDE R18, R0, 0x4, R14 ;  /* 0x0000000400127825 */ /* 0x002fc800078e020e */
[----:B---3--:R-:W-:Y:S01]  /*1c300*/  IMAD.WIDE R20, R0, 0x4, R178 ;  /* 0x0000000400147825 */ /* 0x008fe200078e02b2 */
[----:B------:R1:W-:Y:S04]  /*1c310*/  STL.64 [R1+0x1a8], R18 ;  /* 0x0001a81201007387 */ /* 0x0003e80000100a00 */
[----:B------:R1:W-:Y:S04]  /*1c320*/  LDGSTS.E [R145+0x58600], [R18.64], !P3 ;  /* 0x5860000012917fae */ /* 0x0003e8000d921848 */
[----:B-1----:R-:W3:Y:S04]  /*1c330*/  LDL.LU.64 R18, [R1+0xe8] ;  /* 0x0000e80001127983 */ /* 0x002ee80000300a00 */
[----:B------:R-:W-:Y:S04]  /*1c340*/  STL.64 [R1+0x188], R20 ;  /* 0x0001881401007387 */ /* 0x000fe80000100a00 */
[----:B------:R-:W3:Y:S01]  /*1c350*/  LDL.LU.64 R178, [R1+0xc8] ;  /* 0x0000c80001b27983 */ /* 0x000ee20000300a00 */
[----:B------:R-:W-:-:S02]  /*1c360*/  IADD3 R4, R188, -0xc8, RZ ;  /* 0xffffff38bc047810 */ /* 0x000fc40007ffe0ff */
[----:B------:R-:W-:Y:S02]  /*1c370*/  IADD3 R5, R188, -0xcc, RZ ;  /* 0xffffff34bc057810 */ /* 0x000fe40007ffe0ff */
[----:B------:R-:W-:Y:S02]  /*1c380*/  ISETP.GE.U32.AND P4, PT, R4, 0x7ffffeb9, PT ;  /* 0x7ffffeb90400780c */ /* 0x000fe40003f86070 */
[----:B------:R-:W-:Y:S02]  /*1c390*/  ISETP.GE.U32.AND P5, PT, R5, 0x7ffffeb5, PT ;  /* 0x7ffffeb50500780c */ /* 0x000fe40003fa6070 */
[----:B------:R-:W-:Y:S01]  /*1c3a0*/  IADD3 R4, R188, -0xd0, RZ ;  /* 0xffffff30bc047810 */ /* 0x000fe20007ffe0ff */
[----:B----4-:R-:W-:-:S03]  /*1c3b0*/  IMAD.WIDE R14, R0, 0x4, R44 ;  /* 0x00000004000e7825 */ /* 0x010fc600078e022c */
[----:B------:R-:W-:Y:S02]  /*1c3c0*/  ISETP.GE.U32.AND P2, PT, R4, 0x7ffffeb1, PT ;  /* 0x7ffffeb10400780c */ /* 0x000fe40003f46070 */
[----:B------:R1:W-:Y:S04]  /*1c3d0*/  STL.64 [R1+0x168], R14 ;  /* 0x0001680e01007387 */ /* 0x0003e80000100a00 */
[----:B------:R2:W-:Y:S04]  /*1c3e0*/  LDGSTS.E [R145+0x58e00], [R20.64], !P4 ;  /* 0x58e0000014917fae */ /* 0x0005e8000e121848 */
[----:B------:R1:W-:Y:S01]  /*1c3f0*/  LDGSTS.E [R145+0x59600], [R14.64], !P5 ;  /* 0x596000000e917fae */ /* 0x0003e2000e921848 */
[----:B------:R-:W-:-:S03]  /*1c400*/  IADD3 R4, R188, -0xd4, RZ ;  /* 0xffffff2cbc047810 */ /* 0x000fc60007ffe0ff */
[----:B------:R-:W4:Y:S01]  /*1c410*/  LDL.LU.64 R44, [R1+0xa8] ;  /* 0x0000a800012c7983 */ /* 0x000f220000300a00 */
[----:B------:R-:W-:Y:S01]  /*1c420*/  IADD3 R5, R188, -0xd8, RZ ;  /* 0xffffff28bc057810 */ /* 0x000fe20007ffe0ff */
[----:B-1----:R-:W-:-:S04]  /*1c430*/  IMAD.WIDE R14, R0, 0x4, R226 ;  /* 0x00000004000e7825 */ /* 0x002fc800078e02e2 */
[----:B------:R-:W-:Y:S01]  /*1c440*/  IMAD.WIDE R32, R0, 0x4, R128 ;  /* 0x0000000400207825 */ /* 0x000fe200078e0280 */
[----:B------:R1:W-:Y:S01]  /*1c450*/  STL.64 [R1+0x248], R14 ;  /* 0x0002480e01007387 */ /* 0x0003e20000100a00 */
[----:B------:R-:W-:-:S03]  /*1c460*/  ISETP.GE.U32.AND P0, PT, R4, 0x7ffffead, PT ;  /* 0x7ffffead0400780c */ /* 0x000fc60003f06070 */
[----:B------:R-:W4:Y:S01]  /*1c470*/  LDL.LU.64 R210, [R1+0x7e0] ;  /* 0x0007e00001d27983 */ /* 0x000f220000300a00 */
[----:B------:R-:W-:-:S03]  /*1c480*/  ISETP.GE.U32.AND P1, PT, R5, 0x7ffffea9, PT ;  /* 0x7ffffea90500780c */ /* 0x000fc60003f26070 */
[----:B------:R1:W-:Y:S04]  /*1c490*/  LDGSTS.E [R145+0x59e00], [R14.64], !P2 ;  /* 0x59e000000e917fae */ /* 0x0003e8000d121848 */
[----:B------:R-:W-:Y:S04]  /*1c4a0*/  STL.64 [R1+0x268], R32 ;  /* 0x0002682001007387 */ /* 0x000fe80000100a00 */
[----:B------:R2:W-:Y:S04]  /*1c4b0*/  LDGSTS.E [R145+0x5a600], [R32.64], !P0 ;  /* 0x5a60000020917fae */ /* 0x0005e8000c121848 */
[----:B-1----:R-:W4:Y:S01]  /*1c4c0*/  LDL.LU.64 R14, [R1+0x7d8] ;  /* 0x0007d800010e7983 */ /* 0x002f220000300a00 */
[----:B--2---:R-:W-:-:S05]  /*1c4d0*/  IMAD.WIDE R20, R0, 0x4, R240 ;  /* 0x0000000400147825 */ /* 0x004fca00078e02f0 */
[----:B------:R4:W-:Y:S04]  /*1c4e0*/  STL.64 [R1+0x288], R20 ;  /* 0x0002881401007387 */ /* 0x0009e80000100a00 */
[----:B------:R-:W2:Y:S04]  /*1c4f0*/  LDL.LU.64 R240, [R1+0x7d0] ;  /* 0x0007d00001f07983 */ /* 0x000ea80000300a00 */
[----:B------:R-:W2:Y:S04]  /*1c500*/  LDL.LU.64 R250, [R1+0x7c8] ;  /* 0x0007c80001fa7983 */ /* 0x000ea80000300a00 */
[----:B------:R-:W2:Y:S04]  /*1c510*/  LDL.LU.64 R124, [R1+0x7c0] ;  /* 0x0007c000017c7983 */ /* 0x000ea80000300a00 */
[----:B------:R1:W-:Y:S04]  /*1c520*/  LDGSTS.E [R145+0x5ae00], [R20.64], !P1 ;  /* 0x5ae0000014917fae */ /* 0x0003e8000c921848 */
[----:B-1----:R-:W2:Y:S01]  /*1c530*/  LDL.LU.64 R144, [R1+0x7a0] ;  /* 0x0007a00001907983 */ /* 0x002ea20000300a00 */
[----:B------:R-:W-:-:S02]  /*1c540*/  IADD3 R4, R188, -0xdc, RZ ;  /* 0xffffff24bc047810 */ /* 0x000fc40007ffe0ff */
[----:B------:R-:W-:Y:S01]  /*1c550*/  IADD3 R5, R188, -0xe4, RZ ;  /* 0xffffff1cbc057810 */ /* 0x000fe20007ffe0ff */
[----:B------:R-:W-:Y:S01]  /*1c560*/  ULDC UR4, c[0x0][0x18c] ;  /* 0x0000630000047ab9 */ /* 0x000fe20000000800 */
[----:B------:R-:W-:Y:S01]  /*1c570*/  ISETP.GE.U32.AND P6, PT, R4, 0x7ffffea5, PT ;  /* 0x7ffffea50400780c */ /* 0x000fe20003fc6070 */
[----:B------:R-:W2:Y:S01]  /*1c580*/  LDL.LU.64 R226, [R1+0x798] ;  /* 0x0007980001e27983 */ /* 0x000ea20000300a00 */
[----:B------:R-:W-:Y:S02]  /*1c590*/  IADD3 R4, R188, -0xe0, RZ ;  /* 0xffffff20bc047810 */ /* 0x000fe40007ffe0ff */
[----:B------:R-:W-:Y:S01]  /*1c5a0*/  ISETP.GE.U32.AND P4, PT, R5, 0x7ffffe9d, PT ;  /* 0x7ffffe9d0500780c */ /* 0x000fe20003f86070 */
[----:B------:R-:W-:Y:S01]  /*1c5b0*/  USHF.L.U32 UR4, UR4, 0x7, URZ ;  /* 0x0000000704047899 */ /* 0x000fe2000800063f */
[----:B------:R-:W-:Y:S01]  /*1c5c0*/  ISETP.GE.U32.AND P3, PT, R4, 0x7ffffea1, PT ;  /* 0x7ffffea10400780c */ /* 0x000fe20003f66070 */
[----:B------:R-:W2:Y:S01]  /*1c5d0*/  LDL.LU.64 R128, [R1+0x790] ;  /* 0x0007900001807983 */ /* 0x000ea20000300a00 */
[----:B------:R-:W-:-:S04]  /*1c5e0*/  IADD3 R4, R188, -0xe8, RZ ;  /* 0xffffff18bc047810 */ /* 0x000fc80007ffe0ff */
[----:B------:R-:W-:Y:S02]  /*1c5f0*/  ISETP.GE.U32.AND P5, PT, R4, 0x7ffffe99, PT ;  /* 0x7ffffe990400780c */ /* 0x000fe40003fa6070 */
[----:B------:R-:W-:-:S04]  /*1c600*/  IADD3 R4, R188, -0xec, RZ ;  /* 0xffffff14bc047810 */ /* 0x000fc80007ffe0ff */
[----:B------:R-:W-:Y:S02]  /*1c610*/  ISETP.GE.U32.AND P2, PT, R4, 0x7ffffe95, PT ;  /* 0x7ffffe950400780c */ /* 0x000fe40003f46070 */
[----:B------:R-:W-:-:S04]  /*1c620*/  IADD3 R4, R188, -0xf4, RZ ;  /* 0xffffff0cbc047810 */ /* 0x000fc80007ffe0ff */
[----:B------:R-:W-:Y:S02]  /*1c630*/  ISETP.GE.U32.AND P1, PT, R4, 0x7ffffe8d, PT ;  /* 0x7ffffe8d0400780c */ /* 0x000fe40003f26070 */
[----:B------:R-:W-:Y:S02]  /*1c640*/  LOP3.LUT R4, R189, 0x60, RZ, 0x3c, !PT ;  /* 0x00000060bd047812 */ /* 0x000fe400078e3cff */
[----:B------:R-:W-:Y:S01]  /*1c650*/  IADD3 R5, R188, -0xf0, RZ ;  /* 0xffffff10bc057810 */ /* 0x000fe20007ffe0ff */
[----:B---3--:R-:W-:-:S05]  /*1c660*/  IMAD.WIDE R18, R0, 0x4, R18 ;  /* 0x0000000400127825 */ /* 0x008fca00078e0212 */
[----:B------:R1:W-:Y:S01]  /*1c670*/  LDGSTS.E [R4+0x5b600], [R18.64], !P6 ;  /* 0x5b60000012047fae */ /* 0x0003e2000f121848 */
[----:B------:R-:W-:-:S05]  /*1c680*/  IMAD.WIDE R36, R0, 0x4, R178 ;  /* 0x0000000400247825 */ /* 0x000fca00078e02b2 */
[----:B------:R1:W-:Y:S02]  /*1c690*/  LDGSTS.E [R4+0x5be00], [R36.64], !P3 ;  /* 0x5be0000024047fae */ /* 0x0003e4000d921848 */
[----:B-1----:R-:W-:-:S05]  /*1c6a0*/  IMAD.MOV.U32 R4, RZ, RZ, c[0x0][0x180] ;  /* 0x00006000ff047624 */ /* 0x002fca00078e00ff */
[----:B------:R-:W-:-:S04]  /*1c6b0*/  IADD3 R4, R4, -0xfc, RZ ;  /* 0xffffff0404047810 */ /* 0x000fc80007ffe0ff */
[----:B------:R-:W-:Y:S02]  /*1c6c0*/  ISETP.GE.U32.AND P3, PT, R4, 0x7ffffe85, PT ;  /* 0x7ffffe850400780c */ /* 0x000fe40003f66070 */
[----:B------:R-:W1:Y:S01]  /*1c6d0*/  S2R R4, SR_TID.X ;  /* 0x0000000000047919 */ /* 0x000e620000002100 */
[----:B------:R-:W-:Y:S02]  /*1c6e0*/  ISETP.GE.U32.AND P0, PT, R5, 0x7ffffe91, PT ;  /* 0x7ffffe910500780c */ /* 0x000fe40003f06070 */
[----:B------:R-:W-:Y:S01]  /*1c6f0*/  IADD3 R5, R188, -0xf8, RZ ;  /* 0xffffff08bc057810 */ /* 0x000fe20007ffe0ff */
[----:B------:R3:W-:Y:S01]  /*1c700*/  STL.64 [R1+0x2a8], R18 ;  /* 0x0002a81201007387 */ /* 0x0007e20000100a00 */
[----:B----4-:R-:W-:Y:S02]  /*1c710*/  IMAD.WIDE R20, R0, 0x4, R44 ;  /* 0x0000000400147825 */ /* 0x010fe400078e022c */
[----:B------:R-:W-:Y:S01]  /*1c720*/  ISETP.GE.U32.AND P6, PT, R5, 0x7ffffe89, PT ;  /* 0x7ffffe890500780c */ /* 0x000fe20003fc6070 */
[----:B------:R-:W4:Y:S01]  /*1c730*/  LDL.LU.64 R32, [R1+0x780] ;  /* 0x0007800001207983 */ /* 0x000f220000300a00 */
[----:B------:R-:W-:-:S03]  /*1c740*/  IMAD.U32 R5, RZ, RZ, UR4 ;  /* 0x00000004ff057e24 */ /* 0x000fc6000f8e00ff */
[----:B------:R1:W-:Y:S04]  /*1c750*/  STL.64 [R1+0x2c8], R36 ;  /* 0x0002c82401007387 */ /* 0x0003e80000100a00 */
[----:B---3--:R-:W3:Y:S01]  /*1c760*/  LDL.LU.64 R18, [R1+0x760] ;  /* 0x0007600001127983 */ /* 0x008ee20000300a00 */
[----:B-1----:R-:W-:-:S03]  /*1c770*/  LOP3.LUT R4, R4, 0x7f, RZ, 0xc0, !PT ;  /* 0x0000007f04047812 */ /* 0x002fc600078ec0ff */
[----:B------:R-:W3:Y:S02]  /*1c780*/  LDL.LU.64 R188, [R1+0x758] ;  /* 0x0007580001bc7983 */ /* 0x000ee40000300a00 */
[----:B------:R-:W-:Y:S02]  /*1c790*/  IMAD.SHL.U32 R4, R4, 0x4, RZ ;  /* 0x0000000404047824 */ /* 0x000fe400078e00ff */
[----:B------:R1:W-:Y:S01]  /*1c7a0*/  STL.64 [R1+0xa8], R20 ;  /* 0x0000a81401007387 */ /* 0x0003e20000100a00 */
[C---:B------:R-:W-:Y:S02]  /*1c7b0*/  IMAD.WIDE R210, R5.reuse, 0x4, R210 ;  /* 0x0000000405d27825 */ /* 0x040fe400078e02d2 */
[----:B------:R-:W-:Y:S01]  /*1c7c0*/  LOP3.LUT R4, R4, 0x60, RZ, 0x3c, !PT ;  /* 0x0000006004047812 */ /* 0x000fe200078e3cff */
[----:B------:R-:W3:Y:S01]  /*1c7d0*/  LDL.LU.64 R178, [R1+0x750] ;  /* 0x0007500001b27983 */ /* 0x000ee20000300a00 */
[----:B------:R-:W-:-:S03]  /*1c7e0*/  IMAD.WIDE R14, R5, 0x4, R14 ;  /* 0x00000004050e7825 */ /* 0x000fc600078e020e */
[----:B------:R-:W3:Y:S04]  /*1c7f0*/  LDL.LU.64 R44, [R1+0x748] ;  /* 0x00074800012c7983 */ /* 0x000ee80000300a00 */
[----:B------:R-:W3:Y:S04]  /*1c800*/  LDL.LU.64 R36, [R1+0x1ad0] ;  /* 0x001ad00001247983 */ /* 0x000ee80000300a00 */
[----:B------:R1:W-:Y:S01]  /*1c810*/  LDGSTS.E [R4+0x5c600], [R20.64], !P4 ;  /* 0x5c60000014047fae */ /* 0x0003e2000e121848 */
[----:B------:R-:W-:Y:S01]  /*1c820*/  ISETP.NE.U32.AND P4, PT, R252, RZ, PT ;  /* 0x000000fffc00720c */ /* 0x000fe20003f85070 */
[----:B------:R-:W-:-:S02]  /*1c830*/  IMAD.WIDE R172, R5, 0x4, R172 ;  /* 0x0000000405ac7825 */ /* 0x000fc400078e02ac */
[----:B-1----:R-:W3:Y:S04]  /*1c840*/  LDL.LU.64 R20, [R1+0x1ac8] ;  /* 0x001ac80001147983 */ /* 0x002ee80000300a00 */
[----:B------:R1:W5:Y:S04]  /*1c850*/  LDL.LU R252, [R1+0x1ac0] ;  /* 0x001ac00001fc7983 */ /* 0x0003680000300800 */
[----:B------:R1:W-:Y:S01]  /*1c860*/  STL.64 [R1+0x2e8], R210 ;  /* 0x0002e8d201007387 */ /* 0x0003e20000100a00 */
[----:B------:R-:W-:-:S03]  /*1c870*/  IMAD.WIDE R110, R5, 0x4, R110 ;  /* 0x00000004056e7825 */ /* 0x000fc600078e026e */
[----:B-1----:R-:W3:Y:S04]  /*1c880*/  LDL.LU.64 R210, [R1+0x720] ;  /* 0x0007200001d27983 */ /* 0x002ee80000300a00 */
[----:B------:R1:W-:Y:S01]  /*1c890*/  STL.64 [R1+0x308], R14 ;  /* 0x0003080e01007387 */ /* 0x0003e20000100a00 */
[----:B------:R-:W-:-:S03]  /*1c8a0*/  IMAD.WIDE R238, R5, 0x4, R238 ;  /* 0x0000000405ee7825 */ /* 0x000fc600078e02ee */
[----:B-1----:R-:W3:Y:S01]  /*1c8b0*/  LDL.LU.64 R14, [R1+0x718] ;  /* 0x00071800010e7983 */ /* 0x002ee20000300a00 */
[----:B--2---:R-:W-:-:S04]  /*1c8c0*/  IMAD.WIDE R240, R5, 0x4, R240 ;  /* 0x0000000405f07825 */ /* 0x004fc800078e02f0 */
[C---:B------:R-:W-:Y:S01]  /*1c8d0*/  IMAD.WIDE R250, R5.reuse, 0x4, R250 ;  /* 0x0000000405fa7825 */ /* 0x040fe200078e02fa */
[----:B------:R1:W-:Y:S03]  /*1c8e0*/  STL.64 [R1+0x328], R240 ;  /* 0x000328f001007387 */ /* 0x0003e60000100a00 */
[C---:B------:R-:W-:Y:S01]  /*1c8f0*/  IMAD.WIDE R124, R5.reuse, 0x4, R124 ;  /* 0x00000004057c7825 */ /* 0x040fe200078e027c */
[----:B-1----:R-:W2:Y:S04]  /*1c900*/  LDL.LU.64 R240, [R1+0x710] ;  /* 0x0007100001f07983 */ /* 0x002ea80000300a00 */
[----:B------:R1:W-:Y:S01]  /*1c910*/  STL.64 [R1+0x348], R250 ;  /* 0x000348fa01007387 */ /* 0x0003e20000100a00 */
[----:B------:R-:W-:-:S03]  /*1c920*/  IMAD.WIDE R144, R5, 0x4, R144 ;  /* 0x0000000405907825 */ /* 0x000fc600078e0290 */
        /* <DEDUP_REMOVED lines=10> */
[----:B-1----:R-:W2:Y:S01]  /*1c9d0*/  LDL.LU.64 R144, [R1+0x1a90] ;  /* 0x001a900001907983 */ /* 0x002ea20000300a00 */
[----:B------:R-:W-:-:S04]  /*1c9e0*/  IMAD.WIDE R226, R5, 0x4, R226 ;  /* 0x0000000405e27825 */ /* 0x000fc800078e02e2 */
[C---:B------:R-:W-:Y:S01]  /*1c9f0*/  IMAD.WIDE R128, R5.reuse, 0x4, R128 ;  /* 0x0000000405807825 */ /* 0x040fe200078e0280 */
[----:B------:R1:W-:Y:S03]  /*1ca00*/  STL.64 [R1+0x798], R226 ;  /* 0x000798e201007387 */ /* 0x0003e60000100a00 */
[----:B------:R-:W-:-:S04]  /*1ca10*/  IMAD.WIDE R30, R5, 0x4, R30 ;  /* 0x00000004051e7825 */ /* 0x000fc800078e021e */
[C---:B------:R-:W-:Y:S01]  /*1ca20*/  IMAD.WIDE R192, R5.reuse, 0x4, R192 ;  /* 0x0000000405c07825 */ /* 0x040fe200078e02c0 */
[----:B-1----:R-:W2:Y:S04]  /*1ca30*/  LDL.LU.64 R226, [R1+0x6e0] ;  /* 0x0006e00001e27983 */ /* 0x002ea80000300a00 */
[----:B------:R1:W-:Y:S01]  /*1ca40*/  STL.64 [R1+0x790], R128 ;  /* 0x0007908001007387 */ /* 0x0003e20000100a00 */
[----:B------:R-:W-:-:S04]  /*1ca50*/  IMAD.WIDE R48, R5, 0x4, R48 ;  /* 0x0000000405307825 */ /* 0x000fc800078e0230 */
[C---:B----4-:R-:W-:Y:S01]  /*1ca60*/  IMAD.WIDE R32, R5.reuse, 0x4, R32 ;  /* 0x0000000405207825 */ /* 0x050fe200078e0220 */
[----:B-1----:R-:W4:Y:S03]  /*1ca70*/  LDL.LU.64 R128, [R1+0x6d8] ;  /* 0x0006d80001807983 */ /* 0x002f260000300a00 */
[----:B---3--:R-:W-:-:S04]  /*1ca80*/  IMAD.WIDE R18, R5, 0x4, R18 ;  /* 0x0000000405127825 */ /* 0x008fc800078e0212 */
[----:B------:R-:W-:-:S04]  /*1ca90*/  IMAD.WIDE R188, R5, 0x4, R188 ;  /* 0x0000000405bc7825 */ /* 0x000fc800078e02bc */
[----:B--2---:R-:W-:-:S05]  /*1caa0*/  IMAD.WIDE R144, R5, 0x4, R144 ;  /* 0x0000000405907825 */ /* 0x004fca00078e0290 */
[----:B------:R1:W-:Y:S04]  /*1cab0*/  STL.64 [R1+0x788], R144 ;  /* 0x0007889001007387 */ /* 0x0003e80000100a00 */
[----:B-1----:R-:W2:Y:S04]  /*1cac0*/  LDL.LU.64 R144, [R1+0x6d0] ;  /* 0x0006d00001907983 */ /* 0x002ea80000300a00 */
[----:B------:R1:W-:Y:S04]  /*1cad0*/  STL.64 [R1+0x780], R32 ;  /* 0x0007802001007387 */ /* 0x0003e80000100a00 */
[----:B-1----:R-:W3:Y:S04]  /*1cae0*/  LDL.LU.64 R32, [R1+0x1a88] ;  /* 0x001a880001207983 */ /* 0x002ee80000300a00 */
        /* <DEDUP_REMOVED lines=15> */
[----:B-1----:R-:W3:Y:S03]  /*1cbe0*/  LDL.LU.64 R178, [R1+0x6a0] ;  /* 0x0006a00001b27983 */ /* 0x002ee60000300a00 */
[C---:B------:R-:W-:Y:S01]  /*1cbf0*/  IMAD.WIDE R142, R5.reuse, 0x4, R142 ;  /* 0x00000004058e7825 */ /* 0x040fe200078e028e */
[----:B------:R1:W-:Y:S03]  /*1cc00*/  STL.64 [R1+0x748], R44 ;  /* 0x0007482c01007387 */ /* 0x0003e60000100a00 */
[----:B------:R-:W-:-:S04]  /*1cc10*/  IMAD.WIDE R210, R5, 0x4, R210 ;  /* 0x0000000405d27825 */ /* 0x000fc800078e02d2 */
[C---:B------:R-:W-:Y:S01]  /*1cc20*/  IMAD.WIDE R14, R5.reuse, 0x4, R14 ;  /* 0x00000004050e7825 */ /* 0x040fe200078e020e */
[----:B-1----:R-:W3:Y:S03]  /*1cc30*/  LDL.LU.64 R44, [R1+0x698] ;  /* 0x00069800012c7983 */ /* 0x002ee60000300a00 */
[----:B------:R-:W-:-:S04]  /*1cc40*/  IMAD.WIDE R240, R5, 0x4, R240 ;  /* 0x0000000405f07825 */ /* 0x000fc800078e02f0 */
[----:B--2---:R-:W-:-:S05]  /*1cc50*/  IMAD.WIDE R188, R5, 0x4, R188 ;  /* 0x0000000405bc7825 */ /* 0x004fca00078e02bc */
        /* <DEDUP_REMOVED lines=13> */
[----:B-1----:R-:W3:Y:S01]  /*1cd30*/  LDL.LU.64 R240, [R1+0x1a38] ;  /* 0x001a380001f07983 */ /* 0x002ee20000300a00 */
[----:B------:R-:W-:-:S04]  /*1cd40*/  IMAD.WIDE R242, R5, 0x4, R242 ;  /* 0x0000000405f27825 */ /* 0x000fc800078e02f2 */
[----:B------:R-:W-:-:S04]  /*1cd50*/  IMAD.WIDE R224, R5, 0x4, R224 ;  /* 0x0000000405e07825 */ /* 0x000fc800078e02e0 */
[----:B------:R-:W-:-:S04]  /*1cd60*/  IMAD.WIDE R114, R5, 0x4, R114 ;  /* 0x0000000405727825 */ /* 0x000fc800078e0272 */
[----:B------:R-:W-:-:S04]  /*1cd70*/  IMAD.WIDE R226, R5, 0x4, R226 ;  /* 0x0000000405e27825 */ /* 0x000fc800078e02e2 */
[----:B----4-:R-:W-:-:S04]  /*1cd80*/  IMAD.WIDE R128, R5, 0x4, R128 ;  /* 0x0000000405807825 */ /* 0x010fc800078e0280 */
[----:B--2---:R-:W-:-:S04]  /*1cd90*/  IMAD.WIDE R14, R5, 0x4, R14 ;  /* 0x00000004050e7825 */ /* 0x004fc800078e020e */
[----:B---3--:R-:W-:-:S05]  /*1cda0*/  IMAD.WIDE R240, R5, 0x4, R240 ;  /* 0x0000000405f07825 */ /* 0x008fca00078e02f0 */
[----:B------:R1:W-:Y:S04]  /*1cdb0*/  STL.64 [R1+0x708], R240 ;  /* 0x000708f001007387 */ /* 0x0003e80000100a00 */
[----:B-1----:R-:W2:Y:S04]  /*1cdc0*/  LDL.LU.64 R240, [R1+0x660] ;  /* 0x0006600001f07983 */ /* 0x002ea80000300a00 */
[----:B------:R1:W-:Y:S04]  /*1cdd0*/  STL.64 [R1+0x700], R14 ;  /* 0x0007000e01007387 */ /* 0x0003e80000100a00 */
[----:B-1----:R-:W3:Y:S04]  /*1cde0*/  LDL.LU.64 R14, [R1+0x658] ;  /* 0x00065800010e7983 */ /* 0x002ee80000300a00 */
[----:B------:R1:W-:Y:S04]  /*1cdf0*/  STL.64 [R1+0x6f8], R242 ;  /* 0x0006f8f201007387 */ /* 0x0003e80000100a00 */
[----:B-1----:R-:W4:Y:S04]  /*1ce00*/  LDL.LU.64 R242, [R1+0x1a30] ;  /* 0x001a300001f27983 */ /* 0x002f280000300a00 */
        /* <DEDUP_REMOVED lines=14> */
[----:B------:R-:W-:-:S04]  /*1cef0*/  IMAD.WIDE R194, R5, 0x4, R194 ;  /* 0x0000000405c27825 */ /* 0x000fc800078e02c2 */
[----:B------:R-:W-:-:S04]  /*1cf00*/  IMAD.WIDE R178, R5, 0x4, R178 ;  /* 0x0000000405b27825 */ /* 0x000fc800078e02b2 */
[----:B------:R-:W-:-:S04]  /*1cf10*/  IMAD.WIDE R44, R5, 0x4, R44 ;  /* 0x00000004052c7825 */ /* 0x000fc800078e022c */
[----:B------:R-:W-:-:S04]  /*1cf20*/  IMAD.WIDE R126, R5, 0x4, R126 ;  /* 0x00000004057e7825 */ /* 0x000fc800078e027e */
[----:B------:R-:W-:-:S04]  /*1cf30*/  IMAD.WIDE R142, R5, 0x4, R142 ;  /* 0x00000004058e7825 */ /* 0x000fc800078e028e */
[----:B--2---:R-:W-:-:S05]  /*1cf40*/  IMAD.WIDE R128, R5, 0x4, R128 ;  /* 0x0000000405807825 */ /* 0x004fca00078e0280 */
[----:B------:R1:W-:Y:S04]  /*1cf50*/  STL.64 [R1+0x6c8], R128 ;  /* 0x0006c88001007387 */ /* 0x0003e80000100a00 */
[----:B-1----:R-:W2:Y:S04]  /*1cf60*/  LDL.LU.64 R128, [R1+0x618] ;  /* 0x0006180001807983 */ /* 0x002ea80000300a00 */
[----:B------:R1:W-:Y:S04]  /*1cf70*/  STL.64 [R1+0x6c0], R210 ;  /* 0x0006c0d201007387 */ /* 0x0003e80000100a00 */
[----:B-1----:R-:W4:Y:S04]  /*1cf80*/  LDL.LU.64 R210, [R1+0x1a18] ;  /* 0x001a180001d27983 */ /* 0x002f280000300a00 */
        /* <DEDUP_REMOVED lines=8> */
[----:B------:R1:W-:Y:S02]  /*1d010*/  STL.64 [R1+0x698], R44 ;  /* 0x0006982c01007387 */ /* 0x0003e40000100a00 */
[----:B-1----:R-:W-:-:S02]  /*1d020*/  IMAD.WIDE R44, R5, 0x4, R188 ;  /* 0x00000004052c7825 */ /* 0x002fc400078e02bc */
[----:B------:R-:W4:Y:S04]  /*1d030*/  LDL.LU.64 R188, [R1+0x5e0] ;  /* 0x0005e00001bc7983 */ /* 0x000f280000300a00 */
[----:B------:R1:W-:Y:S04]  /*1d040*/  STL.64 [R1+0x690], R44 ;  /* 0x0006902c01007387 */ /* 0x0003e80000100a00 */
[----:B-1----:R-:W4:Y:S04]  /*1d050*/  LDL.LU.64 R44, [R1+0x5d8] ;  /* 0x0005d800012c7983 */ /* 0x002f280000300a00 */
[----:B------:R1:W-:Y:S04]  /*1d060*/  STL.64 [R1+0x688], R126 ;  /* 0x0006887e01007387 */ /* 0x0003e80000100a00 */
[----:B-1----:R-:W4:Y:S04]  /*1d070*/  LDL.LU.64 R126, [R1+0x5d0] ;  /* 0x0005d000017e7983 */ /* 0x002f280000300a00 */
[----:B------:R1:W-:Y:S04]  /*1d080*/  STL.64 [R1+0x680], R142 ;  /* 0x0006808e01007387 */ /* 0x0003e80000100a00 */
[----:B-1----:R-:W4:Y:S01]  /*1d090*/  LDL.LU.64 R142, [R1+0x5c8] ;  /* 0x0005c800018e7983 */ /* 0x002f220000300a00 */
[----:B------:R-:W-:-:S04]  /*1d0a0*/  IMAD.WIDE R162, R5, 0x4, R162 ;  /* 0x0000000405a27825 */ /* 0x000fc800078e02a2 */
[C---:B------:R-:W-:Y:S01]  /*1d0b0*/  IMAD.WIDE R146, R5.reuse, 0x4, R146 ;  /* 0x0000000405927825 */ /* 0x040fe200078e0292 */
[----:B------:R1:W-:Y:S03]  /*1d0c0*/  STL.64 [R1+0x678], R162 ;  /* 0x000678a201007387 */ /* 0x0003e60000100a00 */
[----:B------:R-:W-:-:S04]  /*1d0d0*/  IMAD.WIDE R130, R5, 0x4, R130 ;  /* 0x0000000405827825 */ /* 0x000fc800078e0282 */
[C---:B------:R-:W-:Y:S01]  /*1d0e0*/  IMAD.WIDE R240, R5.reuse, 0x4, R240 ;  /* 0x0000000405f07825 */ /* 0x040fe200078e02f0 */
[----:B-1----:R-:W4:Y:S03]  /*1d0f0*/  LDL.LU.64 R162, [R1+0x1a00] ;  /* 0x001a000001a27983 */ /* 0x002f260000300a00 */
[C---:B---3--:R-:W-:Y:S01]  /*1d100*/  IMAD.WIDE R14, R5.reuse, 0x4, R14 ;  /* 0x00000004050e7825 */ /* 0x048fe200078e020e */
[----:B------:R1:W-:Y:S03]  /*1d110*/  STL.64 [R1+0x670], R146 ;  /* 0x0006709201007387 */ /* 0x0003e60000100a00 */
[----:B------:R-:W-:-:S04]  /*1d120*/  IMAD.WIDE R224, R5, 0x4, R224 ;  /* 0x0000000405e07825 */ /* 0x000fc800078e02e0 */
[C---:B------:R-:W-:Y:S01]  /*1d130*/  IMAD.WIDE R114, R5.reuse, 0x4, R114 ;  /* 0x0000000405727825 */ /* 0x040fe200078e0272 */
[----:B-1----:R-:W3:Y:S04]  /*1d140*/  LDL.LU.64 R146, [R1+0x19f8] ;  /* 0x0019f80001927983 */ /* 0x002ee80000300a00 */
[----:B------:R1:W-:Y:S01]  /*1d150*/  STL.64 [R1+0x668], R130 ;  /* 0x0006688201007387 */ /* 0x0003e20000100a00 */
[----:B------:R-:W-:-:S04]  /*1d160*/  IMAD.WIDE R98, R5, 0x4, R98 ;  /* 0x0000000405627825 */ /* 0x000fc800078e0262 */
[C---:B------:R-:W-:Y:S01]  /*1d170*/  IMAD.WIDE R82, R5.reuse, 0x4, R82 ;  /* 0x0000000405527825 */ /* 0x040fe200078e0252 */
[----:B-1----:R-:W3:Y:S04]  /*1d180*/  LDL.LU.64 R130, [R1+0x19f0] ;  /* 0x0019f00001827983 */ /* 0x002ee80000300a00 */
[----:B------:R1:W-:Y:S01]  /*1d190*/  STL.64 [R1+0x660], R240 ;  /* 0x000660f001007387 */ /* 0x0003e20000100a00 */
[----:B------:R-:W-:-:S03]  /*1d1a0*/  IMAD.WIDE R66, R5, 0x4, R66 ;  /* 0x0000000405427825 */ /* 0x000fc600078e0242 */
[----:B-1----:R-:W3:Y:S04]  /*1d1b0*/  LDL.LU.64 R240, [R1+0x5a0] ;  /* 0x0005a00001f07983 */ /* 0x002ee80000300a00 */
[----:B------:R1:W-:Y:S01]  /*1d1c0*/  STL.64 [R1+0x658], R14 ;  /* 0x0006580e01007387 */ /* 0x0003e20000100a00 */
[----:B------:R-:W-:-:S03]  /*1d1d0*/  IMAD.WIDE R160, R5, 0x4, R160 ;  /* 0x0000000405a07825 */ /* 0x000fc600078e02a0 */
[----:B-1----:R-:W3:Y:S04]  /*1d1e0*/  LDL.LU.64 R14, [R1+0x598] ;  /* 0x00059800010e7983 */ /* 0x002ee80000300a00 */
[----:B------:R1:W-:Y:S01]  /*1d1f0*/  STL.64 [R1+0x650], R224 ;  /* 0x000650e001007387 */ /* 0x0003e20000100a00 */
[----:B------:R-:W-:-:S03]  /*1d200*/  IMAD.WIDE R144, R5, 0x4, R144 ;  /* 0x0000000405907825 */ /* 0x000fc600078e0290 */
[----:B-1----:R-:W3:Y:S04]  /*1d210*/  LDL.LU.64 R224, [R1+0x590] ;  /* 0x0005900001e07983 */ /* 0x002ee80000300a00 */
[----:B------:R1:W-:Y:S04]  /*1d220*/  STL.64 [R1+0x648], R114 ;  /* 0x0006487201007387 */ /* 0x0003e80000100a00 */
        /* <DEDUP_REMOVED lines=8> */
[----:B--2---:R-:W-:-:S03]  /*1d2b0*/  IMAD.WIDE R128, R5, 0x4, R128 ;  /* 0x0000000405807825 */ /* 0x004fc600078e0280 */
[----:B-1----:R-:W2:Y:S04]  /*1d2c0*/  LDL.LU.64 R66, [R1+0x19d0] ;  /* 0x0019d00001427983 */ /* 0x002ea80000300a00 */
[----:B------:R1:W-:Y:S01]  /*1d2d0*/  STL.64 [R1+0x628], R160 ;  /* 0x000628a001007387 */ /* 0x0003e20000100a00 */
[----:B------:R-:W-:-:S03]  /*1d2e0*/  IMAD.WIDE R140, R5, 0x4, R140 ;  /* 0x00000004058c7825 */ /* 0x000fc600078e028c */
[----:B-1----:R-:W2:Y:S04]  /*1d2f0*/  LDL.LU.64 R160, [R1+0x560] ;  /* 0x0005600001a07983 */ /* 0x002ea80000300a00 */
[----:B------:R1:W-:Y:S01]  /*1d300*/  STL.64 [R1+0x620], R144 ;  /* 0x0006209001007387 */ /* 0x0003e20000100a00 */
[----:B----4-:R-:W-:-:S03]  /*1d310*/  IMAD.WIDE R50, R5, 0x4, R50 ;  /* 0x0000000405327825 */ /* 0x010fc600078e0232 */
[----:B-1----:R-:W4:Y:S04]  /*1d320*/  LDL.LU.64 R144, [R1+0x558] ;  /* 0x0005580001907983 */ /* 0x002f280000300a00 */
[----:B------:R1:W-:Y:S01]  /*1d330*/  STL.64 [R1+0x618], R128 ;  /* 0x0006188001007387 */ /* 0x0003e20000100a00 */
[----:B------:R-:W-:-:S03]  /*1d340*/  IMAD.WIDE R34, R5, 0x4, R34 ;  /* 0x0000000405227825 */ /* 0x000fc600078e0222 */
[----:B-1----:R-:W4:Y:S04]  /*1d350*/  LDL.LU.64 R128, [R1+0x550] ;  /* 0x0005500001807983 */ /* 0x002f280000300a00 */
[----:B------:R1:W-:Y:S01]  /*1d360*/  STL.64 [R1+0x610], R50 ;  /* 0x0006103201007387 */ /* 0x0003e20000100a00 */
[----:B------:R-:W-:-:S03]  /*1d370*/  IMAD.WIDE R64, R5, 0x4, R64 ;  /* 0x0000000405407825 */ /* 0x000fc600078e0240 */
[----:B-1----:R-:W4:Y:S04]  /*1d380*/  LDL.LU.64 R50, [R1+0x19c8] ;  /* 0x0019c80001327983 */ /* 0x002f280000300a00 */
[----:B------:R1:W-:Y:S04]  /*1d390*/  STL.64 [R1+0x608], R34 ;  /* 0x0006082201007387 */ /* 0x0003e80000100a00 */
[----:B-1----:R-:W4:Y:S04]  /*1d3a0*/  LDL.LU.64 R34, [R1+0x19c0] ;  /* 0x0019c00001227983 */ /* 0x002f280000300a00 */
[----:B------:R1:W-:Y:S01]  /*1d3b0*/  STL.64 [R1+0x600], R18 ;  /* 0x0006001201007387 */ /* 0x0003e20000100a00 */
[----:B------:R-:W-:-:S03]  /*1d3c0*/  IMAD.WIDE R188, R5, 0x4, R188 ;  /* 0x0000000405bc7825 */ /* 0x000fc600078e02bc */
[----:B-1----:R-:W4:Y:S04]  /*1d3d0*/  LDL.LU.64 R18, [R1+0x19b8] ;  /* 0x0019b80001127983 */ /* 0x002f280000300a00 */
[----:B------:R1:W-:Y:S01]  /*1d3e0*/  STL.64 [R1+0x5f8], R12 ;  /* 0x0005f80c01007387 */ /* 0x0003e20000100a00 */
[----:B------:R-:W-:-:S03]  /*1d3f0*/  IMAD.WIDE R44, R5, 0x4, R44 ;  /* 0x00000004052c7825 */ /* 0x000fc600078e022c */
[----:B-1----:R-:W4:Y:S04]  /*1d400*/  LDL.LU.64 R12, [R1+0x19b0] ;  /* 0x0019b000010c7983 */ /* 0x002f280000300a00 */
[----:B------:R1:W-:Y:S01]  /*1d410*/  STL.64 [R1+0x5f0], R140 ;  /* 0x0005f08c01007387 */ /* 0x0003e20000100a00 */
[----:B------:R-:W-:-:S04]  /*1d420*/  IMAD.WIDE R48, R5, 0x4, R48 ;  /* 0x0000000405307825 */ /* 0x000fc800078e0230 */
[C---:B------:R-:W-:Y:S01]  /*1d430*/  IMAD.WIDE R126, R5.reuse, 0x4, R126 ;  /* 0x00000004057e7825 */ /* 0x040fe200078e027e */
[----:B-1----:R-:W4:Y:S04]  /*1d440*/  LDL.LU.64 R140, [R1+0x19a8] ;  /* 0x0019a800018c7983 */ /* 0x002f280000300a00 */
[----:B------:R1:W-:Y:S01]  /*1d450*/  STL.64 [R1+0x5e8], R64 ;  /* 0x0005e84001007387 */ /* 0x0003e20000100a00 */
[----:B------:R-:W-:-:S04]  /*1d460*/  IMAD.WIDE R46, R5, 0x4, R46 ;  /* 0x00000004052e7825 */ /* 0x000fc800078e022e */
[C---:B------:R-:W-:Y:S01]  /*1d470*/  IMAD.WIDE R142, R5.reuse, 0x4, R142 ;  /* 0x00000004058e7825 */ /* 0x040fe200078e028e */
[----:B-1----:R-:W4:Y:S04]  /*1d480*/  LDL.LU.64 R64, [R1+0x520] ;  /* 0x0005200001407983 */ /* 0x002f280000300a00 */
[----:B------:R1:W-:Y:S01]  /*1d490*/  STL.64 [R1+0x5e0], R188 ;  /* 0x0005e0bc01007387 */ /* 0x0003e20000100a00 */
[----:B------:R-:W-:-:S03]  /*1d4a0*/  IMAD.WIDE R208, R5, 0x4, R208 ;  /* 0x0000000405d07825 */ /* 0x000fc600078e02d0 */
        /* <DEDUP_REMOVED lines=12> */
[----:B-1----:R-:W4:Y:S01]  /*1d570*/  LDL.LU.64 R208, [R1+0x1978] ;  /* 0x0019780001d07983 */ /* 0x002f220000300a00 */
[----:B------:R-:W-:-:S04]  /*1d580*/  IMAD.WIDE R60, R5, 0x4, R60 ;  /* 0x00000004053c7825 */ /* 0x000fc800078e023c */
[C---:B---3--:R-:W-:Y:S01]  /*1d590*/  IMAD.WIDE R240, R5.reuse, 0x4, R240 ;  /* 0x0000000405f07825 */ /* 0x048fe200078e02f0 */
        /* <DEDUP_REMOVED lines=8> */
[----:B-1----:R-:W3:Y:S04]  /*1d620*/  LDL.LU.64 R240, [R1+0x1970] ;  /* 0x0019700001f07983 */ /* 0x002ee80000300a00 */
[----:B------:R1:W-:Y:S01]  /*1d630*/  STL.64 [R1+0x7e0], R14 ;  /* 0x0007e00e01007387 */ /* 0x0003e20000100a00 */
[----:B------:R-:W-:-:S03]  /*1d640*/  IMAD.WIDE R176, R5, 0x4, R176 ;  /* 0x0000000405b07825 */ /* 0x000fc600078e02b0 */
[----:B-1----:R-:W3:Y:S04]  /*1d650*/  LDL.LU.64 R14, [R1+0x4d0] ;  /* 0x0004d000010e7983 */ /* 0x002ee80000300a00 */
[----:B------:R1:W-:Y:S01]  /*1d660*/  STL.64 [R1+0x918], R224 ;  /* 0x000918e001007387 */ /* 0x0003e20000100a00 */
[----:B--2---:R-:W-:-:S03]  /*1d670*/  IMAD.WIDE R160, R5, 0x4, R160 ;  /* 0x0000000405a07825 */ /* 0x004fc600078e02a0 */
[----:B-1----:R-:W2:Y:S01]  /*1d680*/  LDL.LU.64 R224, [R1+0x1968] ;  /* 0x0019680001e07983 */ /* 0x002ea20000300a00 */
[----:B------:R-:W-:-:S04]  /*1d690*/  IMAD.WIDE R30, R5, 0x4, R30 ;  /* 0x00000004051e7825 */ /* 0x000fc800078e021e */
[----:B----4-:R-:W-:-:S04]  /*1d6a0*/  IMAD.WIDE R144, R5, 0x4, R144 ;  /* 0x0000000405907825 */ /* 0x010fc800078e0290 */
[----:B------:R-:W-:-:S04]  /*1d6b0*/  IMAD.WIDE R112, R5, 0x4, R112 ;  /* 0x0000000405707825 */ /* 0x000fc800078e0270 */
[----:B------:R-:W-:-:S04]  /*1d6c0*/  IMAD.WIDE R96, R5, 0x4, R96 ;  /* 0x0000000405607825 */ /* 0x000fc800078e0260 */
[----:B------:R-:W-:-:S04]  /*1d6d0*/  IMAD.WIDE R128, R5, 0x4, R128 ;  /* 0x0000000405807825 */ /* 0x000fc800078e0280 */
[----:B------:R-:W-:-:S04]  /*1d6e0*/  IMAD.WIDE R80, R5, 0x4, R80 ;  /* 0x0000000405507825 */ /* 0x000fc800078e0250 */
[----:B------:R-:W-:-:S04]  /*1d6f0*/  IMAD.WIDE R64, R5, 0x4, R64 ;  /* 0x0000000405407825 */ /* 0x000fc800078e0240 */
[----:B------:R-:W-:-:S04]  /*1d700*/  IMAD.WIDE R188, R5, 0x4, R188 ;  /* 0x0000000405bc7825 */ /* 0x000fc800078e02bc */
[----:B------:R-:W-:-:S04]  /*1d710*/  IMAD.WIDE R46, R5, 0x4, R46 ;  /* 0x00000004052e7825 */ /* 0x000fc800078e022e */
[----:B------:R-:W-:-:S05]  /*1d720*/  IMAD.WIDE R208, R5, 0x4, R208 ;  /* 0x0000000405d07825 */ /* 0x000fca00078e02d0 */
        /* <DEDUP_REMOVED lines=31> */
[----:B------:R-:W-:-:S04]  /*1d920*/  IMAD.WIDE R32, R5, 0x4, R32 ;  /* 0x0000000405207825 */ /* 0x000fc800078e0220 */
[----:B------:R-:W-:-:S04]  /*1d930*/  IMAD.WIDE R16, R5, 0x4, R16 ;  /* 0x0000000405107825 */ /* 0x000fc800078e0210 */
[----:B------:R-:W-:-:S04]  /*1d940*/  IMAD.WIDE R28, R5, 0x4, R28 ;  /* 0x00000004051c7825 */ /* 0x000fc800078e021c */
[----:B------:R-:W-:-:S04]  /*1d950*/  IMAD.WIDE R156, R5, 0x4, R156 ;  /* 0x00000004059c7825 */ /* 0x000fc800078e029c */
[----:B---3--:R-:W-:-:S04]  /*1d960*/  IMAD.WIDE R60, R5, 0x4, R60 ;  /* 0x00000004053c7825 */ /* 0x008fc800078e023c */
        /* <DEDUP_REMOVED lines=17> */
[----:B--2---:R-:W-:-:S05]  /*1da80*/  IMAD.WIDE R60, R5, 0x4, R60 ;  /* 0x00000004053c7825 */ /* 0x004fca00078e023c */
[----:B------:R1:W-:Y:S04]  /*1da90*/  STL.64 [R1+0xa00], R60 ;  /* 0x000a003c01007387 */ /* 0x0003e80000100a00 */
[----:B-1----:R-:W2:Y:S04]  /*1daa0*/  LDL.LU.64 R60, [R1+0x3e0] ;  /* 0x0003e000013c7983 */ /* 0x002ea80000300a00 */
[----:B------:R1:W-:Y:S04]  /*1dab0*/  STL.64 [R1+0xa08], R14 ;  /* 0x000a080e01007387 */ /* 0x0003e80000100a00 */
[----:B-1----:R-:W2:Y:S04]  /*1dac0*/  LDL.LU.64 R14, [R1+0x18d8] ;  /* 0x0018d800010e7983 */ /* 0x002ea80000300a00 */
[----:B------:R1:W-:Y:S04]  /*1dad0*/  STL.64 [R1+0xa10], R142 ;  /* 0x000a108e01007387 */ /* 0x0003e80000100a00 */
[----:B-1----:R-:W3:Y:S01]  /*1dae0*/  LDL.LU.64 R142, [R1+0x18d0] ;  /* 0x0018d000018e7983 */ /* 0x002ee20000300a00 */
[----:B------:R-:W-:-:S04]  /*1daf0*/  IMAD.WIDE R238, R5, 0x4, R238 ;  /* 0x0000000405ee7825 */ /* 0x000fc800078e02ee */
[C---:B------:R-:W-:Y:S01]  /*1db00*/  IMAD.WIDE R222, R5.reuse, 0x4, R222 ;  /* 0x0000000405de7825 */ /* 0x040fe200078e02de */
[----:B------:R1:W-:Y:S03]  /*1db10*/  STL.64 [R1+0xa20], R238 ;  /* 0x000a20ee01007387 */ /* 0x0003e60000100a00 */
[----:B------:R-:W-:-:S04]  /*1db20*/  IMAD.WIDE R206, R5, 0x4, R206 ;  /* 0x0000000405ce7825 */ /* 0x000fc800078e02ce */
[C---:B------:R-:W-:Y:S01]  /*1db30*/  IMAD.WIDE R190, R5.reuse, 0x4, R190 ;  /* 0x0000000405be7825 */ /* 0x040fe200078e02be */
[----:B-1----:R-:W4:Y:S03]  /*1db40*/  LDL.LU.64 R238, [R1+0x18c8] ;  /* 0x0018c80001ee7983 */ /* 0x002f260000300a00 */
[C---:B------:R-:W-:Y:S01]  /*1db50*/  IMAD.WIDE R174, R5.reuse, 0x4, R174 ;  /* 0x0000000405ae7825 */ /* 0x040fe200078e02ae */
[----:B------:R1:W-:Y:S03]  /*1db60*/  STL.64 [R1+0xa30], R222 ;  /* 0x000a30de01007387 */ /* 0x0003e60000100a00 */
[----:B------:R-:W-:-:S04]  /*1db70*/  IMAD.WIDE R158, R5, 0x4, R158 ;  /* 0x00000004059e7825 */ /* 0x000fc800078e029e */
[C---:B------:R-:W-:Y:S01]  /*1db80*/  IMAD.WIDE R126, R5.reuse, 0x4, R126 ;  /* 0x00000004057e7825 */ /* 0x040fe200078e027e */
        /* <DEDUP_REMOVED lines=12> */
[----:B-1----:R-:W4:Y:S01]  /*1dc50*/  LDL.LU.64 R158, [R1+0x18a0] ;  /* 0x0018a000019e7983 */ /* 0x002f220000300a00 */
[----:B------:R-:W-:-:S04]  /*1dc60*/  IMAD.WIDE R46, R5, 0x4, R46 ;  /* 0x00000004052e7825 */ /* 0x000fc800078e022e */
[----:B------:R-:W-:-:S04]  /*1dc70*/  IMAD.WIDE R30, R5, 0x4, R30 ;  /* 0x00000004051e7825 */ /* 0x000fc800078e021e */
[----:B------:R-:W-:-:S04]  /*1dc80*/  IMAD.WIDE R44, R5, 0x4, R44 ;  /* 0x00000004052c7825 */ /* 0x000fc800078e022c */
[----:B------:R-:W-:-:S04]  /*1dc90*/  IMAD.WIDE R172, R5, 0x4, R172 ;  /* 0x0000000405ac7825 */ /* 0x000fc800078e02ac */
[----:B--2---:R-:W-:-:S04]  /*1dca0*/  IMAD.WIDE R14, R5, 0x4, R14 ;  /* 0x00000004050e7825 */ /* 0x004fc800078e020e */
[----:B---3--:R-:W-:-:S05]  /*1dcb0*/  IMAD.WIDE R142, R5, 0x4, R142 ;  /* 0x00000004058e7825 */ /* 0x008fca00078e028e */
        /* <DEDUP_REMOVED lines=69> */
[----:B------:R1:W-:Y:S04]  /*1e110*/  STL.64 [R1+0x1760], R250 ;  /* 0x001760fa01007387 */ /* 0x0003e80000100a00 */
[----:B------:R-:W-:Y:S01]  /*1e120*/  STL.64 [R1+0xb50], R6 ;  /* 0x000b500601007387 */ /* 0x000fe20000100a00 */
[----:B-1----:R-:W-:-:S04]  /*1e130*/  IMAD.WIDE R250, R5, 0x4, R8 ;  /* 0x0000000405fa7825 */ /* 0x002fc800078e0208 */
[C---:B------:R-:W-:Y:S01]  /*1e140*/  IMAD.WIDE R8, R5.reuse, 0x4, R10 ;  /* 0x0000000405087825 */ /* 0x040fe200078e020a */
[----:B------:R-:W-:Y:S03]  /*1e150*/  STL.64 [R1+0xb60], R250 ;  /* 0x000b60fa01007387 */ /* 0x000fe60000100a00 */
[C---:B------:R-:W-:Y:S01]  /*1e160*/  IMAD.WIDE R10, R5.reuse, 0x4, R14 ;  /* 0x00000004050a7825 */ /* 0x040fe200078e020e */
[----:B------:R1:W-:Y:S03]  /*1e170*/  STL.64 [R1+0xb68], R8 ;  /* 0x000b680801007387 */ /* 0x0003e60000100a00 */
[----:B-1----:R-:W-:-:S04]  /*1e180*/  IMAD.WIDE R8, R5, 0x4, R16 ;  /* 0x0000000405087825 */ /* 0x002fc800078e0210 */
[----:B------:R-:W-:-:S04]  /*1e190*/  IMAD.WIDE R32, R5, 0x4, R32 ;  /* 0x0000000405207825 */ /* 0x000fc800078e0220 */
        /* <DEDUP_REMOVED lines=20> */
[----:B--2---:R-:W-:-:S05]  /*1e2e0*/  IMAD.WIDE R6, R5, 0x4, R12 ;  /* 0x0000000405067825 */ /* 0x004fca00078e020c */
[----:B------:R1:W-:Y:S04]  /*1e2f0*/  STL.64 [R1+0xb70], R6 ;  /* 0x000b700601007387 */ /* 0x0003e80000100a00 */
[----:B------:R2:W-:Y:S04]  /*1e300*/  STL.64 [R1+0xb78], R10 ;  /* 0x000b780a01007387 */ /* 0x0005e80000100a00 */
[----:B------:R3:W-:Y:S01]  /*1e310*/  STL.64 [R1+0xb80], R8 ;  /* 0x000b800801007387 */ /* 0x0007e20000100a00 */
[----:B-1----:R-:W-:-:S04]  /*1e320*/  IMAD.WIDE R6, R5, 0x4, R18 ;  /* 0x0000000405067825 */ /* 0x002fc800078e0212 */
[C---:B--2---:R-:W-:Y:S01]  /*1e330*/  IMAD.WIDE R10, R5.reuse, 0x4, R20 ;  /* 0x00000004050a7825 */ /* 0x044fe200078e0214 */
[----:B------:R1:W-:Y:S03]  /*1e340*/  STL.64 [R1+0xb88], R6 ;  /* 0x000b880601007387 */ /* 0x0003e60000100a00 */
[C---:B---3--:R-:W-:Y:S01]  /*1e350*/  IMAD.WIDE R8, R5.reuse, 0x4, R22 ;  /* 0x0000000405087825 */ /* 0x048fe200078e0216 */
[----:B------:R2:W-:Y:S04]  /*1e360*/  STL.64 [R1+0xb90], R10 ;  /* 0x000b900a01007387 */ /* 0x0005e80000100a00 */
[----:B------:R3:W-:Y:S01]  /*1e370*/  STL.64 [R1+0xb98], R8 ;  /* 0x000b980801007387 */ /* 0x0007e20000100a00 */
[----:B-1----:R-:W-:-:S04]  /*1e380*/  IMAD.WIDE R6, R5, 0x4, R24 ;  /* 0x0000000405067825 */ /* 0x002fc800078e0218 */
[C---:B--2---:R-:W-:Y:S01]  /*1e390*/  IMAD.WIDE R10, R5.reuse, 0x4, R26 ;  /* 0x00000004050a7825 */ /* 0x044fe200078e021a */
[----:B------:R1:W-:Y:S03]  /*1e3a0*/  STL.64 [R1+0xfa0], R6 ;  /* 0x000fa00601007387 */ /* 0x0003e60000100a00 */
[C---:B---3--:R-:W-:Y:S01]  /*1e3b0*/  IMAD.WIDE R8, R5.reuse, 0x4, R28 ;  /* 0x0000000405087825 */ /* 0x048fe200078e021c */
[----:B------:R-:W-:Y:S04]  /*1e3c0*/  STL.64 [R1+0xfa8], R10 ;  /* 0x000fa80a01007387 */ /* 0x000fe80000100a00 */
[----:B------:R2:W-:Y:S01]  /*1e3d0*/  STL.64 [R1+0xfb0], R8 ;  /* 0x000fb00801007387 */ /* 0x0005e20000100a00 */
[----:B-1----:R-:W-:-:S03]  /*1e3e0*/  IMAD.WIDE R6, R5, 0x4, R30 ;  /* 0x0000000405067825 */ /* 0x002fc600078e021e */
[----:B------:R-:W-:Y:S04]  /*1e3f0*/  STL.64 [R1+0x1798], R32 ;  /* 0x0017982001007387 */ /* 0x000fe80000100a00 */
[----:B------:R1:W-:Y:S01]  /*1e400*/  STL.64 [R1+0xfb8], R6 ;  /* 0x000fb80601007387 */ /* 0x0003e20000100a00 */
[----:B--2---:R-:W-:-:S03]  /*1e410*/  IMAD.WIDE R8, R5, 0x4, R40 ;  /* 0x0000000405087825 */ /* 0x004fc600078e0228 */
[----:B------:R-:W-:Y:S04]  /*1e420*/  STL.64 [R1+0x1780], R34 ;  /* 0x0017802201007387 */ /* 0x000fe80000100a00 */
[----:B------:R-:W-:Y:S01]  /*1e430*/  STL.64 [R1+0x1768], R36 ;  /* 0x0017682401007387 */ /* 0x000fe20000100a00 */
[----:B------:R-:W-:-:S04]  /*1e440*/  IMAD.WIDE R10, R5, 0x4, R44 ;  /* 0x00000004050a7825 */ /* 0x000fc800078e022c */
[C---:B-1----:R-:W-:Y:S01]  /*1e450*/  IMAD.WIDE R6, R5.reuse, 0x4, R42 ;  /* 0x0000000405067825 */ /* 0x042fe200078e022a */
[----:B------:R-:W-:Y:S04]  /*1e460*/  STL.64 [R1+0x1748], R38 ;  /* 0x0017482601007387 */ /* 0x000fe80000100a00 */
        /* <DEDUP_REMOVED lines=32> */
[----:B------:R-:W-:Y:S01]  /*1e670*/  STL.64 [R1+0x1048], R10 ;  /* 0x0010480a01007387 */ /* 0x000fe20000100a00 */
[----:B-1----:R-:W-:-:S04]  /*1e680*/  IMAD.WIDE R8, R5, 0x4, R76 ;  /* 0x0000000405087825 */ /* 0x002fc800078e024c */
[C---:B--2---:R-:W-:Y:S01]  /*1e690*/  IMAD.WIDE R6, R5.reuse, 0x4, R78 ;  /* 0x0000000405067825 */ /* 0x044fe200078e024e */
[----:B------:R-:W-:Y:S04]  /*1e6a0*/  STL.64 [R1+0x1050], R8 ;  /* 0x0010500801007387 */ /* 0x000fe80000100a00 */
[----:B------:R-:W-:Y:S04]  /*1e6b0*/  STL.64 [R1+0x17a0], R80 ;  /* 0x0017a05001007387 */ /* 0x000fe80000100a00 */
[----:B------:R1:W-:Y:S04]  /*1e6c0*/  STL.64 [R1+0x1058], R6 ;  /* 0x0010580601007387 */ /* 0x0003e80000100a00 */
[----:B------:R-:W-:Y:S04]  /*1e6d0*/  STL.64 [R1+0x1788], R82 ;  /* 0x0017885201007387 */ /* 0x000fe80000100a00 */
[----:B------:R-:W-:Y:S04]  /*1e6e0*/  STL.64 [R1+0x1770], R84 ;  /* 0x0017705401007387 */ /* 0x000fe80000100a00 */
[----:B------:R-:W-:Y:S04]  /*1e6f0*/  STL.64 [R1+0x1750], R86 ;  /* 0x0017505601007387 */ /* 0x000fe80000100a00 */
[----:B------:R-:W-:Y:S04]  /*1e700*/  STL.64 [R1+0x1730], R88 ;  /* 0x0017305801007387 */ /* 0x000fe80000100a00 */
[----:B------:R-:W-:Y:S01]  /*1e710*/  STL.64 [R1+0x1678], R90 ;  /* 0x0016785a01007387 */ /* 0x000fe20000100a00 */
[----:B-1----:R-:W-:-:S03]  /*1e720*/  IMAD.WIDE R6, R5, 0x4, R112 ;  /* 0x0000000405067825 */ /* 0x002fc600078e0270 */
[----:B------:R-:W-:Y:S04]  /*1e730*/  STL.64 [R1+0x17b8], R94 ;  /* 0x0017b85e01007387 */ /* 0x000fe80000100a00 */
[----:B------:R-:W-:Y:S01]  /*1e740*/  STL.64 [R1+0x17a8], R96 ;  /* 0x0017a86001007387 */ /* 0x000fe20000100a00 */
[----:B------:R-:W-:-:S03]  /*1e750*/  IMAD.WIDE R10, R5, 0x4, R114 ;  /* 0x00000004050a7825 */ /* 0x000fc600078e0272 */
[----:B------:R-:W-:Y:S04]  /*1e760*/  STL.64 [R1+0x1790], R98 ;  /* 0x0017906201007387 */ /* 0x000fe80000100a00 */
[----:B------:R-:W-:Y:S01]  /*1e770*/  STL.64 [R1+0x1778], R100 ;  /* 0x0017786401007387 */ /* 0x000fe20000100a00 */
[----:B------:R-:W-:-:S03]  /*1e780*/  IMAD.WIDE R8, R5, 0x4, R116 ;  /* 0x0000000405087825 */ /* 0x000fc600078e0274 */
[----:B------:R-:W-:Y:S04]  /*1e790*/  STL.64 [R1+0x1758], R102 ;  /* 0x0017586601007387 */ /* 0x000fe80000100a00 */
[----:B------:R-:W-:Y:S04]  /*1e7a0*/  STL.64 [R1+0x1738], R104 ;  /* 0x0017386801007387 */ /* 0x000fe80000100a00 */
[----:B------:R-:W-:Y:S04]  /*1e7b0*/  STL.64 [R1+0x1680], R106 ;  /* 0x0016806a01007387 */ /* 0x000fe80000100a00 */
        /* <DEDUP_REMOVED lines=43> */
[C---:B----4-:R-:W-:Y:S01]  /*1ea70*/  IMAD.WIDE R8, R5.reuse, 0x4, R158 ;  /* 0x0000000405087825 */ /* 0x050fe200078e029e */
[----:B------:R2:W-:Y:S04]  /*1ea80*/  STL.64 [R1+0x1110], R10 ;  /* 0x0011100a01007387 */ /* 0x0005e80000100a00 */
[----:B------:R3:W-:Y:S01]  /*1ea90*/  STL.64 [R1+0x1118], R8 ;  /* 0x0011180801007387 */ /* 0x0007e20000100a00 */
[----:B-1----:R-:W-:-:S04]  /*1eaa0*/  IMAD.WIDE R6, R5, 0x4, R160 ;  /* 0x0000000405067825 */ /* 0x002fc800078e02a0 */
[C---:B--2---:R-:W-:Y:S01]  /*1eab0*/  IMAD.WIDE R10, R5.reuse, 0x4, R162 ;  /* 0x00000004050a7825 */ /* 0x044fe200078e02a2 */
[----:B------:R1:W-:Y:S03]  /*1eac0*/  STL.64 [R1+0x1120], R6 ;  /* 0x0011200601007387 */ /* 0x0003e60000100a00 */
[C---:B---3--:R-:W-:Y:S01]  /*1ead0*/  IMAD.WIDE R8, R5.reuse, 0x4, R164 ;  /* 0x0000000405087825 */ /* 0x048fe200078e02a4 */
[----:B------:R2:W-:Y:S03]  /*1eae0*/  STL.64 [R1+0x1128], R10 ;  /* 0x0011280a01007387 */ /* 0x0005e60000100a00 */
[C---:B------:R-:W-:Y:S01]  /*1eaf0*/  IMAD.WIDE R106, R5.reuse, 0x4, R168 ;  /* 0x00000004056a7825 */ /* 0x040fe200078e02a8 */
[----:B------:R3:W-:Y:S03]  /*1eb00*/  STL.64 [R1+0x1130], R8 ;  /* 0x0011300801007387 */ /* 0x0007e60000100a00 */
[----:B-1----:R-:W-:-:S04]  /*1eb10*/  IMAD.WIDE R6, R5, 0x4, R166 ;  /* 0x0000000405067825 */ /* 0x002fc800078e02a6 */
[C---:B--2---:R-:W-:Y:S01]  /*1eb20*/  IMAD.WIDE R10, R5.reuse, 0x4, R170 ;  /* 0x00000004050a7825 */ /* 0x044fe200078e02aa */
[----:B------:R1:W-:Y:S03]  /*1eb30*/  STL.64 [R1+0x1138], R6 ;  /* 0x0011380601007387 */ /* 0x0003e60000100a00 */
[C---:B---3--:R-:W-:Y:S01]  /*1eb40*/  IMAD.WIDE R8, R5.reuse, 0x4, R172 ;  /* 0x0000000405087825 */ /* 0x048fe200078e02ac */
[----:B------:R-:W-:Y:S04]  /*1eb50*/  STL.64 [R1+0x1148], R10 ;  /* 0x0011480a01007387 */ /* 0x000fe80000100a00 */
[----:B------:R-:W-:Y:S01]  /*1eb60*/  STL.64 [R1+0x1140], R106 ;  /* 0x0011406a01007387 */ /* 0x000fe20000100a00 */
[----:B-1----:R-:W-:-:S03]  /*1eb70*/  IMAD.WIDE R6, R5, 0x4, R174 ;  /* 0x0000000405067825 */ /* 0x002fc600078e02ae */
[----:B------:R1:W-:Y:S04]  /*1eb80*/  STL.64 [R1+0x1150], R8 ;  /* 0x0011500801007387 */ /* 0x0003e80000100a00 */
[----:B------:R-:W-:Y:S04]  /*1eb90*/  STL.64 [R1+0x1740], R106 ;  /* 0x0017406a01007387 */ /* 0x000fe80000100a00 */
[----:B------:R2:W-:Y:S01]  /*1eba0*/  STL.64 [R1+0x1158], R6 ;  /* 0x0011580601007387 */ /* 0x0005e20000100a00 */
[----:B------:R-:W-:-:S04]  /*1ebb0*/  IMAD.WIDE R100, R5, 0x4, R178 ;  /* 0x0000000405647825 */ /* 0x000fc800078e02b2 */
[----:B-1----:R-:W-:-:S04]  /*1ebc0*/  IMAD.WIDE R8, R5, 0x4, R180 ;  /* 0x0000000405087825 */ /* 0x002fc800078e02b4 */
[----:B--2---:R-:W-:-:S05]  /*1ebd0*/  IMAD.WIDE R6, R5, 0x4, R176 ;  /* 0x0000000405067825 */ /* 0x004fca00078e02b0 */
[----:B------:R1:W-:Y:S01]  /*1ebe0*/  STL.64 [R1+0x1160], R6 ;  /* 0x0011600601007387 */ /* 0x0003e20000100a00 */
[----:B------:R-:W-:-:S03]  /*1ebf0*/  IMAD.WIDE R90, R5, 0x4, R184 ;  /* 0x00000004055a7825 */ /* 0x000fc600078e02b8 */
[----:B------:R2:W-:Y:S04]  /*1ec00*/  STL.64 [R1+0x1170], R8 ;  /* 0x0011700801007387 */ /* 0x0005e80000100a00 */
[----:B------:R-:W-:Y:S01]  /*1ec10*/  STL.64 [R1+0x1168], R100 ;  /* 0x0011686401007387 */ /* 0x000fe20000100a00 */
[----:B-1----:R-:W-:-:S04]  /*1ec20*/  IMAD.WIDE R6, R5, 0x4, R182 ;  /* 0x0000000405067825 */ /* 0x002fc800078e02b6 */
[C---:B--2---:R-:W-:Y:S01]  /*1ec30*/  IMAD.WIDE R8, R5.reuse, 0x4, R186 ;  /* 0x0000000405087825 */ /* 0x044fe200078e02ba */
[----:B------:R1:W-:Y:S04]  /*1ec40*/  STL.64 [R1+0x1178], R6 ;  /* 0x0011780601007387 */ /* 0x0003e80000100a00 */
[----:B------:R2:W-:Y:S01]  /*1ec50*/  STL.64 [R1+0x17b0], R100 ;  /* 0x0017b06401007387 */ /* 0x0005e20000100a00 */
[----:B------:R-:W-:-:S03]  /*1ec60*/  IMAD.WIDE R98, R5, 0x4, R192 ;  /* 0x0000000405627825 */ /* 0x000fc600078e02c0 */
[----:B------:R-:W-:Y:S01]  /*1ec70*/  STL.64 [R1+0x1188], R8 ;  /* 0x0011880801007387 */ /* 0x000fe20000100a00 */
[----:B-1----:R-:W-:-:S03]  /*1ec80*/  IMAD.WIDE R6, R5, 0x4, R188 ;  /* 0x0000000405067825 */ /* 0x002fc600078e02bc */
[----:B------:R-:W-:Y:S01]  /*1ec90*/  STL.64 [R1+0x1180], R90 ;  /* 0x0011805a01007387 */ /* 0x000fe20000100a00 */
[----:B--2---:R-:W-:-:S03]  /*1eca0*/  IMAD.WIDE R100, R5, 0x4, R190 ;  /* 0x0000000405647825 */ /* 0x004fc600078e02be */
[----:B------:R1:W-:Y:S01]  /*1ecb0*/  STL.64 [R1+0x1190], R6 ;  /* 0x0011900601007387 */ /* 0x0003e20000100a00 */
[----:B------:R-:W-:-:S03]  /*1ecc0*/  IMAD.WIDE R84, R5, 0x4, R194 ;  /* 0x0000000405547825 */ /* 0x000fc600078e02c2 */
[----:B------:R2:W-:Y:S01]  /*1ecd0*/  STL.64 [R1+0x17c8], R90 ;  /* 0x0017c85a01007387 */ /* 0x0005e20000100a00 */
[----:B------:R-:W-:-:S03]  /*1ece0*/  IMAD.WIDE R102, R5, 0x4, R196 ;  /* 0x0000000405667825 */ /* 0x000fc600078e02c4 */
[----:B------:R-:W-:Y:S01]  /*1ecf0*/  STL.64 [R1+0x1198], R100 ;  /* 0x0011986401007387 */ /* 0x000fe20000100a00 */
[----:B-1----:R-:W-:-:S03]  /*1ed00*/  IMAD.WIDE R6, R5, 0x4, R200 ;  /* 0x0000000405067825 */ /* 0x002fc600078e02c8 */
[----:B------:R-:W-:Y:S01]  /*1ed10*/  STL.64 [R1+0x11a0], R98 ;  /* 0x0011a06201007387 */ /* 0x000fe20000100a00 */
[----:B------:R-:W-:-:S03]  /*1ed20*/  IMAD.WIDE R106, R5, 0x4, R198 ;  /* 0x00000004056a7825 */ /* 0x000fc600078e02c6 */
[----:B------:R-:W-:Y:S01]  /*1ed30*/  STL.64 [R1+0x11a8], R84 ;  /* 0x0011a85401007387 */ /* 0x000fe20000100a00 */
[----:B--2---:R-:W-:-:S03]  /*1ed40*/  IMAD.WIDE R90, R5, 0x4, R204 ;  /* 0x00000004055a7825 */ /* 0x004fc600078e02cc */
[----:B------:R1:W-:Y:S01]  /*1ed50*/  STL.64 [R1+0x11c0], R6 ;  /* 0x0011c00601007387 */ /* 0x0003e20000100a00 */
[----:B------:R-:W-:-:S03]  /*1ed60*/  IMAD.WIDE R114, R5, 0x4, R202 ;  /* 0x0000000405727825 */ /* 0x000fc600078e02ca */
[----:B------:R-:W-:Y:S01]  /*1ed70*/  STL.64 [R1+0x11b0], R102 ;  /* 0x0011b06601007387 */ /* 0x000fe20000100a00 */
[----:B------:R-:W-:-:S03]  /*1ed80*/  IMAD.WIDE R96, R5, 0x4, R206 ;  /* 0x0000000405607825 */ /* 0x000fc600078e02ce */
[----:B------:R-:W-:Y:S01]  /*1ed90*/  STL.64 [R1+0x11b8], R106 ;  /* 0x0011b86a01007387 */ /* 0x000fe20000100a00 */
[----:B------:R-:W-:-:S03]  /*1eda0*/  IMAD.WIDE R82, R5, 0x4, R208 ;  /* 0x0000000405527825 */ /* 0x000fc600078e02d0 */
[----:B------:R-:W-:Y:S01]  /*1edb0*/  STL.64 [R1+0x11d0], R90 ;  /* 0x0011d05a01007387 */ /* 0x000fe20000100a00 */
[----:B------:R-:W-:-:S03]  /*1edc0*/  IMAD.WIDE R36, R5, 0x4, R210 ;  /* 0x0000000405247825 */ /* 0x000fc600078e02d2 */
[----:B------:R-:W-:Y:S01]  /*1edd0*/  STL.64 [R1+0x11c8], R114 ;  /* 0x0011c87201007387 */ /* 0x000fe20000100a00 */
[----:B-1----:R-:W-:-:S03]  /*1ede0*/  IMAD.WIDE R6, R5, 0x4, R216 ;  /* 0x0000000405067825 */ /* 0x002fc600078e02d8 */
[----:B------:R-:W-:Y:S01]  /*1edf0*/  STL.64 [R1+0x1670], R114 ;  /* 0x0016707201007387 */ /* 0x000fe20000100a00 */
[----:B------:R-:W-:-:S03]  /*1ee00*/  IMAD.WIDE R86, R5, 0x4, R212 ;  /* 0x0000000405567825 */ /* 0x000fc600078e02d4 */
[----:B------:R-:W-:Y:S01]  /*1ee10*/  STL.64 [R1+0x11d8], R96 ;  /* 0x0011d86001007387 */ /* 0x000fe20000100a00 */
[----:B------:R-:W-:-:S03]  /*1ee20*/  IMAD.WIDE R104, R5, 0x4, R214 ;  /* 0x0000000405687825 */ /* 0x000fc600078e02d6 */
[----:B------:R-:W-:Y:S01]  /*1ee30*/  STL.64 [R1+0x11e0], R82 ;  /* 0x0011e05201007387 */ /* 0x000fe20000100a00 */
[----:B------:R-:W-:-:S03]  /*1ee40*/  IMAD.WIDE R110, R5, 0x4, R220 ;  /* 0x00000004056e7825 */ /* 0x000fc600078e02dc */
[----:B------:R-:W-:Y:S01]  /*1ee50*/  STL.64 [R1+0x11e8], R36 ;  /* 0x0011e82401007387 */ /* 0x000fe20000100a00 */
[----:B------:R-:W-:-:S03]  /*1ee60*/  IMAD.WIDE R80, R5, 0x4, R222 ;  /* 0x0000000405507825 */ /* 0x000fc600078e02de */
[----:B------:R1:W-:Y:S01]  /*1ee70*/  STL.64 [R1+0x1200], R6 ;  /* 0x0012000601007387 */ /* 0x0003e20000100a00 */
[----:B------:R-:W-:-:S03]  /*1ee80*/  IMAD.WIDE R34, R5, 0x4, R224 ;  /* 0x0000000405227825 */ /* 0x000fc600078e02e0 */
[----:B------:R-:W-:Y:S04]  /*1ee90*/  STL.64 [R1+0x11f0], R86 ;  /* 0x0011f05601007387 */ /* 0x000fe80000100a00 */
        /* <DEDUP_REMOVED lines=14> */
[----:B------:R-:W-:Y:S04]  /*1ef80*/  STL.64 [R1+0x1728], R232 ;  /* 0x001728e801007387 */ /* 0x000fe80000100a00 */
[----:B------:R-:W-:Y:S04]  /*1ef90*/  STL.64 [R1+0x1230], R38 ;  /* 0x0012302601007387 */ /* 0x000fe80000100a00 */
[----:B------:R-:W-:Y:S04]  /*1efa0*/  STL.64 [R1+0x1238], R88 ;  /* 0x0012385801007387 */ /* 0x000fe80000100a00 */
[----:B------:R-:W-:Y:S04]  /*1efb0*/  STL.64 [R1+0x1690], R234 ;  /* 0x001690ea01007387 */ /* 0x000fe80000100a00 */
[----:B------:R-:W-:Y:S04]  /*1efc0*/  STL.64 [R1+0x1240], R94 ;  /* 0x0012405e01007387 */ /* 0x000fe80000100a00 */
[----:B------:R-:W-:Y:S04]  /*1efd0*/  STL.64 [R1+0x1248], R32 ;  /* 0x0012482001007387 */ /* 0x000fe80000100a00 */
[----:B------:R-:W-:Y:S04]  /*1efe0*/  STL.64 [R1+0x1698], R248 ;  /* 0x001698f801007387 */ /* 0x000fe80000100a00 */
[----:B------:R1:W-:Y:S04]  /*1eff0*/  STL.64 [R1+0x1250], R6 ;  /* 0x0012500601007387 */ /* 0x0003e80000100a00 */
[----:B------:R-:W-:Y:S04]  /*1f000*/  STL [R1+0x220], RZ ;  /* 0x000220ff01007387 */ /* 0x000fe80000100800 */
        /* <DEDUP_REMOVED lines=15> */
[----:B------:R-:W2:Y:S04]  /*1f100*/  LDL.LU.64 R30, [R1+0x7e8] ;  /* 0x0007e800011e7983 */ /* 0x000ea80000300a00 */
[----:B------:R-:W3:Y:S04]  /*1f110*/  LDL.LU.64 R28, [R1+0x7f0] ;  /* 0x0007f000011c7983 */ /* 0x000ee80000300a00 */
[----:B------:R-:W4:Y:S04]  /*1f120*/  LDL.LU.64 R26, [R1+0x7f8] ;  /* 0x0007f800011a7983 */ /* 0x000f280000300a00 */
[----:B------:R-:W4:Y:S04]  /*1f130*/  LDL.LU.64 R24, [R1+0x800] ;  /* 0x0008000001187983 */ /* 0x000f280000300a00 */
[----:B-1----:R-:W4:Y:S04]  /*1f140*/  LDL.LU.64 R6, [R1+0x808] ;  /* 0x0008080001067983 */ /* 0x002f280000300a00 */
[----:B------:R-:W4:Y:S01]  /*1f150*/  LDL.LU.64 R216, [R1+0x810] ;  /* 0x0008100001d87983 */ /* 0x000f220000300a00 */
[----:B------:R-:W-:Y:S01]  /*1f160*/  CS2R R128, SRZ ;  /* 0x0000000000807805 */ /* 0x000fe2000001ff00 */
[----:B------:R-:W-:Y:S01]  /*1f170*/  CS2R R130, SRZ ;  /* 0x0000000000827805 */ /* 0x000fe2000001ff00 */
[----:B------:R-:W-:Y:S01]  /*1f180*/  CS2R R132, SRZ ;  /* 0x0000000000847805 */ /* 0x000fe2000001ff00 */
[----:B------:R-:W4:Y:S01]  /*1f190*/  LDL.LU.64 R214, [R1+0x818] ;  /* 0x0008180001d67983 */ /* 0x000f220000300a00 */
[----:B------:R-:W-:Y:S01]  /*1f1a0*/  CS2R R134, SRZ ;  /* 0x0000000000867805 */ /* 0x000fe2000001ff00 */
[----:B------:R-:W-:Y:S01]  /*1f1b0*/  CS2R R136, SRZ ;  /* 0x0000000000887805 */ /* 0x000fe2000001ff00 */
[----:B------:R-:W-:Y:S01]  /*1f1c0*/  CS2R R138, SRZ ;  /* 0x00000000008a7805 */ /* 0x000fe2000001ff00 */
[----:B------:R-:W-:Y:S01]  /*1f1d0*/  STL.64 [R1+0x16a0], R128 ;  /* 0x0016a08001007387 */ /* 0x000fe20000100a00 */
[----:B------:R-:W-:Y:S01]  /*1f1e0*/  CS2R R140, SRZ ;  /* 0x00000000008c7805 */ /* 0x000fe2000001ff00 */
[----:B------:R-:W-:-:S02]  /*1f1f0*/  CS2R R142, SRZ ;  /* 0x00000000008e7805 */ /* 0x000fc4000001ff00 */
[----:B------:R-:W-:Y:S01]  /*1f200*/  STL.64 [R1+0x16a8], R130 ;  /* 0x0016a88201007387 */ /* 0x000fe20000100a00 */
[----:B------:R-:W-:Y:S01]  /*1f210*/  CS2R R144, SRZ ;  /* 0x0000000000907805 */ /* 0x000fe2000001ff00 */
[----:B------:R-:W-:Y:S02]  /*1f220*/  CS2R R146, SRZ ;  /* 0x0000000000927805 */ /* 0x000fe4000001ff00 */
[----:B------:R-:W-:Y:S01]  /*1f230*/  STL.64 [R1+0x16b0], R132 ;  /* 0x0016b08401007387 */ /* 0x000fe20000100a00 */
[----:B------:R-:W-:-:S03]  /*1f240*/  CS2R R148, SRZ ;  /* 0x0000000000947805 */ /* 0x000fc6000001ff00 */
        /* <DEDUP_REMOVED lines=12> */
[----:B------:R-:W-:Y:S04]  /*1f310*/  STL.64 [R1+0x16e8], R146 ;  /* 0x0016e89201007387 */ /* 0x000fe80000100a00 */
[----:B------:R-:W-:Y:S04]  /*1f320*/  STL.64 [R1+0x16f0], R148 ;  /* 0x0016f09401007387 */ /* 0x000fe80000100a00 */
[----:B------:R-:W-:Y:S04]  /*1f330*/  STL.64 [R1+0x16f8], R150 ;  /* 0x0016f89601007387 */ /* 0x000fe80000100a00 */
[----:B------:R-:W-:Y:S04]  /*1f340*/  STL.64 [R1+0x1700], R152 ;  /* 0x0017009801007387 */ /* 0x000fe80000100a00 */
[----:B------:R1:W-:Y:S04]  /*1f350*/  STL.64 [R1+0x1708], R154 ;  /* 0x0017089a01007387 */ /* 0x0003e80000100a00 */
[----:B------:R1:W-:Y:S04]  /*1f360*/  STL.64 [R1+0x1710], R156 ;  /* 0x0017109c01007387 */ /* 0x0003e80000100a00 */
[----:B------:R-:W-:Y:S04]  /*1f370*/  STL.64 [R1+0x1718], R158 ;  /* 0x0017189e01007387 */ /* 0x000fe80000100a00 */
[----:B------:R2:W-:Y:S04]  /*1f380*/  STL.64 [R1+0x1720], R160 ;  /* 0x001720a001007387 */ /* 0x0005e80000100a00 */
[----:B-1----:R-:W4:Y:S04]  /*1f390*/  LDL.64 R154, [R1+0x2e8] ;  /* 0x0002e800019a7983 */ /* 0x002f280000100a00 */
[----:B------:R-:W4:Y:S04]  /*1f3a0*/  LDL.64 R152, [R1+0x7a0] ;  /* 0x0007a00001987983 */ /* 0x000f280000100a00 */
[----:B------:R-:W4:Y:S04]  /*1f3b0*/  LDL.64 R232, [R1+0x760] ;  /* 0x0007600001e87983 */ /* 0x000f280000100a00 */
[----:B------:R-:W1:Y:S01]  /*1f3c0*/  S2R R114, SR_TID.X ;  /* 0x0000000000727919 */ /* 0x000e620000002100 */
[----:B------:R-:W-:-:S03]  /*1f3d0*/  IMAD.MOV.U32 R4, RZ, RZ, c[0x0][0x180] ;  /* 0x00006000ff047624 */ /* 0x000fc600078e00ff */
[----:B------:R-:W4:Y:S02]  /*1f3e0*/  LDL.64 R150, [R1+0x720] ;  /* 0x0007200001967983 */ /* 0x000f240000100a00 */
[----:B------:R-:W-:Y:S01]  /*1f3f0*/  IADD3 R2, R4, -0x100, RZ ;  /* 0xffffff0004027810 */ /* 0x000fe20007ffe0ff */
[----:B------:R-:W-:Y:S01]  /*1f400*/  IMAD.MOV.U32 R4, RZ, RZ, 0x7f ;  /* 0x0000007fff047424 */ /* 0x000fe200078e00ff */
[----:B------:R-:W4:Y:S04]  /*1f410*/  LDL.64 R218, [R1+0x6e0] ;  /* 0x0006e00001da7983 */ /* 0x000f280000100a00 */
[----:B------:R-:W4:Y:S01]  /*1f420*/  LDL.64 R148, [R1+0x6a0] ;  /* 0x0006a00001947983 */ /* 0x000f220000100a00 */
[----:B------:R-:W-:-:S03]  /*1f430*/  IADD3 R4, R4, c[0x0][0x180], RZ ;  /* 0x0000600004047a10 */ /* 0x000fc60007ffe0ff */
[----:B------:R-:W4:Y:S01]  /*1f440*/  LDL.64 R146, [R1+0x660] ;  /* 0x0006600001927983 */ /* 0x000f220000100a00 */
[----:B------:R-:W-:-:S03]  /*1f450*/  IMAD.WIDE R92, R5, 0x4, R92 ;  /* 0x00000004055c7825 */ /* 0x000fc600078e025c */
[----:B------:R-:W4:Y:S01]  /*1f460*/  LDL.64 R144, [R1+0x620] ;  /* 0x0006200001907983 */ /* 0x000f220000100a00 */
[----:B-1----:R-:W-:-:S03]  /*1f470*/  LOP3.LUT R115, R114, 0x7f, RZ, 0xc0, !PT ;  /* 0x0000007f72737812 */ /* 0x002fc600078ec0ff */
[----:B------:R-:W4:Y:S01]  /*1f480*/  LDL.64 R142, [R1+0x5e0] ;  /* 0x0005e000018e7983 */ /* 0x000f220000100a00 */
[----:B------:R-:W-:-:S03]  /*1f490*/  SHF.L.U32 R113, R115, 0x2, RZ ;  /* 0x0000000273717819 */ /* 0x000fc600000006ff */
[----:B------:R-:W4:Y:S01]  /*1f4a0*/  LDL.64 R140, [R1+0x7d8] ;  /* 0x0007d800018c7983 */ /* 0x000f220000100a00 */
[----:B------:R-:W-:Y:S01]  /*1f4b0*/  LOP3.LUT R112, R113, 0x60, RZ, 0x3c, !PT ;  /* 0x0000006071707812 */ /* 0x000fe200078e3cff */
[C---:B------:R-:W-:Y:S02]  /*1f4c0*/  IMAD.WIDE R108, R5.reuse, 0x4, R108 ;  /* 0x00000004056c7825 */ /* 0x040fe400078e026c */
[----:B------:R-:W4:Y:S02]  /*1f4d0*/  LDL.64 R138, [R1+0x950] ;  /* 0x00095000018a7983 */ /* 0x000f240000100a00 */
[C---:B------:R-:W-:Y:S02]  /*1f4e0*/  IMAD.WIDE R240, R5.reuse, 0x4, R240 ;  /* 0x0000000405f07825 */ /* 0x040fe400078e02f0 */
[----:B------:R-:W4:Y:S02]  /*1f4f0*/  LDL.64 R136, [R1+0x9a8] ;  /* 0x0009a80001887983 */ /* 0x000f240000100a00 */
[----:B------:R-:W-:-:S02]  /*1f500*/  IMAD.WIDE R242, R5, 0x4, R242 ;  /* 0x0000000405f27825 */ /* 0x000fc400078e02f2 */
[----:B------:R-:W4:Y:S02]  /*1f510*/  LDL.64 R134, [R1+0xa48] ;  /* 0x000a480001867983 */ /* 0x000f240000100a00 */
[C---:B------:R-:W-:Y:S02]  /*1f520*/  IMAD.WIDE R244, R5.reuse, 0x4, R244 ;  /* 0x0000000405f47825 */ /* 0x040fe400078e02f4 */
[----:B------:R-:W4:Y:S02]  /*1f530*/  LDL.64 R132, [R1+0xae8] ;  /* 0x000ae80001847983 */ /* 0x000f240000100a00 */
[----:B------:R-:W-:Y:S02]  /*1f540*/  IMAD.WIDE R246, R5, 0x4, R246 ;  /* 0x0000000405f67825 */ /* 0x000fe400078e02f6 */
[----:B------:R-:W4:Y:S04]  /*1f550*/  LDL.64 R130, [R1+0xb30] ;  /* 0x000b300001827983 */ /* 0x000f280000100a00 */
[----:B------:R-:W4:Y:S04]  /*1f560*/  LDL.64 R128, [R1+0xb70] ;  /* 0x000b700001807983 */ /* 0x000f280000100a00 */
[----:B------:R-:W4:Y:S04]  /*1f570*/  LDL.64 R248, [R1+0xfb0] ;  /* 0x000fb00001f87983 */ /* 0x000f280000100a00 */
[----:B------:R-:W4:Y:S04]  /*1f580*/  LDL.64 R238, [R1+0xfd0] ;  /* 0x000fd00001ee7983 */ /* 0x000f280000100a00 */
[----:B------:R-:W4:Y:S04]  /*1f590*/  LDL.64 R236, [R1+0x1010] ;  /* 0x0010100001ec7983 */ /* 0x000f280000100a00 */
[----:B------:R-:W4:Y:S04]  /*1f5a0*/  LDL.64 R234, [R1+0x1050] ;  /* 0x0010500001ea7983 */ /* 0x000f280000100a00 */
[----:B------:R-:W4:Y:S01]  /*1f5b0*/  LDL.64 R156, [R1+0x308] ;  /* 0x00030800019c7983 */ /* 0x000f220000100a00 */
[----:B--2---:R-:W-:-:S04]  /*1f5c0*/  IMAD.WIDE R30, R0, 0x4, R30 ;  /* 0x00000004001e7825 */ /* 0x004fc800078e021e */
[----:B---3--:R-:W-:Y:S01]  /*1f5d0*/  IMAD.WIDE R28, R0, 0x4, R28 ;  /* 0x00000004001c7825 */ /* 0x008fe200078e021c */
[----:B------:R1:W-:Y:S04]  /*1f5e0*/  LDGSTS.E [R112+0x5ce00], [R30.64], !P5 ;  /* 0x5ce000001e707fae */ /* 0x0003e8000e921848 */
[----:B------:R1:W-:Y:S01]  /*1f5f0*/  LDGSTS.E [R112+0x5d600], [R28.64], !P2 ;  /* 0x5d6000001c707fae */ /* 0x0003e2000d121848 */
[----:B------:R-:W-:Y:S01]  /*1f600*/  ISETP.GE.AND P2, PT, R4, 0x80, PT ;  /* 0x000000800400780c */ /* 0x000fe20003f46270 */
[----:B----4-:R-:W-:Y:S02]  /*1f610*/  IMAD.WIDE R4, R0, 0x4, R216 ;  /* 0x0000000400047825 */ /* 0x010fe400078e02d8 */
[----:B------:R-:W2:Y:S01]  /*1f620*/  LDL.64 R216, [R1+0x9f8] ;  /* 0x0009f80001d87983 */ /* 0x000ea20000100a00 */
[----:B------:R-:W-:Y:S01]  /*1f630*/  ISETP.GE.U32.AND P5, PT, R2, 0x7ffffe81, PT ;  /* 0x7ffffe810200780c */ /* 0x000fe20003fa6070 */
[----:B------:R-:W-:-:S02]  /*1f640*/  IMAD.WIDE R2, R0, 0x4, R214 ;  /* 0x0000000400027825 */ /* 0x000fc400078e02d6 */
[----:B------:R-:W3:Y:S02]  /*1f650*/  LDL.64 R214, [R1+0xa98] ;  /* 0x000a980001d67983 */ /* 0x000ee40000100a00 */
[----:B------:R-:W-:-:S04]  /*1f660*/  IMAD.WIDE R26, R0, 0x4, R26 ;  /* 0x00000004001a7825 */ /* 0x000fc800078e021a */
[C---:B------:R-:W-:Y:S01]  /*1f670*/  IMAD.WIDE R24, R0.reuse, 0x4, R24 ;  /* 0x0000000400187825 */ /* 0x040fe200078e0218 */
[----:B------:R1:W-:Y:S03]  /*1f680*/  LDGSTS.E [R112+0x5de00], [R26.64], !P0 ;  /* 0x5de000001a707fae */ /* 0x0003e6000c121848 */
[----:B------:R-:W-:Y:S01]  /*1f690*/  IMAD.WIDE R6, R0, 0x4, R6 ;  /* 0x0000000400067825 */ /* 0x000fe200078e0206 */
[----:B------:R1:W-:Y:S04]  /*1f6a0*/  LDGSTS.E [R112+0x5e600], [R24.64], !P1 ;  /* 0x5e60000018707fae */ /* 0x0003e8000c921848 */
[----:B------:R1:W-:Y:S04]  /*1f6b0*/  LDGSTS.E [R112+0x5ee00], [R6.64], !P6 ;  /* 0x5ee0000006707fae */ /* 0x0003e8000f121848 */
[----:B------:R1:W-:Y:S04]  /*1f6c0*/  LDGSTS.E [R112+0x5f600], [R4.64], !P3 ;  /* 0x5f60000004707fae */ /* 0x0003e8000d921848 */
[----:B------:R1:W-:Y:S04]  /*1f6d0*/  LDGSTS.E [R112+0x5fe00], [R2.64], !P5 ;  /* 0x5fe0000002707fae */ /* 0x0003e8000e921848 */
[----:B------:R-:W0:Y:S04]  /*1f6e0*/  LDGDEPBAR ;  /* 0x00000000000079af */ /* 0x000e280000000000 */
[----:B------:R4:W-:Y:S04]  /*1f6f0*/  LDGSTS.E [R113+0x20000], [R154.64], P4 ;  /* 0x200000009a717fae */ /* 0x0009e8000a121848 */
[----:B------:R1:W-:Y:S04]  /*1f700*/  LDGSTS.E [R113+0x21000], [R152.64], P4 ;  /* 0x2100000098717fae */ /* 0x0003e8000a121848 */
[----:B------:R1:W-:Y:S04]  /*1f710*/  LDGSTS.E [R113+0x22000], [R232.64], P4 ;  /* 0x22000000e8717fae */ /* 0x0003e8000a121848 */
[----:B----4-:R-:W4:Y:S04]  /*1f720*/  LDL.64 R154, [R1+0x798] ;  /* 0x00079800019a7983 */ /* 0x010f280000100a00 */
[----:B------:R1:W-:Y:S04]  /*1f730*/  LDGSTS.E [R113+0x23000], [R150.64], P4 ;  /* 0x2300000096717fae */ /* 0x0003e8000a121848 */
[----:B-1----:R-:W4:Y:S04]  /*1f740*/  LDL.64 R232, [R1+0x1090] ;  /* 0x0010900001e87983 */ /* 0x002f280000100a00 */
        /* <DEDUP_REMOVED lines=8> */
[----:B-1----:R-:W4:Y:S04]  /*1f7d0*/  LDL.64 R218, [R1+0x10d0] ;  /* 0x0010d00001da7983 */ /* 0x002f280000100a00 */
[----:B------:R-:W4:Y:S04]  /*1f7e0*/  LDL.64 R152, [R1+0x1190] ;  /* 0x0011900001987983 */ /* 0x000f280000100a00 */
[----:B------:R-:W4:Y:S04]  /*1f7f0*/  LDL.64 R150, [R1+0x758] ;  /* 0x0007580001967983 */ /* 0x000f280000100a00 */
[----:B------:R-:W4:Y:S04]  /*1f800*/  LDL.64 R148, [R1+0x718] ;  /* 0x0007180001947983 */ /* 0x000f280000100a00 */
[----:B------:R-:W4:Y:S04]  /*1f810*/  LDL.64 R146, [R1+0x698] ;  /* 0x0006980001927983 */ /* 0x000f280000100a00 */
[----:B------:R-:W1:Y:S04]  /*1f820*/  S2R R213, SR_TID.X ;  /* 0x0000000000d57919 */ /* 0x000e680000002100 */
[----:B------:R-:W4:Y:S04]  /*1f830*/  LDL.64 R144, [R1+0x618] ;  /* 0x0006180001907983 */ /* 0x000f280000100a00 */
[----:B------:R-:W4:Y:S04]  /*1f840*/  LDL.64 R142, [R1+0x5d8] ;  /* 0x0005d800018e7983 */ /* 0x000f280000100a00 */
[----:B------:R-:W4:Y:S04]  /*1f850*/  LDL.64 R140, [R1+0x7e0] ;  /* 0x0007e000018c7983 */ /* 0x000f280000100a00 */
[----:B------:R-:W4:Y:S04]  /*1f860*/  LDL.64 R138, [R1+0x960] ;  /* 0x00096000018a7983 */ /* 0x000f280000100a00 */
[----:B------:R-:W4:Y:S04]  /*1f870*/  LDL.64 R136, [R1+0x9b0] ;  /* 0x0009b00001887983 */ /* 0x000f280000100a00 */
[----:B--2---:R2:W-:Y:S04]  /*1f880*/  LDGSTS.E [R113+0x2c000], [R216.64], P4 ;  /* 0x2c000000d8717fae */ /* 0x0045e8000a121848 */
[----:B------:R1:W-:Y:S04]  /*1f890*/  LDGSTS.E [R113+0x2d000], [R134.64], P4 ;  /* 0x2d00000086717fae */ /* 0x0003e8000a121848 */
[----:B---3--:R3:W-:Y:S04]  /*1f8a0*/  LDGSTS.E [R113+0x2e000], [R214.64], P4 ;  /* 0x2e000000d6717fae */ /* 0x0087e8000a121848 */
[----:B--2---:R-:W2:Y:S04]  /*1f8b0*/  LDL.64 R216, [R1+0x1110] ;  /* 0x0011100001d87983 */ /* 0x004ea80000100a00 */
[----:B------:R1:W-:Y:S04]  /*1f8c0*/  LDGSTS.E [R113+0x2f000], [R132.64], P4 ;  /* 0x2f00000084717fae */ /* 0x0003e8000a121848 */
[----:B---3--:R-:W3:Y:S04]  /*1f8d0*/  LDL.64 R214, [R1+0x1150] ;  /* 0x0011500001d67983 */ /* 0x008ee80000100a00 */
        /* <DEDUP_REMOVED lines=10> */
[----:B------:R-:W3:Y:S01]  /*1f980*/  LDL.64 R132, [R1+0xa50] ;  /* 0x000a500001847983 */ /* 0x000ee20000100a00 */
[----:B------:R-:W-:-:S03]  /*1f990*/  LOP3.LUT R213, R213, 0x7f, RZ, 0xc0, !PT ;  /* 0x0000007fd5d57812 */ /* 0x000fc600078ec0ff */
[----:B------:R-:W3:Y:S04]  /*1f9a0*/  LDL.64 R130, [R1+0xb38] ;  /* 0x000b380001827983 */ /* 0x000ee80000100a00 */
[----:B------:R-:W3:Y:S04]  /*1f9b0*/  LDL.64 R128, [R1+0xb78] ;  /* 0x000b780001807983 */ /* 0x000ee80000100a00 */
[----:B------:R-:W3:Y:S04]  /*1f9c0*/  LDL.64 R248, [R1+0xfb8] ;  /* 0x000fb80001f87983 */ /* 0x000ee80000100a00 */
[----:B------:R-:W3:Y:S04]  /*1f9d0*/  LDL.64 R238, [R1+0xfd8] ;  /* 0x000fd80001ee7983 */ /* 0x000ee80000100a00 */
[----:B------:R-:W3:Y:S04]  /*1f9e0*/  LDL.64 R236, [R1+0x1018] ;  /* 0x0010180001ec7983 */ /* 0x000ee80000100a00 */
[----:B----4-:R1:W-:Y:S04]  /*1f9f0*/  LDGSTS.E [R113+0x38000], [R232.64], P4 ;  /* 0x38000000e8717fae */ /* 0x0103e8000a121848 */
[----:B-1----:R-:W4:Y:S01]  /*1fa00*/  LDL.64 R232, [R1+0x658] ;  /* 0x0006580001e87983 */ /* 0x002f220000100a00 */
[----:B------:R-:W-:-:S03]  /*1fa10*/  IMAD.SHL.U32 R213, R213, 0x4, RZ ;  /* 0x00000004d5d57824 */ /* 0x000fc600078e00ff */
[----:B------:R1:W-:Y:S04]  /*1fa20*/  LDGSTS.E [R113+0x39000], [R218.64], P4 ;  /* 0x39000000da717fae */ /* 0x0003e8000a121848 */
[----:B-1----:R-:W4:Y:S04]  /*1fa30*/  LDL.64 R218, [R1+0xaa0] ;  /* 0x000aa00001da7983 */ /* 0x002f280000100a00 */
[----:B--2---:R1:W-:Y:S04]  /*1fa40*/  LDGSTS.E [R113+0x3a000], [R216.64], P4 ;  /* 0x3a000000d8717fae */ /* 0x0043e8000a121848 */
[----:B---3--:R2:W-:Y:S04]  /*1fa50*/  LDGSTS.E [R113+0x3b000], [R214.64], P4 ;  /* 0x3b000000d6717fae */ /* 0x0085e8000a121848 */
[----:B-1----:R-:W3:Y:S04]  /*1fa60*/  LDL.64 R216, [R1+0xaf0] ;  /* 0x000af00001d87983 */ /* 0x002ee80000100a00 */
[----:B------:R1:W-:Y:S04]  /*1fa70*/  LDGSTS.E [R113+0x3c000], [R152.64], P4 ;  /* 0x3c00000098717fae */ /* 0x0003e8000a121848 */
[----:B--2---:R-:W2:Y:S04]  /*1fa80*/  LDL.64 R214, [R1+0x1058] ;  /* 0x0010580001d67983 */ /* 0x004ea80000100a00 */
[----:B------:R1:W-:Y:S02]  /*1fa90*/  LDGSTS.E [R113+0x3d000], [R90.64], P4 ;  /* 0x3d0000005a717fae */ /* 0x0003e4000a121848 */
[----:B-1----:R-:W-:-:S02]  /*1faa0*/  LOP3.LUT R153, R213, 0x10, RZ, 0x3c, !PT ;  /* 0x00000010d5997812 */ /* 0x002fc400078e3cff */
[----:B------:R1:W-:Y:S04]  /*1fab0*/  LDGSTS.E [R113+0x3e000], [R110.64], P4 ;  /* 0x3e0000006e717fae */ /* 0x0003e8000a121848 */
[----:B------:R1:W-:Y:S04]  /*1fac0*/  LDGSTS.E [R113+0x3f000], [R94.64], P4 ;  /* 0x3f0000005e717fae */ /* 0x0003e8000a121848 */
[----:B------:R1:W-:Y:S04]  /*1fad0*/  LDGSTS.E [R153+0x20200], [R156.64], P4 ;  /* 0x202000009c997fae */ /* 0x0003e8000a121848 */
[----:B------:R-:W2:Y:S04]  /*1fae0*/  LDL.LU.64 R90, [R1+0x17c8] ;  /* 0x0017c800015a7983 */ /* 0x000ea80000300a00 */
[----:B------:R2:W-:Y:S04]  /*1faf0*/  LDGSTS.E [R153+0x21200], [R154.64], P4 ;  /* 0x212000009a997fae */ /* 0x0005e8000a121848 */
[----:B-1----:R-:W2:Y:S04]  /*1fb00*/  LDL.LU.64 R110, [R1+0x17c0] ;  /* 0x0017c000016e7983 */ /* 0x002ea80000300a00 */
[----:B------:R1:W-:Y:S04]  /*1fb10*/  LDGSTS.E [R153+0x22200], [R150.64], P4 ;  /* 0x2220000096997fae */ /* 0x0003e8000a121848 */
[----:B------:R-:W2:Y:S04]  /*1fb20*/  LDL.LU.64 R94, [R1+0x17b8] ;  /* 0x0017b800015e7983 */ /* 0x000ea80000300a00 */
[----:B------:R1:W-:Y:S04]  /*1fb30*/  LDGSTS.E [R153+0x23200], [R148.64], P4 ;  /* 0x2320000094997fae */ /* 0x0003e8000a121848 */
[----:B------:R1:W-:Y:S04]  /*1fb40*/  LDGSTS.E [R153+0x24200], [R234.64], P4 ;  /* 0x24200000ea997fae */ /* 0x0003e8000a121848 */
[----:B------:R1:W-:Y:S04]  /*1fb50*/  LDGSTS.E [R153+0x25200], [R146.64], P4 ;  /* 0x2520000092997fae */ /* 0x0003e8000a121848 */
[----:B-1----:R-:W2:Y:S04]  /*1fb60*/  LDL.64 R150, [R1+0x328] ;  /* 0x0003280001967983 */ /* 0x002ea80000100a00 */
[----:B------:R-:W2:Y:S04]  /*1fb70*/  LDL.64 R234, [R1+0x1098] ;  /* 0x0010980001ea7983 */ /* 0x000ea80000100a00 */
[----:B------:R-:W2:Y:S04]  /*1fb80*/  LDL.64 R148, [R1+0x790] ;  /* 0x0007900001947983 */ /* 0x000ea80000100a00 */
[----:B------:R-:W2:Y:S04]  /*1fb90*/  LDL.64 R146, [R1+0x750] ;  /* 0x0007500001927983 */ /* 0x000ea80000100a00 */
[----:B----4-:R1:W-:Y:S04]  /*1fba0*/  LDGSTS.E [R153+0x26200], [R232.64], P4 ;  /* 0x26200000e8997fae */ /* 0x0103e8000a121848 */
[----:B------:R4:W-:Y:S04]  /*1fbb0*/  LDGSTS.E [R153+0x27200], [R144.64], P4 ;  /* 0x2720000090997fae */ /* 0x0009e8000a121848 */
[----:B------:R4:W-:Y:S04]  /*1fbc0*/  LDGSTS.E [R153+0x28200], [R142.64], P4 ;  /* 0x282000008e997fae */ /* 0x0009e8000a121848 */
[----:B-1----:R-:W2:Y:S04]  /*1fbd0*/  LDL.64 R232, [R1+0x10d8] ;  /* 0x0010d80001e87983 */ /* 0x002ea80000100a00 */
[----:B------:R1:W-:Y:S04]  /*1fbe0*/  LDGSTS.E [R153+0x29200], [R140.64], P4 ;  /* 0x292000008c997fae */ /* 0x0003e8000a121848 */
[----:B------:R1:W-:Y:S04]  /*1fbf0*/  LDGSTS.E [R153+0x2a200], [R138.64], P4 ;  /* 0x2a2000008a997fae */ /* 0x0003e8000a121848 */
[----:B------:R1:W-:Y:S04]  /*1fc00*/  LDGSTS.E [R153+0x2b200], [R136.64], P4 ;  /* 0x2b20000088997fae */ /* 0x0003e8000a121848 */
[----:B------:R1:W-:Y:S04]  /*1fc10*/  LDGSTS.E [R153+0x2c200], [R134.64], P4 ;  /* 0x2c20000086997fae */ /* 0x0003e8000a121848 */
[----:B------:R1:W-:Y:S04]  /*1fc20*/  LDGSTS.E [R153+0x2d200], [R132.64], P4 ;  /* 0x2d20000084997fae */ /* 0x0003e8000a121848 */
[----:B------:R1:W-:Y:S04]  /*1fc30*/  LDGSTS.E [R153+0x2e200], [R218.64], P4 ;  /* 0x2e200000da997fae */ /* 0x0003e8000a121848 */
[----:B----4-:R-:W2:Y:S04]  /*1fc40*/  LDL.64 R144, [R1+0x710] ;  /* 0x0007100001907983 */ /* 0x010ea80000100a00 */
[----:B------:R-:W2:Y:S04]  /*1fc50*/  LDL.64 R142, [R1+0x6d0] ;  /* 0x0006d000018e7983 */ /* 0x000ea80000100a00 */
[----:B-1----:R-:W2:Y:S04]  /*1fc60*/  LDL.64 R218, [R1+0x1118] ;  /* 0x0011180001da7983 */ /* 0x002ea80000100a00 */
[----:B------:R-:W2:Y:S04]  /*1fc70*/  LDL.64 R140, [R1+0x690] ;  /* 0x00069000018c7983 */ /* 0x000ea80000100a00 */
[----:B------:R-:W2:Y:S04]  /*1fc80*/  LDL.64 R138, [R1+0x5d0] ;  /* 0x0005d000018a7983 */ /* 0x000ea80000100a00 */
[----:B------:R-:W2:Y:S04]  /*1fc90*/  LDL.64 R136, [R1+0x968] ;  /* 0x0009680001887983 */ /* 0x000ea80000100a00 */
[----:B------:R-:W2:Y:S04]  /*1fca0*/  LDL.64 R134, [R1+0x9b8] ;  /* 0x0009b80001867983 */ /* 0x000ea80000100a00 */
[----:B------:R-:W2:Y:S04]  /*1fcb0*/  LDL.64 R132, [R1+0xa08] ;  /* 0x000a080001847983 */ /* 0x000ea80000100a00 */
[----:B---3--:R1:W-:Y:S04]  /*1fcc0*/  LDGSTS.E [R153+0x2f200], [R216.64], P4 ;  /* 0x2f200000d8997fae */ /* 0x0083e8000a121848 */
[----:B------:R3:W-:Y:S04]  /*1fcd0*/  LDGSTS.E [R153+0x30200], [R130.64], P4 ;  /* 0x3020000082997fae */ /* 0x0007e8000a121848 */
[----:B------:R2:W-:Y:S04]  /*1fce0*/  LDGSTS.E [R153+0x31200], [R128.64], P4 ;  /* 0x3120000080997fae */ /* 0x0005e8000a121848 */
[----:B-1----:R-:W4:Y:S04]  /*1fcf0*/  LDL.64 R216, [R1+0x1158] ;  /* 0x0011580001d87983 */ /* 0x002f280000100a00 */
[----:B------:R1:W-:Y:S04]  /*1fd00*/  LDGSTS.E [R153+0x32200], [R248.64], P4 ;  /* 0x32200000f8997fae */ /* 0x0003e8000a121848 */
[----:B------:R1:W-:Y:S04]  /*1fd10*/  LDGSTS.E [R153+0x33200], [R238.64], P4 ;  /* 0x33200000ee997fae */ /* 0x0003e8000a121848 */
[----:B------:R1:W-:Y:S04]  /*1fd20*/  LDGSTS.E [R153+0x34200], [R236.64], P4 ;  /* 0x34200000ec997fae */ /* 0x0003e8000a121848 */
[----:B--2---:R2:W-:Y:S04]  /*1fd30*/  LDGSTS.E [R153+0x35200], [R214.64], P4 ;  /* 0x35200000d6997fae */ /* 0x0045e8000a121848 */
[----:B---3--:R-:W3:Y:S04]  /*1fd40*/  LDL.64 R130, [R1+0xa58] ;  /* 0x000a580001827983 */ /* 0x008ee80000100a00 */
[----:B-1----:R-:W3:Y:S04]  /*1fd50*/  LDL.64 R236, [R1+0x650] ;  /* 0x0006500001ec7983 */ /* 0x002ee80000100a00 */
[----:B--2---:R-:W3:Y:S01]  /*1fd60*/  LDL.64 R214, [R1+0x610] ;  /* 0x0006100001d67983 */ /* 0x004ee20000100a00 */
[----:B------:R-:W-:-:S03]  /*1fd70*/  LOP3.LUT R114, R114, 0x7f, RZ, 0xc0, !PT ;  /* 0x0000007f72727812 */ /* 0x000fc600078ec0ff */
[----:B------:R-:W3:Y:S04]  /*1fd80*/  LDL.64 R128, [R1+0xaf8] ;  /* 0x000af80001807983 */ /* 0x000ee80000100a00 */
[----:B------:R1:W-:Y:S04]  /*1fd90*/  LDGSTS.E [R153+0x36200], [R94.64], P4 ;  /* 0x362000005e997fae */ /* 0x0003e8000a121848 */
[----:B------:R1:W-:Y:S04]  /*1fda0*/  LDGSTS.E [R153+0x37200], [R110.64], P4 ;  /* 0x372000006e997fae */ /* 0x0003e8000a121848 */
[----:B------:R-:W3:Y:S04]  /*1fdb0*/  LDL.64 R248, [R1+0xb40] ;  /* 0x000b400001f87983 */ /* 0x000ee80000100a00 */
[----:B------:R-:W3:Y:S04]  /*1fdc0*/  LDL.64 R238, [R1+0xb80] ;  /* 0x000b800001ee7983 */ /* 0x000ee80000100a00 */
[----:B------:R1:W-:Y:S04]  /*1fdd0*/  LDGSTS.E [R153+0x38200], [R234.64], P4 ;  /* 0x38200000ea997fae */ /* 0x0003e8000a121848 */
[----:B-1----:R-:W3:Y:S04]  /*1fde0*/  LDL.64 R234, [R1+0x918] ;  /* 0x0009180001ea7983 */ /* 0x002ee80000100a00 */
[----:B------:R1:W-:Y:S04]  /*1fdf0*/  LDGSTS.E [R153+0x39200], [R232.64], P4 ;  /* 0x39200000e8997fae */ /* 0x0003e8000a121848 */
[----:B-1----:R-:W3:Y:S01]  /*1fe00*/  LDL.64 R232, [R1+0xaa8] ;  /* 0x000aa80001e87983 */ /* 0x002ee20000100a00 */
[----:B------:R-:W-:-:S05]  /*1fe10*/  IMAD.SHL.U32 R114, R114, 0x4, RZ ;  /* 0x0000000472727824 */ /* 0x000fca00078e00ff */
[C---:B------:R-:W-:Y:S01]  /*1fe20*/  LOP3.LUT R213, R114.reuse, 0x20, RZ, 0x3c, !PT ;  /* 0x0000002072d57812 */ /* 0x040fe200078e3cff */
[----:B------:R1:W-:Y:S04]  /*1fe30*/  LDGSTS.E [R153+0x3a200], [R218.64], P4 ;  /* 0x3a200000da997fae */ /* 0x0003e8000a121848 */
[----:B-1----:R-:W3:Y:S04]  /*1fe40*/  LDL.64 R218, [R1+0xfe0] ;  /* 0x000fe00001da7983 */ /* 0x002ee80000100a00 */
[----:B----4-:R1:W-:Y:S04]  /*1fe50*/  LDGSTS.E [R153+0x3b200], [R216.64], P4 ;  /* 0x3b200000d8997fae */ /* 0x0103e8000a121848 */
[----:B------:R4:W-:Y:S04]  /*1fe60*/  LDGSTS.E [R153+0x3c200], [R100.64], P4 ;  /* 0x3c20000064997fae */ /* 0x0009e8000a121848 */
[----:B------:R3:W-:Y:S04]  /*1fe70*/  LDGSTS.E [R153+0x3d200], [R96.64], P4 ;  /* 0x3d20000060997fae */ /* 0x0007e8000a121848 */
[----:B-1----:R-:W2:Y:S04]  /*1fe80*/  LDL.64 R216, [R1+0x1020] ;  /* 0x0010200001d87983 */ /* 0x002ea80000100a00 */
[----:B------:R1:W-:Y:S04]  /*1fe90*/  LDGSTS.E [R153+0x3e200], [R80.64], P4 ;  /* 0x3e20000050997fae */ /* 0x0003e8000a121848 */
[----:B----4-:R-:W4:Y:S04]  /*1fea0*/  LDL.LU.64 R100, [R1+0x17b0] ;  /* 0x0017b00001647983 */ /* 0x010f280000300a00 */
[----:B------:R1:W-:Y:S04]  /*1feb0*/  LDGSTS.E [R153+0x3f200], [R32.64], P4 ;  /* 0x3f20000020997fae */ /* 0x0003e8000a121848 */
[----:B---3--:R-:W3:Y:S04]  /*1fec0*/  LDL.LU.64 R96, [R1+0x17a8] ;  /* 0x0017a80001607983 */ /* 0x008ee80000300a00 */
[----:B------:R1:W-:Y:S04]  /*1fed0*/  LDGSTS.E [R213+0x20400], [R150.64], P4 ;  /* 0x2040000096d57fae */ /* 0x0003e8000a121848 */
[----:B-1----:R-:W2:Y:S04]  /*1fee0*/  LDL.LU.64 R80, [R1+0x17a0] ;  /* 0x0017a00001507983 */ /* 0x002ea80000300a00 */
[----:B------:R1:W-:Y:S04]  /*1fef0*/  LDGSTS.E [R213+0x21400], [R148.64], P4 ;  /* 0x2140000094d57fae */ /* 0x0003e8000a121848 */
[----:B------:R-:W2:Y:S04]  /*1ff00*/  LDL.LU.64 R32, [R1+0x1798] ;  /* 0x0017980001207983 */ /* 0x000ea80000300a00 */
        /* <DEDUP_REMOVED lines=9> */
[----:B------:R1:W-:Y:S04]  /*1ffa0*/  LDGSTS.E [R213+0x29400], [R234.64], P4 ;  /* 0x29400000ead57fae */ /* 0x0003e8000a121848 */
[----:B------:R1:W-:Y:S04]  /*1ffb0*/  LDGSTS.E [R213+0x2a400], [R136.64], P4 ;  /* 0x2a40000088d57fae */ /* 0x0003e8000a121848 */
[----:B------:R1:W-:Y:S04]  /*1ffc0*/  LDGSTS.E [R213+0x2b400], [R134.64], P4 ;  /* 0x2b40000086d57fae */ /* 0x0003e8000a121848 */
[----:B------:R1:W-:Y:S04]  /*1ffd0*/  LDGSTS.E [R213+0x2c400], [R132.64], P4 ;  /* 0x2c40000084d57fae */ /* 0x0003e8000a121848 */
[----:B------:R1:W-:Y:S04]  /*1ffe0*/  LDGSTS.E [R213+0x2d400], [R130.64], P4 ;  /* 0x2d40000082d57fae */ /* 0x0003e8000a121848 */
[----:B-1----:R-:W4:Y:S04]  /*1fff0*/  LDL.64 R234, [R1+0x10e0] ;  /* 0x0010e00001ea7983 */ /* 0x002f280000100a00 */
[----:B------:R1:W-:Y:S04]  /*20000*/  LDGSTS.E [R213+0x2e400], [R232.64], P4 ;  /* 0x2e400000e8d57fae */ /* 0x0003e8000a121848 */
[----:B------:R-:W4:Y:S04]  /*20010*/  LDL.64 R152, [R1+0x1160] ;  /* 0x0011600001987983 */ /* 0x000f280000100a00 */
[----:B------:R-:W4:Y:S04]  /*20020*/  LDL.64 R150, [R1+0x348] ;  /* 0x0003480001967983 */ /* 0x000f280000100a00 */
[----:B-1----:R-:W4:Y:S04]  /*20030*/  LDL.64 R232, [R1+0x1120] ;  /* 0x0011200001e87983 */ /* 0x002f280000100a00 */
[----:B------:R-:W4:Y:S04]  /*20040*/  LDL.64 R148, [R1+0x788] ;  /* 0x0007880001947983 */ /* 0x000f280000100a00 */
[----:B------:R1:W-:Y:S04]  /*20050*/  LDGSTS.E [R213+0x2f400], [R128.64], P4 ;  /* 0x2f40000080d57fae */ /* 0x0003e8000a121848 */
[----:B------:R-:W4:Y:S04]  /*20060*/  LDL.64 R146, [R1+0x748] ;  /* 0x0007480001927983 */ /* 0x000f280000100a00 */
[----:B------:R1:W-:Y:S04]  /*20070*/  LDGSTS.E [R213+0x30400], [R248.64], P4 ;  /* 0x30400000f8d57fae */ /* 0x0003e8000a121848 */
[----:B------:R-:W4:Y:S04]  /*20080*/  LDL.64 R144, [R1+0x708] ;  /* 0x0007080001907983 */ /* 0x000f280000100a00 */
[----:B------:R1:W-:Y:S04]  /*20090*/  LDGSTS.E [R213+0x31400], [R238.64], P4 ;  /* 0x31400000eed57fae */ /* 0x0003e8000a121848 */
[----:B------:R-:W4:Y:S04]  /*200a0*/  LDL.64 R142, [R1+0x6c8] ;  /* 0x0006c800018e7983 */ /* 0x000f280000100a00 */
[----:B------:R-:W4:Y:S04]  /*200b0*/  LDL.64 R140, [R1+0x688] ;  /* 0x00068800018c7983 */ /* 0x000f280000100a00 */
[----:B------:R-:W4:Y:S04]  /*200c0*/  LDL.64 R138, [R1+0x648] ;  /* 0x00064800018a7983 */ /* 0x000f280000100a00 */
[----:B------:R-:W4:Y:S04]  /*200d0*/  LDL.64 R136, [R1+0x608] ;  /* 0x0006080001887983 */ /* 0x000f280000100a00 */
[----:B-1----:R-:W4:Y:S04]  /*200e0*/  LDL.64 R238, [R1+0x5c8] ;  /* 0x0005c80001ee7983 */ /* 0x002f280000100a00 */
[----:B------:R-:W4:Y:S04]  /*200f0*/  LDL.64 R134, [R1+0x9c8] ;  /* 0x0009c80001867983 */ /* 0x000f280000100a00 */
[----:B------:R-:W4:Y:S04]  /*20100*/  LDL.64 R132, [R1+0xa68] ;  /* 0x000a680001847983 */ /* 0x000f280000100a00 */
[----:B------:R-:W4:Y:S04]  /*20110*/  LDL.64 R130, [R1+0xab0] ;  /* 0x000ab00001827983 */ /* 0x000f280000100a00 */
[----:B------:R-:W4:Y:S04]  /*20120*/  LDL.64 R128, [R1+0xb00] ;  /* 0x000b000001807983 */ /* 0x000f280000100a00 */
[----:B------:R-:W4:Y:S04]  /*20130*/  LDL.64 R248, [R1+0xb48] ;  /* 0x000b480001f87983 */ /* 0x000f280000100a00 */
[----:B--2---:R1:W-:Y:S04]  /*20140*/  LDGSTS.E [R213+0x32400], [R32.64], P4 ;  /* 0x3240000020d57fae */ /* 0x0043e8000a121848 */
[----:B------:R2:W-:Y:S04]  /*20150*/  LDGSTS.E [R213+0x33400], [R218.64], P4 ;  /* 0x33400000dad57fae */ /* 0x0005e8000a121848 */
[----:B------:R1:W-:Y:S04]  /*20160*/  LDGSTS.E [R213+0x34400], [R216.64], P4 ;  /* 0x34400000d8d57fae */ /* 0x0003e8000a121848 */
[----:B------:R1:W-:Y:S04]  /*20170*/  LDGSTS.E [R213+0x35400], [R80.64], P4 ;  /* 0x3540000050d57fae */ /* 0x0003e8000a121848 */
[----:B--2---:R-:W2:Y:S04]  /*20180*/  LDL.64 R218, [R1+0x920] ;  /* 0x0009200001da7983 */ /* 0x004ea80000100a00 */
[----:B---3--:R3:W-:Y:S04]  /*20190*/  LDGSTS.E [R213+0x36400], [R96.64], P4 ;  /* 0x3640000060d57fae */ /* 0x0087e8000a121848 */
[----:B-1----:R-:W3:Y:S04]  /*201a0*/  LDL.64 R216, [R1+0x978] ;  /* 0x0009780001d87983 */ /* 0x002ee80000100a00 */
[----:B----4-:R1:W-:Y:S04]  /*201b0*/  LDGSTS.E [R213+0x37400], [R236.64], P4 ;  /* 0x37400000ecd57fae */ /* 0x0103e8000a121848 */
[----:B------:R4:W-:Y:S04]  /*201c0*/  LDGSTS.E [R213+0x38400], [R214.64], P4 ;  /* 0x38400000d6d57fae */ /* 0x0009e8000a121848 */
[----:B-1----:R-:W3:Y:S04]  /*201d0*/  LDL.64 R236, [R1+0xb88] ;  /* 0x000b880001ec7983 */ /* 0x002ee80000100a00 */
[----:B----4-:R-:W4:Y:S04]  /*201e0*/  LDL.64 R214, [R1+0xa10] ;  /* 0x000a100001d67983 */ /* 0x010f280000100a00 */
[----:B------:R1:W-:Y:S04]  /*201f0*/  LDGSTS.E [R213+0x39400], [R234.64], P4 ;  /* 0x39400000ead57fae */ /* 0x0003e8000a121848 */
[----:B-1----:R-:W4:Y:S04]  /*20200*/  LDL.64 R234, [R1+0xfe8] ;  /* 0x000fe80001ea7983 */ /* 0x002f280000100a00 */
[----:B------:R1:W-:Y:S04]  /*20210*/  LDGSTS.E [R213+0x3a400], [R232.64], P4 ;  /* 0x3a400000e8d57fae */ /* 0x0003e8000a121848 */
[----:B------:R2:W-:Y:S04]  /*20220*/  LDGSTS.E [R213+0x3b400], [R152.64], P4 ;  /* 0x3b40000098d57fae */ /* 0x0005e8000a121848 */
[----:B------:R1:W-:Y:S04]  /*20230*/  LDGSTS.E [R213+0x3c400], [R98.64], P4 ;  /* 0x3c40000062d57fae */ /* 0x0003e8000a121848 */
[----:B-1----:R-:W4:Y:S04]  /*20240*/  LDL.64 R232, [R1+0x1028] ;  /* 0x0010280001e87983 */ /* 0x002f280000100a00 */
[----:B------:R1:W-:Y:S04]  /*20250*/  LDGSTS.E [R213+0x3d400], [R82.64], P4 ;  /* 0x3d40000052d57fae */ /* 0x0003e8000a121848 */
[----:B------:R-:W4:Y:S04]  /*20260*/  LDL.LU.64 R98, [R1+0x1790] ;  /* 0x0017900001627983 */ /* 0x000f280000300a00 */
[----:B------:R1:W-:Y:S04]  /*20270*/  LDGSTS.E [R213+0x3e400], [R34.64], P4 ;  /* 0x3e40000022d57fae */ /* 0x0003e8000a121848 */
[----:B-1----:R-:W4:Y:S01]  /*20280*/  LDL.LU.64 R82, [R1+0x1788] ;  /* 0x0017880001527983 */ /* 0x002f220000300a00 */
[----:B------:R-:W-:-:S03]  /*20290*/  LOP3.LUT R114, R114, 0x30, RZ, 0x3c, !PT ;  /* 0x0000003072727812 */ /* 0x000fc600078e3cff */
[----:B------:R1:W-:Y:S04]  /*202a0*/  LDGSTS.E [R213+0x3f400], [R240.64], P4 ;  /* 0x3f400000f0d57fae */ /* 0x0003e8000a121848 */
[----:B------:R-:W4:Y:S04]  /*202b0*/  LDL.LU.64 R34, [R1+0x1780] ;  /* 0x0017800001227983 */ /* 0x000f280000300a00 */
        /* <DEDUP_REMOVED lines=14> */
[----:B------:R-:W4:Y:S04]  /*203a0*/  LDL.64 R142, [R1+0x6c0] ;  /* 0x0006c000018e7983 */ /* 0x000f280000100a00 */
[----:B------:R-:W4:Y:S04]  /*203b0*/  LDL.64 R140, [R1+0x680] ;  /* 0x00068000018c7983 */ /* 0x000f280000100a00 */
[----:B------:R-:W4:Y:S04]  /*203c0*/  LDL.64 R138, [R1+0x640] ;  /* 0x00064000018a7983 */ /* 0x000f280000100a00 */
[----:B------:R-:W4:Y:S04]  /*203d0*/  LDL.64 R136, [R1+0x600] ;  /* 0x0006000001887983 */ /* 0x000f280000100a00 */
[----:B--2---:R1:W-:Y:S04]  /*203e0*/  LDGSTS.E [R114+0x29600], [R218.64], P4 ;  /* 0x29600000da727fae */ /* 0x0043e8000a121848 */
[----:B---3--:R2:W-:Y:S04]  /*203f0*/  LDGSTS.E [R114+0x2a600], [R216.64], P4 ;  /* 0x2a600000d8727fae */ /* 0x0085e8000a121848 */
[----:B-1----:R-:W3:Y:S04]  /*20400*/  LDL.64 R218, [R1+0x10a8] ;  /* 0x0010a80001da7983 */ /* 0x002ee80000100a00 */
[----:B------:R1:W-:Y:S04]  /*20410*/  LDGSTS.E [R114+0x2b600], [R134.64], P4 ;  /* 0x2b60000086727fae */ /* 0x0003e8000a121848 */
[----:B--2---:R-:W2:Y:S04]  /*20420*/  LDL.64 R216, [R1+0x10e8] ;  /* 0x0010e80001d87983 */ /* 0x004ea80000100a00 */
[----:B-1----:R-:W2:Y:S04]  /*20430*/  LDL.64 R134, [R1+0x7b8] ;  /* 0x0007b80001867983 */ /* 0x002ea80000100a00 */
[----:B----4-:R1:W-:Y:S04]  /*20440*/  LDGSTS.E [R114+0x2c600], [R214.64], P4 ;  /* 0x2c600000d6727fae */ /* 0x0103e8000a121848 */
[----:B------:R4:W-:Y:S04]  /*20450*/  LDGSTS.E [R114+0x2d600], [R132.64], P4 ;  /* 0x2d60000084727fae */ /* 0x0009e8000a121848 */
[----:B------:R4:W-:Y:S04]  /*20460*/  LDGSTS.E [R114+0x2e600], [R130.64], P4 ;  /* 0x2e60000082727fae */ /* 0x0009e8000a121848 */
[----:B-1----:R-:W2:Y:S04]  /*20470*/  LDL.64 R214, [R1+0x1128] ;  /* 0x0011280001d67983 */ /* 0x002ea80000100a00 */
[----:B------:R1:W-:Y:S04]  /*20480*/  LDGSTS.E [R114+0x2f600], [R128.64], P4 ;  /* 0x2f60000080727fae */ /* 0x0003e8000a121848 */
[----:B------:R1:W-:Y:S04]  /*20490*/  LDGSTS.E [R114+0x30600], [R248.64], P4 ;  /* 0x30600000f8727fae */ /* 0x0003e8000a121848 */
[----:B----4-:R-:W3:Y:S04]  /*204a0*/  LDL.64 R132, [R1+0x928] ;  /* 0x0009280001847983 */ /* 0x010ee80000100a00 */
[----:B------:R1:W-:Y:S04]  /*204b0*/  LDGSTS.E [R114+0x31600], [R236.64], P4 ;  /* 0x31600000ec727fae */ /* 0x0003e8000a121848 */
[----:B------:R-:W3:Y:S04]  /*204c0*/  LDL.64 R130, [R1+0x980] ;  /* 0x0009800001827983 */ /* 0x000ee80000100a00 */
[----:B-1----:R-:W3:Y:S04]  /*204d0*/  LDL.64 R128, [R1+0x9d0] ;  /* 0x0009d00001807983 */ /* 0x002ee80000100a00 */
[----:B------:R-:W3:Y:S01]  /*204e0*/  LDL.64 R236, [R1+0xa20] ;  /* 0x000a200001ec7983 */ /* 0x000ee20000100a00 */
[----:B------:R-:W-:-:S03]  /*204f0*/  IMAD.SHL.U32 R115, R115, 0x4, RZ ;  /* 0x0000000473737824 */ /* 0x000fc600078e00ff */
[----:B------:R-:W3:Y:S04]  /*20500*/  LDL.64 R248, [R1+0xb08] ;  /* 0x000b080001f87983 */ /* 0x000ee80000100a00 */
[----:B------:R1:W-:Y:S04]  /*20510*/  LDGSTS.E [R114+0x32600], [R34.64], P4 ;  /* 0x3260000022727fae */ /* 0x0003e8000a121848 */
[----:B------:R1:W-:Y:S04]  /*20520*/  LDGSTS.E [R114+0x33600], [R234.64], P4 ;  /* 0x33600000ea727fae */ /* 0x0003e8000a121848 */
[----:B------:R1:W-:Y:S04]  /*20530*/  LDGSTS.E [R114+0x34600], [R232.64], P4 ;  /* 0x34600000e8727fae */ /* 0x0003e8000a121848 */
[----:B------:R2:W-:Y:S04]  /*20540*/  LDGSTS.E [R114+0x35600], [R82.64], P4 ;  /* 0x3560000052727fae */ /* 0x0005e8000a121848 */
[----:B-1----:R-:W3:Y:S04]  /*20550*/  LDL.64 R234, [R1+0xa70] ;  /* 0x000a700001ea7983 */ /* 0x002ee80000100a00 */
[----:B------:R-:W3:Y:S04]  /*20560*/  LDL.64 R232, [R1+0xac0] ;  /* 0x000ac00001e87983 */ /* 0x000ee80000100a00 */
[----:B------:R1:W-:Y:S01]  /*20570*/  LDGSTS.E [R114+0x36600], [R98.64], P4 ;  /* 0x3660000062727fae */ /* 0x0003e2000a121848 */
[----:B------:R-:W-:-:S03]  /*20580*/  LOP3.LUT R155, R115, 0x40, RZ, 0x3c, !PT ;  /* 0x00000040739b7812 */ /* 0x000fc600078e3cff */
[----:B------:R1:W-:Y:S04]  /*20590*/  LDGSTS.E [R114+0x37600], [R238.64], P4 ;  /* 0x37600000ee727fae */ /* 0x0003e8000a121848 */
[----:B-1----:R-:W3:Y:S04]  /*205a0*/  LDL.64 R238, [R1+0xb90] ;  /* 0x000b900001ee7983 */ /* 0x002ee80000100a00 */
[----:B---3--:R1:W-:Y:S04]  /*205b0*/  LDGSTS.E [R114+0x38600], [R218.64], P4 ;  /* 0x38600000da727fae */ /* 0x0083e8000a121848 */
[----:B--2---:R2:W-:Y:S04]  /*205c0*/  LDGSTS.E [R114+0x39600], [R216.64], P4 ;  /* 0x39600000d8727fae */ /* 0x0045e8000a121848 */
[----:B------:R3:W-:Y:S04]  /*205d0*/  LDGSTS.E [R114+0x3a600], [R214.64], P4 ;  /* 0x3a600000d6727fae */ /* 0x0007e8000a121848 */
[----:B------:R1:W-:Y:S04]  /*205e0*/  LDGSTS.E [R114+0x3b600], [R100.64], P4 ;  /* 0x3b60000064727fae */ /* 0x0003e8000a121848 */
[----:B------:R2:W-:Y:S04]  /*205f0*/  LDGSTS.E [R114+0x3c600], [R84.64], P4 ;  /* 0x3c60000054727fae */ /* 0x0005e8000a121848 */
[----:B------:R2:W-:Y:S04]  /*20600*/  LDGSTS.E [R114+0x3d600], [R36.64], P4 ;  /* 0x3d60000024727fae */ /* 0x0005e8000a121848 */
[----:B-1----:R-:W4:Y:S04]  /*20610*/  LDL.LU.64 R100, [R1+0x1778] ;  /* 0x0017780001647983 */ /* 0x002f280000300a00 */
[----:B------:R-:W4:Y:S04]  /*20620*/  LDL.64 R218, [R1+0xff0] ;  /* 0x000ff00001da7983 */ /* 0x000f280000100a00 */
[----:B--2---:R-:W2:Y:S04]  /*20630*/  LDL.64 R216, [R1+0x1030] ;  /* 0x0010300001d87983 */ /* 0x004ea80000100a00 */
[----:B------:R-:W2:Y:S04]  /*20640*/  LDL.LU.64 R84, [R1+0x1770] ;  /* 0x0017700001547983 */ /* 0x000ea80000300a00 */
[----:B---3--:R-:W3:Y:S04]  /*20650*/  LDL.64 R214, [R1+0x1070] ;  /* 0x0010700001d67983 */ /* 0x008ee80000100a00 */
[----:B------:R-:W2:Y:S04]  /*20660*/  LDL.LU.64 R36, [R1+0x1768] ;  /* 0x0017680001247983 */ /* 0x000ea80000300a00 */
[----:B------:R1:W-:Y:S04]  /*20670*/  LDGSTS.E [R114+0x3e600], [R250.64], P4 ;  /* 0x3e600000fa727fae */ /* 0x0003e8000a121848 */
[----:B------:R2:W-:Y:S04]  /*20680*/  LDGSTS.E [R114+0x3f600], [R242.64], P4 ;  /* 0x3f600000f2727fae */ /* 0x0005e8000a121848 */
[----:B------:R1:W-:Y:S04]  /*20690*/  LDGSTS.E [R155+0x20800], [R150.64], P4 ;  /* 0x20800000969b7fae */ /* 0x0003e8000a121848 */
[----:B-1----:R-:W2:Y:S04]  /*206a0*/  LDL.LU.64 R250, [R1+0x1760] ;  /* 0x0017600001fa7983 */ /* 0x002ea80000300a00 */
        /* <DEDUP_REMOVED lines=12> */
[----:B------:R-:W3:Y:S04]  /*20770*/  LDL.64 R156, [R1+0x10b0] ;  /* 0x0010b000019c7983 */ /* 0x000ee80000100a00 */
[----:B------:R1:W-:Y:S04]  /*20780*/  LDGSTS.E [R155+0x2d800], [R234.64], P4 ;  /* 0x2d800000ea9b7fae */ /* 0x0003e8000a121848 */
[----:B-1----:R-:W3:Y:S04]  /*20790*/  LDL.64 R236, [R1+0x10f0] ;  /* 0x0010f00001ec7983 */ /* 0x002ee80000100a00 */
[----:B------:R1:W-:Y:S04]  /*207a0*/  LDGSTS.E [R155+0x2e800], [R232.64], P4 ;  /* 0x2e800000e89b7fae */ /* 0x0003e8000a121848 */
[----:B------:R-:W3:Y:S04]  /*207b0*/  LDL.64 R234, [R1+0x1130] ;  /* 0x0011300001ea7983 */ /* 0x000ee80000100a00 */
[----:B------:R-:W3:Y:S04]  /*207c0*/  LDL.64 R152, [R1+0x388] ;  /* 0x0003880001987983 */ /* 0x000ee80000100a00 */
[----:B-1----:R-:W3:Y:S04]  /*207d0*/  LDL.64 R232, [R1+0x1170] ;  /* 0x0011700001e87983 */ /* 0x002ee80000100a00 */
[----:B------:R-:W3:Y:S04]  /*207e0*/  LDL.64 R150, [R1+0x778] ;  /* 0x0007780001967983 */ /* 0x000ee80000100a00 */
[----:B------:R-:W3:Y:S04]  /*207f0*/  LDL.64 R148, [R1+0x738] ;  /* 0x0007380001947983 */ /* 0x000ee80000100a00 */
[----:B------:R-:W3:Y:S04]  /*20800*/  LDL.64 R146, [R1+0x6f8] ;  /* 0x0006f80001927983 */ /* 0x000ee80000100a00 */
[----:B------:R-:W3:Y:S04]  /*20810*/  LDL.64 R144, [R1+0x6b8] ;  /* 0x0006b80001907983 */ /* 0x000ee80000100a00 */
[----:B------:R-:W3:Y:S04]  /*20820*/  LDL.64 R142, [R1+0x678] ;  /* 0x00067800018e7983 */ /* 0x000ee80000100a00 */
[----:B------:R-:W3:Y:S04]  /*20830*/  LDL.64 R140, [R1+0x638] ;  /* 0x00063800018c7983 */ /* 0x000ee80000100a00 */
[----:B------:R-:W3:Y:S04]  /*20840*/  LDL.64 R138, [R1+0x5f8] ;  /* 0x0005f800018a7983 */ /* 0x000ee80000100a00 */
[----:B------:R1:W-:Y:S04]  /*20850*/  LDGSTS.E [R155+0x2f800], [R248.64], P4 ;  /* 0x2f800000f89b7fae */ /* 0x0003e8000a121848 */
[----:B------:R-:W3:Y:S04]  /*20860*/  LDL.64 R136, [R1+0x7c0] ;  /* 0x0007c00001887983 */ /* 0x000ee80000100a00 */
[----:B------:R-:W3:Y:S04]  /*20870*/  LDL.64 R134, [R1+0x938] ;  /* 0x0009380001867983 */ /* 0x000ee80000100a00 */
[----:B------:R-:W3:Y:S04]  /*20880*/  LDL.64 R132, [R1+0x990] ;  /* 0x0009900001847983 */ /* 0x000ee80000100a00 */
[----:B------:R-:W3:Y:S04]  /*20890*/  LDL.64 R130, [R1+0x9e0] ;  /* 0x0009e00001827983 */ /* 0x000ee80000100a00 */
[----:B------:R-:W3:Y:S04]  /*208a0*/  LDL.64 R128, [R1+0xa30] ;  /* 0x000a300001807983 */ /* 0x000ee80000100a00 */
[----:B-1----:R-:W3:Y:S01]  /*208b0*/  LDL.64 R248, [R1+0xa78] ;  /* 0x000a780001f87983 */ /* 0x002ee20000100a00 */
[----:B------:R-:W-:-:S03]  /*208c0*/  LOP3.LUT R213, R115, 0x50, RZ, 0x3c, !PT ;  /* 0x0000005073d57812 */ /* 0x000fc600078e3cff */
[----:B--2---:R1:W-:Y:S04]  /*208d0*/  LDGSTS.E [R155+0x30800], [R250.64], P4 ;  /* 0x30800000fa9b7fae */ /* 0x0043e8000a121848 */
[----:B------:R2:W-:Y:S04]  /*208e0*/  LDGSTS.E [R155+0x31800], [R238.64], P4 ;  /* 0x31800000ee9b7fae */ /* 0x0005e8000a121848 */
[----:B------:R1:W-:Y:S04]  /*208f0*/  LDGSTS.E [R155+0x32800], [R36.64], P4 ;  /* 0x32800000249b7fae */ /* 0x0003e8000a121848 */
[----:B----4-:R4:W-:Y:S04]  /*20900*/  LDGSTS.E [R155+0x33800], [R218.64], P4 ;  /* 0x33800000da9b7fae */ /* 0x0109e8000a121848 */
[----:B------:R1:W-:Y:S04]  /*20910*/  LDGSTS.E [R155+0x34800], [R216.64], P4 ;  /* 0x34800000d89b7fae */ /* 0x0003e8000a121848 */
[----:B------:R1:W-:Y:S04]  /*20920*/  LDGSTS.E [R155+0x35800], [R84.64], P4 ;  /* 0x35800000549b7fae */ /* 0x0003e8000a121848 */
[----:B--2---:R-:W2:Y:S04]  /*20930*/  LDL.64 R238, [R1+0xad0] ;  /* 0x000ad00001ee7983 */ /* 0x004ea80000100a00 */
[----:B------:R1:W-:Y:S04]  /*20940*/  LDGSTS.E [R155+0x36800], [R100.64], P4 ;  /* 0x36800000649b7fae */ /* 0x0003e8000a121848 */
[----:B----4-:R-:W4:Y:S04]  /*20950*/  LDL.64 R218, [R1+0xb10] ;  /* 0x000b100001da7983 */ /* 0x010f280000100a00 */
[----:B---3--:R3:W-:Y:S04]  /*20960*/  LDGSTS.E [R155+0x37800], [R214.64], P4 ;  /* 0x37800000d69b7fae */ /* 0x0087e8000a121848 */
[----:B-1----:R-:W4:Y:S04]  /*20970*/  LDL.64 R216, [R1+0xb50] ;  /* 0x000b500001d87983 */ /* 0x002f280000100a00 */
[----:B---3--:R-:W3:Y:S04]  /*20980*/  LDL.64 R214, [R1+0xb98] ;  /* 0x000b980001d67983 */ /* 0x008ee80000100a00 */
[----:B------:R1:W-:Y:S04]  /*20990*/  LDGSTS.E [R155+0x38800], [R156.64], P4 ;  /* 0x388000009c9b7fae */ /* 0x0003e8000a121848 */
[----:B------:R1:W-:Y:S04]  /*209a0*/  LDGSTS.E [R155+0x39800], [R236.64], P4 ;  /* 0x39800000ec9b7fae */ /* 0x0003e8000a121848 */
[----:B------:R1:W-:Y:S04]  /*209b0*/  LDGSTS.E [R155+0x3a800], [R234.64], P4 ;  /* 0x3a800000ea9b7fae */ /* 0x0003e8000a121848 */
[----:B-1----:R-:W3:Y:S04]  /*209c0*/  LDL.64 R236, [R1+0xff8] ;  /* 0x000ff80001ec7983 */ /* 0x002ee80000100a00 */
[----:B------:R1:W-:Y:S04]  /*209d0*/  LDGSTS.E [R155+0x3b800], [R232.64], P4 ;  /* 0x3b800000e89b7fae */ /* 0x0003e8000a121848 */
[----:B------:R-:W3:Y:S04]  /*209e0*/  LDL.64 R234, [R1+0x1038] ;  /* 0x0010380001ea7983 */ /* 0x000ee80000100a00 */
[----:B------:R1:W-:Y:S04]  /*209f0*/  LDGSTS.E [R155+0x3c800], [R102.64], P4 ;  /* 0x3c800000669b7fae */ /* 0x0003e8000a121848 */
[----:B------:R1:W-:Y:S04]  /*20a00*/  LDGSTS.E [R155+0x3d800], [R86.64], P4 ;  /* 0x3d800000569b7fae */ /* 0x0003e8000a121848 */
[----:B------:R1:W-:Y:S04]  /*20a10*/  LDGSTS.E [R155+0x3e800], [R38.64], P4 ;  /* 0x3e800000269b7fae */ /* 0x0003e8000a121848 */
[----:B-1----:R-:W3:Y:S04]  /*20a20*/  LDL.LU.64 R102, [R1+0x1758] ;  /* 0x0017580001667983 */ /* 0x002ee80000300a00 */
[----:B------:R-:W3:Y:S04]  /*20a30*/  LDL.64 R232, [R1+0x1078] ;  /* 0x0010780001e87983 */ /* 0x000ee80000100a00 */
[----:B------:R-:W3:Y:S04]  /*20a40*/  LDL.64 R114, [R1+0x10b8] ;  /* 0x0010b80001727983 */ /* 0x000ee80000100a00 */
[----:B------:R-:W3:Y:S04]  /*20a50*/  LDL.LU.64 R86, [R1+0x1750] ;  /* 0x0017500001567983 */ /* 0x000ee80000300a00 */
        /* <DEDUP_REMOVED lines=32> */
[----:B--2---:R1:W-:Y:S04]  /*20c60*/  LDGSTS.E [R213+0x2ea00], [R238.64], P4 ;  /* 0x2ea00000eed57fae */ /* 0x0043e8000a121848 */
[----:B----4-:R2:W-:Y:S04]  /*20c70*/  LDGSTS.E [R213+0x2fa00], [R218.64], P4 ;  /* 0x2fa00000dad57fae */ /* 0x0105e8000a121848 */
[----:B-1----:R-:W4:Y:S04]  /*20c80*/  LDL.64 R238, [R1+0xb60] ;  /* 0x000b600001ee7983 */ /* 0x002f280000100a00 */
[----:B------:R1:W-:Y:S04]  /*20c90*/  LDGSTS.E [R213+0x30a00], [R216.64], P4 ;  /* 0x30a00000d8d57fae */ /* 0x0003e8000a121848 */
[----:B--2---:R-:W2:Y:S04]  /*20ca0*/  LDL.64 R218, [R1+0x10f8] ;  /* 0x0010f80001da7983 */ /* 0x004ea80000100a00 */
[----:B---3--:R3:W-:Y:S04]  /*20cb0*/  LDGSTS.E [R213+0x31a00], [R214.64], P4 ;  /* 0x31a00000d6d57fae */ /* 0x0087e8000a121848 */
[----:B-1----:R-:W4:Y:S04]  /*20cc0*/  LDL.64 R216, [R1+0x1138] ;  /* 0x0011380001d87983 */ /* 0x002f280000100a00 */
[----:B---3--:R-:W3:Y:S04]  /*20cd0*/  LDL.64 R214, [R1+0x1178] ;  /* 0x0011780001d67983 */ /* 0x008ee80000100a00 */
[----:B------:R1:W-:Y:S04]  /*20ce0*/  LDGSTS.E [R213+0x32a00], [R38.64], P4 ;  /* 0x32a0000026d57fae */ /* 0x0003e8000a121848 */
[----:B------:R1:W-:Y:S04]  /*20cf0*/  LDGSTS.E [R213+0x33a00], [R236.64], P4 ;  /* 0x33a00000ecd57fae */ /* 0x0003e8000a121848 */
[----:B------:R1:W-:Y:S04]  /*20d00*/  LDGSTS.E [R213+0x34a00], [R234.64], P4 ;  /* 0x34a00000ead57fae */ /* 0x0003e8000a121848 */
[----:B------:R2:W-:Y:S04]  /*20d10*/  LDGSTS.E [R213+0x35a00], [R86.64], P4 ;  /* 0x35a0000056d57fae */ /* 0x0005e8000a121848 */
[----:B------:R2:W-:Y:S04]  /*20d20*/  LDGSTS.E [R213+0x36a00], [R102.64], P4 ;  /* 0x36a0000066d57fae */ /* 0x0005e8000a121848 */
[----:B-1----:R-:W3:Y:S04]  /*20d30*/  LDL.64 R236, [R1+0xfa0] ;  /* 0x000fa00001ec7983 */ /* 0x002ee80000100a00 */
[----:B------:R1:W-:Y:S04]  /*20d40*/  LDGSTS.E [R213+0x37a00], [R232.64], P4 ;  /* 0x37a00000e8d57fae */ /* 0x0003e8000a121848 */
[----:B------:R-:W3:Y:S04]  /*20d50*/  LDL.64 R234, [R1+0xfc0] ;  /* 0x000fc00001ea7983 */ /* 0x000ee80000100a00 */
[----:B------:R1:W-:Y:S04]  /*20d60*/  LDGSTS.E [R213+0x38a00], [R114.64], P4 ;  /* 0x38a0000072d57fae */ /* 0x0003e8000a121848 */
[----:B-1----:R-:W3:Y:S04]  /*20d70*/  LDL.64 R232, [R1+0x1000] ;  /* 0x0010000001e87983 */ /* 0x002ee80000100a00 */
[----:B------:R-:W3:Y:S04]  /*20d80*/  LDL.64 R114, [R1+0x1040] ;  /* 0x0010400001727983 */ /* 0x000ee80000100a00 */
[----:B--2---:R1:W-:Y:S04]  /*20d90*/  LDGSTS.E [R213+0x39a00], [R218.64], P4 ;  /* 0x39a00000dad57fae */ /* 0x0043e8000a121848 */
[----:B----4-:R2:W-:Y:S04]  /*20da0*/  LDGSTS.E [R213+0x3aa00], [R216.64], P4 ;  /* 0x3aa00000d8d57fae */ /* 0x0105e8000a121848 */
[----:B-1----:R-:W4:Y:S04]  /*20db0*/  LDL.64 R218, [R1+0x1080] ;  /* 0x0010800001da7983 */ /* 0x002f280000100a00 */
        /* <DEDUP_REMOVED lines=16> */
[----:B--2---:R-:W2:Y:S04]  /*20ec0*/  LDL.64 R216, [R1+0x10c0] ;  /* 0x0010c00001d87983 */ /* 0x004ea80000100a00 */
[----:B-1----:R-:W2:Y:S04]  /*20ed0*/  LDL.64 R214, [R1+0x1100] ;  /* 0x0011000001d67983 */ /* 0x002ea80000100a00 */
[----:B------:R1:W-:Y:S04]  /*20ee0*/  LDGSTS.E [R112+0x2bc00], [R134.64], P4 ;  /* 0x2bc0000086707fae */ /* 0x0003e8000a121848 */
[----:B---3--:R-:W3:Y:S04]  /*20ef0*/  LDL.LU.64 R106, [R1+0x1740] ;  /* 0x00174000016a7983 */ /* 0x008ee80000300a00 */
[----:B------:R1:W-:Y:S04]  /*20f00*/  LDGSTS.E [R112+0x2cc00], [R132.64], P4 ;  /* 0x2cc0000084707fae */ /* 0x0003e8000a121848 */
[----:B------:R-:W2:Y:S04]  /*20f10*/  LDL.LU.64 R104, [R1+0x1738] ;  /* 0x0017380001687983 */ /* 0x000ea80000300a00 */
        /* <DEDUP_REMOVED lines=33> */
[----:B------:R1:W-:Y:S04]  /*21130*/  LDGSTS.E [R112+0x36c00], [R104.64], P4 ;  /* 0x36c0000068707fae */ /* 0x0003e8000a121848 */
[----:B----4-:R2:W-:Y:S04]  /*21140*/  LDGSTS.E [R112+0x37c00], [R218.64], P4 ;  /* 0x37c00000da707fae */ /* 0x0105e8000a121848 */
[----:B------:R4:W-:Y:S04]  /*21150*/  LDGSTS.E [R112+0x38c00], [R216.64], P4 ;  /* 0x38c00000d8707fae */ /* 0x0009e8000a121848 */
[----:B------:R1:W-:Y:S04]  /*21160*/  LDGSTS.E [R112+0x39c00], [R214.64], P4 ;  /* 0x39c00000d6707fae */ /* 0x0003e8000a121848 */
[----:B---3--:R3:W-:Y:S04]  /*21170*/  LDGSTS.E [R112+0x3ac00], [R106.64], P4 ;  /* 0x3ac000006a707fae */ /* 0x0087e8000a121848 */
[----:B------:R1:W-:Y:S04]  /*21180*/  LDGSTS.E [R112+0x3bc00], [R90.64], P4 ;  /* 0x3bc000005a707fae */ /* 0x0003e8000a121848 */
[----:B--2---:R-:W2:Y:S04]  /*21190*/  LDL.64 R218, [R1+0xfc8] ;  /* 0x000fc80001da7983 */ /* 0x004ea80000100a00 */
[----:B---3--:R-:W3:Y:S04]  /*211a0*/  LDL.64 R106, [R1+0x1008] ;  /* 0x00100800016a7983 */ /* 0x008ee80000100a00 */
[----:B-1----:R-:W2:Y:S04]  /*211b0*/  LDL.64 R90, [R1+0x1048] ;  /* 0x00104800015a7983 */ /* 0x002ea80000100a00 */
[----:B------:R1:W-:Y:S04]  /*211c0*/  LDGSTS.E [R112+0x3cc00], [R114.64], P4 ;  /* 0x3cc0000072707fae */ /* 0x0003e8000a121848 */
[----:B----4-:R-:W4:Y:S04]  /*211d0*/  LDL.64 R216, [R1+0x1148] ;  /* 0x0011480001d87983 */ /* 0x010f280000100a00 */
[----:B------:R-:W2:Y:S04]  /*211e0*/  LDL.64 R214, [R1+0x1188] ;  /* 0x0011880001d67983 */ /* 0x000ea80000100a00 */
[----:B-1----:R-:W2:Y:S04]  /*211f0*/  LDL.64 R114, [R1+0x1088] ;  /* 0x0010880001727983 */ /* 0x002ea80000100a00 */
[----:B------:R1:W-:Y:S04]  /*21200*/  LDGSTS.E [R112+0x3dc00], [R232.64], P4 ;  /* 0x3dc00000e8707fae */ /* 0x0003e8000a121848 */
[----:B-1----:R-:W2:Y:S01]  /*21210*/  LDL.LU.64 R232, [R1+0x1728] ;  /* 0x0017280001e87983 */ /* 0x002ea20000300a00 */
[----:B------:R-:W-:-:S03]  /*21220*/  LOP3.LUT R113, R113, 0x70, RZ, 0x3c, !PT ;  /* 0x0000007071717812 */ /* 0x000fc600078e3cff */
[----:B--2---:R1:W-:Y:S04]  /*21230*/  LDGSTS.E [R112+0x3ec00], [R232.64], P4 ;  /* 0x3ec00000e8707fae */ /* 0x0043e8000a121848 */
[----:B------:R2:W-:Y:S04]  /*21240*/  LDGSTS.E [R112+0x3fc00], [R160.64], P4 ;  /* 0x3fc00000a0707fae */ /* 0x0005e8000a121848 */
[----:B------:R1:W-:Y:S04]  /*21250*/  LDGSTS.E [R113+0x20e00], [R158.64], P4 ;  /* 0x20e000009e717fae */ /* 0x0003e8000a121848 */
[----:B------:R3:W-:Y:S04]  /*21260*/  LDGSTS.E [R113+0x21e00], [R156.64], P4 ;  /* 0x21e000009c717fae */ /* 0x0007e8000a121848 */
[----:B--2---:R2:W5:Y:S04]  /*21270*/  LDL.LU.64 R160, [R1+0x1720] ;  /* 0x0017200001a07983 */ /* 0x0045680000300a00 */
[----:B-1----:R2:W5:Y:S04]  /*21280*/  LDL.LU.64 R158, [R1+0x1718] ;  /* 0x00171800019e7983 */ /* 0x0025680000300a00 */
[----:B---3--:R2:W5:Y:S04]  /*21290*/  LDL.LU.64 R156, [R1+0x1710] ;  /* 0x00171000019c7983 */ /* 0x0085680000300a00 */
[----:B------:R1:W-:Y:S04]  /*212a0*/  LDGSTS.E [R113+0x22e00], [R154.64], P4 ;  /* 0x22e000009a717fae */ /* 0x0003e8000a121848 */
[----:B------:R3:W-:Y:S04]  /*212b0*/  LDGSTS.E [R113+0x23e00], [R152.64], P4 ;  /* 0x23e0000098717fae */ /* 0x0007e8000a121848 */
[----:B------:R2:W-:Y:S04]  /*212c0*/  LDGSTS.E [R113+0x24e00], [R150.64], P4 ;  /* 0x24e0000096717fae */ /* 0x0005e8000a121848 */
[----:B-1----:R1:W5:Y:S04]  /*212d0*/  LDL.LU.64 R154, [R1+0x1708] ;  /* 0x00170800019a7983 */ /* 0x0023680000300a00 */
[----:B---3--:R1:W5:Y:S04]  /*212e0*/  LDL.LU.64 R152, [R1+0x1700] ;  /* 0x0017000001987983 */ /* 0x0083680000300a00 */
[----:B--2---:R1:W5:Y:S04]  /*212f0*/  LDL.LU.64 R150, [R1+0x16f8] ;  /* 0x0016f80001967983 */ /* 0x0043680000300a00 */
[----:B------:R2:W-:Y:S04]  /*21300*/  LDGSTS.E [R113+0x25e00], [R148.64], P4 ;  /* 0x25e0000094717fae */ /* 0x0005e8000a121848 */
[----:B------:R3:W-:Y:S04]  /*21310*/  LDGSTS.E [R113+0x26e00], [R146.64], P4 ;  /* 0x26e0000092717fae */ /* 0x0007e8000a121848 */
[----:B------:R1:W-:Y:S04]  /*21320*/  LDGSTS.E [R113+0x27e00], [R144.64], P4 ;  /* 0x27e0000090717fae */ /* 0x0003e8000a121848 */
[----:B--2---:R2:W5:Y:S04]  /*21330*/  LDL.LU.64 R148, [R1+0x16f0] ;  /* 0x0016f00001947983 */ /* 0x0045680000300a00 */
[----:B---3--:R2:W5:Y:S04]  /*21340*/  LDL.LU.64 R146, [R1+0x16e8] ;  /* 0x0016e80001927983 */ /* 0x0085680000300a00 */
[----:B-1----:R2:W5:Y:S04]  /*21350*/  LDL.LU.64 R144, [R1+0x16e0] ;  /* 0x0016e00001907983 */ /* 0x0025680000300a00 */
        /* <DEDUP_REMOVED lines=17> */
[----:B--2---:R-:W2:Y:S04]  /*21470*/  LDL.LU.64 R248, [R1+0x1698] ;  /* 0x0016980001f87983 */ /* 0x004ea80000300a00 */
[----:B------:R3:W-:Y:S04]  /*21480*/  LDGSTS.E [R113+0x31e00], [R234.64], P4 ;  /* 0x31e00000ea717fae */ /* 0x0007e8000a121848 */
[----:B------:R1:W-:Y:S04]  /*21490*/  LDGSTS.E [R113+0x32e00], [R218.64], P4 ;  /* 0x32e00000da717fae */ /* 0x0003e8000a121848 */
[----:B------:R4:W-:Y:S04]  /*214a0*/  LDGSTS.E [R113+0x33e00], [R106.64], P4 ;  /* 0x33e000006a717fae */ /* 0x0009e8000a121848 */
[----:B---3--:R-:W3:Y:S04]  /*214b0*/  LDL.LU.64 R234, [R1+0x1690] ;  /* 0x0016900001ea7983 */ /* 0x008ee80000300a00 */
[----:B-1----:R-:W2:Y:S04]  /*214c0*/  LDL.LU.64 R218, [R1+0x1688] ;  /* 0x0016880001da7983 */ /* 0x002ea80000300a00 */
[----:B----4-:R-:W4:Y:S04]  /*214d0*/  LDL.LU.64 R106, [R1+0x1680] ;  /* 0x00168000016a7983 */ /* 0x010f280000300a00 */
[----:B------:R1:W-:Y:S04]  /*214e0*/  LDGSTS.E [R113+0x34e00], [R90.64], P4 ;  /* 0x34e000005a717fae */ /* 0x0003e8000a121848 */
[----:B-1----:R-:W2:Y:S04]  /*214f0*/  LDL.LU.64 R90, [R1+0x1678] ;  /* 0x00167800015a7983 */ /* 0x002ea80000300a00 */
[----:B--2---:R1:W-:Y:S04]  /*21500*/  LDGSTS.E [R113+0x35e00], [R90.64], P4 ;  /* 0x35e000005a717fae */ /* 0x0043e8000a121848 */
[----:B----4-:R1:W-:Y:S04]  /*21510*/  LDGSTS.E [R113+0x36e00], [R106.64], P4 ;  /* 0x36e000006a717fae */ /* 0x0103e8000a121848 */
[----:B------:R2:W-:Y:S04]  /*21520*/  LDGSTS.E [R113+0x37e00], [R114.64], P4 ;  /* 0x37e0000072717fae */ /* 0x0005e8000a121848 */
[----:B------:R1:W-:Y:S04]  /*21530*/  LDGSTS.E [R113+0x38e00], [R238.64], P4 ;  /* 0x38e00000ee717fae */ /* 0x0003e8000a121848 */
[----:B------:R1:W-:Y:S04]  /*21540*/  LDGSTS.E [R113+0x39e00], [R236.64], P4 ;  /* 0x39e00000ec717fae */ /* 0x0003e8000a121848 */
[----:B--2---:R-:W2:Y:S04]  /*21550*/  LDL.LU.64 R114, [R1+0x1670] ;  /* 0x0016700001727983 */ /* 0x004ea80000300a00 */
[----:B------:R4:W-:Y:S04]  /*21560*/  STL [R1+0x20], RZ ;  /* 0x000020ff01007387 */ /* 0x0009e80000100800 */
        /* <DEDUP_REMOVED lines=59> */
[----:B------:R1:W-:Y:S04]  /*21920*/  LDGSTS.E [R113+0x3ae00], [R216.64], P4 ;  /* 0x3ae00000d8717fae */ /* 0x0003e8000a121848 */
[----:B------:R1:W-:Y:S01]  /*21930*/  LDGSTS.E [R113+0x3be00], [R214.64], P4 ;  /* 0x3be00000d6717fae */ /* 0x0003e2000a121848 */
[----:B------:R-:W-:Y:S01]  /*21940*/  CS2R R162, SRZ ;  /* 0x0000000000a27805 */ /* 0x000fe2000001ff00 */
        /* <DEDUP_REMOVED lines=44> */
[----:B--2---:R2:W-:Y:S04]  /*21c10*/  LDGSTS.E [R113+0x3ce00], [R114.64], P4 ;  /* 0x3ce0000072717fae */ /* 0x0045e8000a121848 */
[----:B------:R2:W-:Y:S04]  /*21c20*/  LDGSTS.E [R113+0x3de00], [R218.64], P4 ;  /* 0x3de00000da717fae */ /* 0x0005e8000a121848 */
[----:B---3--:R2:W-:Y:S04]  /*21c30*/  LDGSTS.E [R113+0x3ee00], [R234.64], P4 ;  /* 0x3ee00000ea717fae */ /* 0x0085e8000a121848 */
[----:B------:R2:W-:Y:S01]  /*21c40*/  LDGSTS.E [R113+0x3fe00], [R248.64], P4 ;  /* 0x3fe00000f8717fae */ /* 0x0005e2000a121848 */
[----:B------:R-:W-:-:S03]  /*21c50*/  CS2R R220, SRZ ;  /* 0x0000000000dc7805 */ /* 0x000fc6000001ff00 */
[----:B------:R-:W0:Y:S01]  /*21c60*/  LDGDEPBAR ;  /* 0x00000000000079af */ /* 0x000e220000000000 */
        /* <DEDUP_REMOVED lines=20> */
[----:B-1----:R-:W-:Y:S01]  /*21db0*/  CS2R R214, SRZ ;  /* 0x0000000000d67805 */ /* 0x002fe2000001ff00 */
[----:B--2---:R-:W-:Y:S01]  /*21dc0*/  CS2R R112, SRZ ;  /* 0x0000000000707805 */ /* 0x004fe2000001ff00 */
[----:B------:R-:W-:Y:S01]  /*21dd0*/  CS2R R114, SRZ ;  /* 0x0000000000727805 */ /* 0x000fe2000001ff00 */
[----:B------:R-:W-:Y:S01]  /*21de0*/  CS2R R216, SRZ ;  /* 0x0000000000d87805 */ /* 0x000fe2000001ff00 */
[----:B------:R-:W-:Y:S01]  /*21df0*/  CS2R R218, SRZ ;  /* 0x0000000000da7805 */ /* 0x000fe2000001ff00 */
[----:B------:R-:W-:Y:S01]  /*21e00*/  CS2R R236, SRZ ;  /* 0x0000000000ec7805 */ /* 0x000fe2000001ff00 */
[----:B------:R-:W-:Y:S01]  /*21e10*/  CS2R R238, SRZ ;  /* 0x0000000000ee7805 */ /* 0x000fe2000001ff00 */
[----:B------:R-:W-:Y:S05]  /*21e20*/  @!P2 BRA `(.L_x_0) ;  /* 0x0002f0700000a947 */ /* 0x000fea0003800000 */
[----:B----4-:R-:W2:Y:S04]  /*21e30*/  LDL.LU.64 R236, [R1+0x7a8] ;  /* 0x0007a80001ec7983 */ /* 0x010ea80000300a00 */
[----:B------:R-:W3:Y:S04]  /*21e40*/  LDL.LU.64 R112, [R1+0x828] ;  /* 0x0008280001707983 */ /* 0x000ee80000300a00 */
[----:B------:R-:W4:Y:S04]  /*21e50*/  LDL.LU.64 R238, [R1+0x180] ;  /* 0x0001800001ee7983 */ /* 0x000f280000300a00 */
[----:B------:R-:W4:Y:S04]  /*21e60*/  LDL.LU.64 R204, [R1+0x68] ;  /* 0x0000680001cc7983 */ /* 0x000f280000300a00 */
[----:B------:R-:W4:Y:S04]  /*21e70*/  LDL.LU.64 R206, [R1] ;  /* 0x0000000001ce7983 */ /* 0x000f280000300a00 */
[----:B------:R-:W4:Y:S04]  /*21e80*/  LDL.LU.64 R78, [R1+0x3a8] ;  /* 0x0003a800014e7983 */ /* 0x000f280000300a00 */
[----:B------:R-:W4:Y:S04]  /*21e90*/  LDL.LU.64 R212, [R1+0x1a0] ;  /* 0x0001a00001d47983 */ /* 0x000f280000300a00 */
[----:B------:R-:W4:Y:S04]  /*21ea0*/  LDL.LU.64 R214, [R1+0x98] ;  /* 0x0000980001d67983 */ /* 0x000f280000300a00 */
[----:B------:R-:W4:Y:S04]  /*21eb0*/  LDL.LU.64 R216, [R1+0x8] ;  /* 0x0000080001d87983 */ /* 0x000f280000300a00 */
[----:B------:R-:W4:Y:S04]  /*21ec0*/  LDL.LU.64 R218, [R1+0x380] ;  /* 0x0003800001da7983 */ /* 0x000f280000300a00 */
[----:B------:R-:W4:Y:S01]  /*21ed0*/  LDL.LU.64 R76, [R1+0x1c0] ;  /* 0x0001c000014c7983 */ /* 0x000f220000300a00 */
[----:B--2---:R-:W-:-:S02]  /*21ee0*/  IMAD.MOV.U32 R114, RZ, RZ, R236 ;  /* 0x000000ffff727224 */ /* 0x004fc400078e00ec */
[----:B------:R-:W-:Y:S01]  /*21ef0*/  IMAD.MOV.U32 R115, RZ, RZ, R237 ;  /* 0x000000ffff737224 */ /* 0x000fe200078e00ed */
[----:B---3--:R1:W-:Y:S01]  /*21f00*/  STL [R1+0xc64], R112 ;  /* 0x000c647001007387 */ /* 0x0083e20000100800 */
[----:B------:R-:W-:-:S03]  /*21f10*/  IMAD.MOV.U32 R8, RZ, RZ, R113 ;  /* 0x000000ffff087224 */ /* 0x000fc600078e0071 */
[----:B------:R-:W2:Y:S04]  /*21f20*/  LDL.LU.64 R236, [R1+0xd8] ;  /* 0x0000d80001ec7983 */ /* 0x000ea80000300a00 */
[----:B----4-:R-:W-:Y:S04]  /*21f30*/  STL [R1+0xc6c], R238 ;  /* 0x000c6cee01007387 */ /* 0x010fe80000100800 */
[----:B------:R3:W-:Y:S04]  /*21f40*/  STL [R1+0xc60], R8 ;  /* 0x000c600801007387 */ /* 0x0007e80000100800 */
[----:B-1----:R-:W4:Y:S01]  /*21f50*/  LDL.LU.64 R112, [R1+0x50] ;  /* 0x0000500001707983 */ /* 0x002f220000300a00 */
[----:B---3--:R-:W-:-:S03]  /*21f60*/  IMAD.MOV.U32 R8, RZ, RZ, R239 ;  /* 0x000000ffff087224 */ /* 0x008fc600078e00ef */
[----:B------:R-:W3:Y:S04]  /*21f70*/  LDL.LU.64 R238, [R1+0x360] ;  /* 0x0003600001ee7983 */ /* 0x000ee80000300a00 */
[----:B------:R1:W-:Y:S04]  /*21f80*/  STL [R1+0xc68], R8 ;  /* 0x000c680801007387 */ /* 0x0003e80000100800 */
[----:B------:R1:W-:Y:S02]  /*21f90*/  STL [R1+0xc74], R204 ;  /* 0x000c74cc01007387 */ /* 0x0003e40000100800 */
[----:B-1----:R-:W-:-:S02]  /*21fa0*/  IMAD.MOV.U32 R8, RZ, RZ, R205 ;  /* 0x000000ffff087224 */ /* 0x002fc400078e00cd */
[----:B------:R-:W3:Y:S04]  /*21fb0*/  LDL.LU.64 R204, [R1+0x1e0] ;  /* 0x0001e00001cc7983 */ /* 0x000ee80000300a00 */
[----:B------:R1:W-:Y:S04]  /*21fc0*/  STL [R1+0xc70], R8 ;  /* 0x000c700801007387 */ /* 0x0003e80000100800 */
[----:B------:R1:W-:Y:S02]  /*21fd0*/  STL [R1+0xc7c], R206 ;  /* 0x000c7cce01007387 */ /* 0x0003e40000100800 */
[----:B-1----:R-:W-:-:S02]  /*21fe0*/  IMAD.MOV.U32 R8, RZ, RZ, R207 ;  /* 0x000000ffff087224 */ /* 0x002fc400078e00cf */
[----:B------:R-:W-:Y:S04]  /*21ff0*/  STL [R1+0xc84], R78 ;  /* 0x000c844e01007387 */ /* 0x000fe80000100800 */
[----:B------:R1:W-:Y:S04]  /*22000*/  STL [R1+0xc78], R8 ;  /* 0x000c780801007387 */ /* 0x0003e80000100800 */
[----:B------:R-:W3:Y:S01]  /*22010*/  LDL.LU.64 R206, [R1+0x158] ;  /* 0x0001580001ce7983 */ /* 0x000ee20000300a00 */
[----:B-1----:R-:W-:-:S03]  /*22020*/  IMAD.MOV.U32 R8, RZ, RZ, R79 ;  /* 0x000000ffff087224 */ /* 0x002fc600078e004f */
        /* <DEDUP_REMOVED lines=8> */
[----:B------:R-:W3:Y:S04]  /*220b0*/  LDL.LU.64 R214, [R1+0x240] ;  /* 0x0002400001d67983 */ /* 0x000ee80000300a00 */
[----:B------:R1:W-:Y:S04]  /*220c0*/  STL [R1+0xc90], R8 ;  /* 0x000c900801007387 */ /* 0x0003e80000100800 */
[----:B------:R1:W-:Y:S02]  /*220d0*/  STL [R1+0xc9c], R216 ;  /* 0x000c9cd801007387 */ /* 0x0003e40000100800 */
[----:B-1----:R-:W-:-:S02]  /*220e0*/  MOV R8, R217 ;  /* 0x000000d900087202 */ /* 0x002fc40000000f00 */
        /* <DEDUP_REMOVED lines=10> */
[----:B--2---:R2:W-:Y:S01]  /*22190*/  STL [R1+0xcb4], R236 ;  /* 0x000cb4ec01007387 */ /* 0x0045e20000100800 */
[----:B-1----:R-:W-:-:S03]  /*221a0*/  IMAD.MOV.U32 R8, RZ, RZ, R237 ;  /* 0x000000ffff087224 */ /* 0x002fc600078e00ed */
[----:B--2---:R-:W2:Y:S04]  /*221b0*/  LDL.LU.64 R236, [R1+0x260] ;  /* 0x0002600001ec7983 */ /* 0x004ea80000300a00 */
[----:B------:R1:W-:Y:S04]  /*221c0*/  STL [R1+0xcb0], R8 ;  /* 0x000cb00801007387 */ /* 0x0003e80000100800 */
[----:B----4-:R4:W-:Y:S01]  /*221d0*/  STL [R1+0xcbc], R112 ;  /* 0x000cbc7001007387 */ /* 0x0109e20000100800 */
[----:B-1----:R-:W-:-:S03]  /*221e0*/  IMAD.MOV.U32 R8, RZ, RZ, R113 ;  /* 0x000000ffff087224 */ /* 0x002fc600078e0071 */
[----:B----4-:R-:W4:Y:S04]  /*221f0*/  LDL.LU.64 R112, [R1+0x178] ;  /* 0x0001780001707983 */ /* 0x010f280000300a00 */
[----:B------:R1:W-:Y:S04]  /*22200*/  STL [R1+0xcb8], R8 ;  /* 0x000cb80801007387 */ /* 0x0003e80000100800 */
[----:B---3--:R3:W-:Y:S01]  /*22210*/  STL [R1+0xcc4], R238 ;  /* 0x000cc4ee01007387 */ /* 0x0087e20000100800 */
[----:B-1----:R-:W-:-:S03]  /*22220*/  IMAD.MOV.U32 R8, RZ, RZ, R239 ;  /* 0x000000ffff087224 */ /* 0x002fc600078e00ef */
[----:B------:R-:W-:Y:S04]  /*22230*/  STL [R1+0xccc], R204 ;  /* 0x000ccccc01007387 */ /* 0x000fe80000100800 */
[----:B------:R1:W-:Y:S04]  /*22240*/  STL [R1+0xcc0], R8 ;  /* 0x000cc00801007387 */ /* 0x0003e80000100800 */
[----:B---3--:R-:W3:Y:S01]  /*22250*/  LDL.LU.64 R238, [R1+0x90] ;  /* 0x0000900001ee7983 */ /* 0x008ee20000300a00 */
[----:B-1----:R-:W-:-:S03]  /*22260*/  IMAD.MOV.U32 R8, RZ, RZ, R205 ;  /* 0x000000ffff087224 */ /* 0x002fc600078e00cd */
        /* <DEDUP_REMOVED lines=28> */
[----:B--2---:R-:W-:Y:S04]  /*22430*/  STL [R1+0xd0c], R236 ;  /* 0x000d0cec01007387 */ /* 0x004fe80000100800 */
[----:B------:R1:W-:Y:S04]  /*22440*/  STL [R1+0xd00], R8 ;  /* 0x000d000801007387 */ /* 0x0003e80000100800 */
[----:B------:R-:W2:Y:S01]  /*22450*/  LDL.LU.64 R76, [R1+0xd0] ;  /* 0x0000d000014c7983 */ /* 0x000ea20000300a00 */
[----:B-1----:R-:W-:-:S03]  /*22460*/  IMAD.MOV.U32 R8, RZ, RZ, R237 ;  /* 0x000000ffff087224 */ /* 0x002fc600078e00ed */
[----:B------:R-:W2:Y:S04]  /*22470*/  LDL.LU.64 R236, [R1+0x830] ;  /* 0x0008300001ec7983 */ /* 0x000ea80000300a00 */
[----:B------:R1:W-:Y:S04]  /*22480*/  STL [R1+0xd08], R8 ;  /* 0x000d080801007387 */ /* 0x0003e80000100800 */
[----:B----4-:R4:W-:Y:S01]  /*22490*/  STL [R1+0xd14], R112 ;  /* 0x000d147001007387 */ /* 0x0109e20000100800 */
[----:B-1----:R-:W-:-:S03]  /*224a0*/  MOV R8, R113 ;  /* 0x0000007100087202 */ /* 0x002fc60000000f00 */
        /* <DEDUP_REMOVED lines=33> */
[----:B------:R2:W-:Y:S02]  /*226c0*/  STL [R1+0xd50], R8 ;  /* 0x000d500801007387 */ /* 0x0005e40000100800 */
[----:B--2---:R-:W-:Y:S02]  /*226d0*/  IMAD.MOV.U32 R8, RZ, RZ, R77 ;  /* 0x000000ffff087224 */ /* 0x004fe400078e004d */
[----:B------:R1:W-:Y:S04]  /*226e0*/  STL [R1+0xd5c], R76 ;  /* 0x000d5c4c01007387 */ /* 0x0003e80000100800 */
[----:B-1----:R-:W2:Y:S04]  /*226f0*/  LDL.LU.64 R76, [R1+0x258] ;  /* 0x00025800014c7983 */ /* 0x002ea80000300a00 */
[----:B------:R1:W-:Y:S04]  /*22700*/  STL [R1+0xd58], R8 ;  /* 0x000d580801007387 */ /* 0x0003e80000100800 */
[----:B------:R4:W-:Y:S01]  /*22710*/  STL [R1+0xd64], R236 ;  /* 0x000d64ec01007387 */ /* 0x0009e20000100800 */
[----:B-1----:R-:W-:-:S03]  /*22720*/  IMAD.MOV.U32 R8, RZ, RZ, R237 ;  /* 0x000000ffff087224 */ /* 0x002fc600078e00ed */
[----:B----4-:R-:W-:Y:S04]  /*22730*/  STL [R1+0xd6c], R112 ;  /* 0x000d6c7001007387 */ /* 0x010fe80000100800 */
[----:B------:R1:W-:Y:S04]  /*22740*/  STL [R1+0xd60], R8 ;  /* 0x000d600801007387 */ /* 0x0003e80000100800 */
[----:B------:R-:W4:Y:S01]  /*22750*/  LDL.LU.64 R236, [R1+0x190] ;  /* 0x0001900001ec7983 */ /* 0x000f220000300a00 */
[----:B-1----:R-:W-:-:S03]  /*22760*/  IMAD.MOV.U32 R8, RZ, RZ, R113 ;  /* 0x000000ffff087224 */ /* 0x002fc600078e0071 */
[----:B------:R-:W4:Y:S04]  /*22770*/  LDL.LU.64 R112, [R1+0x848] ;  /* 0x0008480001707983 */ /* 0x000f280000300a00 */
[----:B------:R1:W-:Y:S04]  /*22780*/  STL [R1+0xd68], R8 ;  /* 0x000d680801007387 */ /* 0x0003e80000100800 */
[----:B---3--:R3:W-:Y:S01]  /*22790*/  STL [R1+0xd74], R238 ;  /* 0x000d74ee01007387 */ /* 0x0087e20000100800 */
[----:B-1----:R-:W-:-:S03]  /*227a0*/  IMAD.MOV.U32 R8, RZ, RZ, R239 ;  /* 0x000000ffff087224 */ /* 0x002fc600078e00ef */
[----:B------:R-:W-:Y:S04]  /*227b0*/  STL [R1+0xd7c], R204 ;  /* 0x000d7ccc01007387 */ /* 0x000fe80000100800 */
[----:B------:R1:W-:Y:S04]  /*227c0*/  STL [R1+0xd70], R8 ;  /* 0x000d700801007387 */ /* 0x0003e80000100800 */
[----:B---3--:R-:W3:Y:S01]  /*227d0*/  LDL.LU.64 R238, [R1+0x2d8] ;  /* 0x0002d80001ee7983 */ /* 0x008ee20000300a00 */
        /* <DEDUP_REMOVED lines=8> */
[----:B-1----:R-:W-:-:S03]  /*22860*/  MOV R8, R79 ;  /* 0x0000004f00087202 */ /* 0x002fc60000000f00 */
        /* <DEDUP_REMOVED lines=24> */
[----:B------:R-:W-:Y:S04]  /*229f0*/  STL [R1+0xdc4], R112 ;  /* 0x000dc47001007387 */ /* 0x000fe80000100800 */
[----:B------:R1:W-:Y:S04]  /*22a00*/  STL [R1+0xdb8], R8 ;  /* 0x000db80801007387 */ /* 0x0003e80000100800 */
[----:B----4-:R-:W4:Y:S01]  /*22a10*/  LDL.LU.64 R236, [R1+0x278] ;  /* 0x0002780001ec7983 */ /* 0x010f220000300a00 */
[----:B-1----:R-:W-:-:S03]  /*22a20*/  IMAD.MOV.U32 R8, RZ, RZ, R113 ;  /* 0x000000ffff087224 */ /* 0x002fc600078e0071 */
[----:B------:R-:W4:Y:S04]  /*22a30*/  LDL.LU.64 R112, [R1+0x230] ;  /* 0x0002300001707983 */ /* 0x000f280000300a00 */
[----:B------:R1:W-:Y:S04]  /*22a40*/  STL [R1+0xdc0], R8 ;  /* 0x000dc00801007387 */ /* 0x0003e80000100800 */
[----:B---3--:R3:W-:Y:S01]  /*22a50*/  STL [R1+0xdcc], R238 ;  /* 0x000dccee01007387 */ /* 0x0087e20000100800 */
[----:B-1----:R-:W-:-:S03]  /*22a60*/  IMAD.MOV.U32 R8, RZ, RZ, R239 ;  /* 0x000000ffff087224 */ /* 0x002fc600078e00ef */
[----:B---3--:R-:W3:Y:S04]  /*22a70*/  LDL.LU.64 R238, [R1+0x860] ;  /* 0x0008600001ee7983 */ /* 0x008ee80000300a00 */
        /* <DEDUP_REMOVED lines=25> */
[----:B------:R2:W-:Y:S01]  /*22c10*/  STL [R1+0xe04], R218 ;  /* 0x000e04da01007387 */ /* 0x0005e20000100800 */
[----:B-1----:R-:W-:-:S03]  /*22c20*/  MOV R8, R219 ;  /* 0x000000db00087202 */ /* 0x002fc60000000f00 */
[----:B--2---:R-:W-:Y:S04]  /*22c30*/  STL [R1+0xe0c], R76 ;  /* 0x000e0c4c01007387 */ /* 0x004fe80000100800 */
[----:B------:R1:W-:Y:S04]  /*22c40*/  STL [R1+0xe00], R8 ;  /* 0x000e000801007387 */ /* 0x0003e80000100800 */
[----:B------:R-:W2:Y:S01]  /*22c50*/  LDL.LU.64 R218, [R1+0x1c8] ;  /* 0x0001c80001da7983 */ /* 0x000ea20000300a00 */
[----:B-1----:R-:W-:-:S03]  /*22c60*/  IMAD.MOV.U32 R8, RZ, RZ, R77 ;  /* 0x000000ffff087224 */ /* 0x002fc600078e004d */
[----:B------:R-:W2:Y:S04]  /*22c70*/  LDL.LU.64 R76, [R1+0x888] ;  /* 0x00088800014c7983 */ /* 0x000ea80000300a00 */
[----:B------:R1:W-:Y:S04]  /*22c80*/  STL [R1+0xe08], R8 ;  /* 0x000e080801007387 */ /* 0x0003e80000100800 */
[----:B----4-:R4:W-:Y:S01]  /*22c90*/  STL [R1+0xe14], R236 ;  /* 0x000e14ec01007387 */ /* 0x0109e20000100800 */
[----:B-1----:R-:W-:-:S03]  /*22ca0*/  IMAD.MOV.U32 R8, RZ, RZ, R237 ;  /* 0x000000ffff087224 */ /* 0x002fc600078e00ed */
[----:B------:R-:W-:Y:S04]  /*22cb0*/  STL [R1+0xe1c], R112 ;  /* 0x000e1c7001007387 */ /* 0x000fe80000100800 */
[----:B------:R1:W-:Y:S04]  /*22cc0*/  STL [R1+0xe10], R8 ;  /* 0x000e100801007387 */ /* 0x0003e80000100800 */
[----:B----4-:R-:W4:Y:S01]  /*22cd0*/  LDL.LU.64 R236, [R1+0x378] ;  /* 0x0003780001ec7983 */ /* 0x010f220000300a00 */
[----:B-1----:R-:W-:-:S03]  /*22ce0*/  IMAD.MOV.U32 R8, RZ, RZ, R113 ;  /* 0x000000ffff087224 */ /* 0x002fc600078e0071 */
[----:B---3--:R-:W-:Y:S04]  /*22cf0*/  STL [R1+0xe24], R238 ;  /* 0x000e24ee01007387 */ /* 0x008fe80000100800 */
        /* <DEDUP_REMOVED lines=31> */
[----:B------:R-:W-:Y:S04]  /*22ef0*/  STL [R1+0xe64], R76 ;  /* 0x000e644c01007387 */ /* 0x000fe80000100800 */
[----:B------:R2:W-:Y:S04]  /*22f00*/  STL [R1+0xe58], R8 ;  /* 0x000e580801007387 */ /* 0x0005e80000100800 */
[----:B-1----:R-:W3:Y:S01]  /*22f10*/  LDL.LU.64 R218, [R1+0x310] ;  /* 0x0003100001da7983 */ /* 0x002ee20000300a00 */
[----:B--2---:R-:W-:-:S03]  /*22f20*/  IMAD.MOV.U32 R8, RZ, RZ, R77 ;  /* 0x000000ffff087224 */ /* 0x004fc600078e004d */
[----:B------:R-:W2:Y:S04]  /*22f30*/  LDL.LU.64 R76, [R1+0x168] ;  /* 0x00016800014c7983 */ /* 0x000ea80000300a00 */
[----:B------:R1:W-:Y:S04]  /*22f40*/  STL [R1+0xe60], R8 ;  /* 0x000e600801007387 */ /* 0x0003e80000100800 */
[----:B----4-:R4:W-:Y:S01]  /*22f50*/  STL [R1+0xe6c], R236 ;  /* 0x000e6cec01007387 */ /* 0x0109e20000100800 */
[----:B-1----:R-:W-:-:S03]  /*22f60*/  IMAD.MOV.U32 R8, RZ, RZ, R237 ;  /* 0x000000ffff087224 */ /* 0x002fc600078e00ed */
[----:B----4-:R-:W4:Y:S04]  /*22f70*/  LDL.LU.64 R236, [R1+0x8d0] ;  /* 0x0008d00001ec7983 */ /* 0x010f280000300a00 */
[----:B------:R1:W-:Y:S04]  /*22f80*/  STL [R1+0xe68], R8 ;  /* 0x000e680801007387 */ /* 0x0003e80000100800 */
[----:B---3--:R3:W-:Y:S01]  /*22f90*/  STL [R1+0xe74], R112 ;  /* 0x000e747001007387 */ /* 0x0087e20000100800 */
[----:B-1----:R-:W-:-:S03]  /*22fa0*/  IMAD.MOV.U32 R8, RZ, RZ, R113 ;  /* 0x000000ffff087224 */ /* 0x002fc600078e0071 */
[----:B---3--:R-:W3:Y:S04]  /*22fb0*/  LDL.LU.64 R112, [R1+0x868] ;  /* 0x0008680001707983 */ /* 0x008ee80000300a00 */
        /* <DEDUP_REMOVED lines=28> */
[----:B------:R1:W-:Y:S02]  /*23180*/  STL [R1+0xea8], R8 ;  /* 0x000ea80801007387 */ /* 0x0003e40000100800 */
[----:B-1----:R-:W-:Y:S02]  /*23190*/  IMAD.MOV.U32 R8, RZ, RZ, R219 ;  /* 0x000000ffff087224 */ /* 0x002fe400078e00db */
[----:B------:R1:W-:Y:S04]  /*231a0*/  STL [R1+0xeb4], R218 ;  /* 0x000eb4da01007387 */ /* 0x0003e80000100800 */
[----:B--2---:R-:W-:Y:S04]  /*231b0*/  STL [R1+0xebc], R76 ;  /* 0x000ebc4c01007387 */ /* 0x004fe80000100800 */
[----:B------:R2:W-:Y:S04]  /*231c0*/  STL [R1+0xeb0], R8 ;  /* 0x000eb00801007387 */ /* 0x0005e80000100800 */
[----:B-1----:R-:W3:Y:S01]  /*231d0*/  LDL.LU.64 R218, [R1+0x898] ;  /* 0x0008980001da7983 */ /* 0x002ee20000300a00 */
[----:B--2---:R-:W-:-:S03]  /*231e0*/  IMAD.MOV.U32 R8, RZ, RZ, R77 ;  /* 0x000000ffff087224 */ /* 0x004fc600078e004d */
[----:B----4-:R-:W-:Y:S04]  /*231f0*/  STL [R1+0xec4], R236 ;  /* 0x000ec4ec01007387 */ /* 0x010fe80000100800 */
[----:B------:R1:W-:Y:S04]  /*23200*/  STL [R1+0xeb8], R8 ;  /* 0x000eb80801007387 */ /* 0x0003e80000100800 */
[----:B------:R-:W2:Y:S01]  /*23210*/  LDL.LU.64 R76, [R1+0x370] ;  /* 0x00037000014c7983 */ /* 0x000ea20000300a00 */
[----:B-1----:R-:W-:-:S03]  /*23220*/  IMAD.MOV.U32 R8, RZ, RZ, R237 ;  /* 0x000000ffff087224 */ /* 0x002fc600078e00ed */
[----:B---3--:R-:W-:Y:S04]  /*23230*/  STL [R1+0xecc], R112 ;  /* 0x000ecc7001007387 */ /* 0x008fe80000100800 */
[----:B------:R1:W-:Y:S04]  /*23240*/  STL [R1+0xec0], R8 ;  /* 0x000ec00801007387 */ /* 0x0003e80000100800 */
[----:B------:R-:W3:Y:S01]  /*23250*/  LDL.LU.64 R236, [R1+0x288] ;  /* 0x0002880001ec7983 */ /* 0x000ee20000300a00 */
[----:B-1----:R-:W-:-:S03]  /*23260*/  IMAD.MOV.U32 R8, RZ, RZ, R113 ;  /* 0x000000ffff087224 */ /* 0x002fc600078e0071 */
[----:B------:R-:W-:Y:S04]  /*23270*/  STL [R1+0xed4], R238 ;  /* 0x000ed4ee01007387 */ /* 0x000fe80000100800 */
[----:B------:R1:W-:Y:S04]  /*23280*/  STL [R1+0xec8], R8 ;  /* 0x000ec80801007387 */ /* 0x0003e80000100800 */
[----:B------:R-:W4:Y:S01]  /*23290*/  LDL.LU.64 R112, [R1+0x930] ;  /* 0x0009300001707983 */ /* 0x000f220000300a00 */
[----:B-1----:R-:W-:-:S03]  /*232a0*/  IMAD.MOV.U32 R8, RZ, RZ, R239 ;  /* 0x000000ffff087224 */ /* 0x002fc600078e00ef */
[----:B------:R-:W-:Y:S04]  /*232b0*/  STL [R1+0xedc], R204 ;  /* 0x000edccc01007387 */ /* 0x000fe80000100800 */
[----:B------:R1:W-:Y:S04]  /*232c0*/  STL [R1+0xed0], R8 ;  /* 0x000ed00801007387 */ /* 0x0003e80000100800 */
[----:B------:R-:W4:Y:S01]  /*232d0*/  LDL.LU.64 R238, [R1+0x8b0] ;  /* 0x0008b00001ee7983 */ /* 0x000f220000300a00 */
[----:B-1----:R-:W-:-:S03]  /*232e0*/  IMAD.MOV.U32 R8, RZ, RZ, R205 ;  /* 0x000000ffff087224 */ /* 0x002fc600078e00cd */
[----:B------:R-:W-:Y:S04]  /*232f0*/  STL [R1+0xee4], R206 ;  /* 0x000ee4ce01007387 */ /* 0x000fe80000100800 */
[----:B------:R1:W-:Y:S02]  /*23300*/  STL [R1+0xed8], R8 ;  /* 0x000ed80801007387 */ /* 0x0003e40000100800 */
[----:B-1----:R-:W-:Y:S02]  /*23310*/  IMAD.MOV.U32 R8, RZ, RZ, R207 ;  /* 0x000000ffff087224 */ /* 0x002fe400078e00cf */
[----:B------:R-:W4:Y:S04]  /*23320*/  LDL.LU.64 R206, [R1+0x398] ;  /* 0x0003980001ce7983 */ /* 0x000f280000300a00 */
[----:B------:R1:W-:Y:S04]  /*23330*/  STL [R1+0xee0], R8 ;  /* 0x000ee00801007387 */ /* 0x0003e80000100800 */
[----:B------:R1:W-:Y:S04]  /*23340*/  STL [R1+0xeec], R78 ;  /* 0x000eec4e01007387 */ /* 0x0003e80000100800 */
[----:B------:R-:W4:Y:S01]  /*23350*/  LDL.LU.64 R74, [R1+0x2a8] ;  /* 0x0002a800014a7983 */ /* 0x000f220000300a00 */
[----:B-1----:R-:W-:-:S03]  /*23360*/  IMAD.MOV.U32 R8, RZ, RZ, R79 ;  /* 0x000000ffff087224 */ /* 0x002fc600078e004f */
[----:B------:R-:W4:Y:S04]  /*23370*/  LDL.LU.64 R78, [R1+0x988] ;  /* 0x00098800014e7983 */ /* 0x000f280000300a00 */
[----:B------:R1:W-:Y:S04]  /*23380*/  STL [R1+0xee8], R8 ;  /* 0x000ee80801007387 */ /* 0x0003e80000100800 */
[----:B------:R1:W-:Y:S02]  /*23390*/  STL [R1+0xef4], R212 ;  /* 0x000ef4d401007387 */ /* 0x0003e40000100800 */
[----:B-1----:R-:W-:-:S02]  /*233a0*/  MOV R8, R213 ;  /* 0x000000d500087202 */ /* 0x002fc40000000f00 */
[----:B------:R-:W4:Y:S04]  /*233b0*/  LDL.LU.64 R212, [R1+0x8c8] ;  /* 0x0008c80001d47983 */ /* 0x000f280000300a00 */
[----:B------:R1:W-:Y:S04]  /*233c0*/  STL [R1+0xef0], R8 ;  /* 0x000ef00801007387 */ /* 0x0003e80000100800 */
[----:B------:R1:W-:Y:S02]  /*233d0*/  STL [R1+0xefc], R214 ;  /* 0x000efcd601007387 */ /* 0x0003e40000100800 */
[----:B-1----:R-:W-:-:S02]  /*233e0*/  IMAD.MOV.U32 R8, RZ, RZ, R215 ;  /* 0x000000ffff087224 */ /* 0x002fc400078e00d7 */
[----:B------:R-:W-:Y:S04]  /*233f0*/  STL [R1+0xf04], R216 ;  /* 0x000f04d801007387 */ /* 0x000fe80000100800 */
[----:B------:R1:W-:Y:S04]  /*23400*/  STL [R1+0xef8], R8 ;  /* 0x000ef80801007387 */ /* 0x0003e80000100800 */
[----:B------:R-:W4:Y:S04]  /*23410*/  LDL.LU.64 R214, [R1+0x3b8] ;  /* 0x0003b80001d67983 */ /* 0x000f280000300a00 */
[----:B------:R-:W4:Y:S01]  /*23420*/  LDL.LU.64 R204, [R1+0x2c8] ;  /* 0x0002c80001cc7983 */ /* 0x000f220000300a00 */
[----:B-1----:R-:W-:-:S05]  /*23430*/  IMAD.MOV.U32 R8, RZ, RZ, R217 ;  /* 0x000000ffff087224 */ /* 0x002fca00078e00d9 */
[----:B------:R1:W-:Y:S04]  /*23440*/  STL [R1+0xf00], R8 ;  /* 0x000f000801007387 */ /* 0x0003e80000100800 */
[----:B------:R2:W-:Y:S01]  /*23450*/  STL [R1+0xf0c], R218 ;  /* 0x000f0cda01007387 */ /* 0x0005e20000100800 */
[----:B-1----:R-:W-:-:S03]  /*23460*/  IMAD.MOV.U32 R8, RZ, RZ, R219 ;  /* 0x000000ffff087224 */ /* 0x002fc600078e00db */
[----:B------:R-:W4:Y:S04]  /*23470*/  LDL.LU.64 R216, [R1+0x9d8] ;  /* 0x0009d80001d87983 */ /* 0x000f280000300a00 */
[----:B------:R1:W-:Y:S04]  /*23480*/  STL [R1+0xf08], R8 ;  /* 0x000f080801007387 */ /* 0x0003e80000100800 */
[----:B--2---:R-:W-:Y:S04]  /*23490*/  STL [R1+0xf14], R76 ;  /* 0x000f144c01007387 */ /* 0x004fe80000100800 */
[----:B------:R-:W2:Y:S01]  /*234a0*/  LDL.LU.64 R218, [R1+0x8e0] ;  /* 0x0008e00001da7983 */ /* 0x000ea20000300a00 */
[----:B-1----:R-:W-:-:S03]  /*234b0*/  IMAD.MOV.U32 R8, RZ, RZ, R77 ;  /* 0x000000ffff087224 */ /* 0x002fc600078e004d */
[----:B---3--:R-:W-:Y:S04]  /*234c0*/  STL [R1+0xf1c], R236 ;  /* 0x000f1cec01007387 */ /* 0x008fe80000100800 */
[----:B------:R1:W-:Y:S02]  /*234d0*/  STL [R1+0xf10], R8 ;  /* 0x000f100801007387 */ /* 0x0003e40000100800 */
[----:B-1----:R-:W-:Y:S02]  /*234e0*/  IMAD.MOV.U32 R8, RZ, RZ, R237 ;  /* 0x000000ffff087224 */ /* 0x002fe400078e00ed */
[----:B------:R-:W3:Y:S04]  /*234f0*/  LDL.LU.64 R236, [R1+0x878] ;  /* 0x0008780001ec7983 */ /* 0x000ee80000300a00 */
[----:B------:R1:W-:Y:S04]  /*23500*/  STL [R1+0xf18], R8 ;  /* 0x000f180801007387 */ /* 0x0003e80000100800 */
[----:B----4-:R4:W-:Y:S04]  /*23510*/  STL [R1+0xf24], R112 ;  /* 0x000f247001007387 */ /* 0x0109e80000100800 */
[----:B------:R-:W3:Y:S01]  /*23520*/  LDL.LU.64 R76, [R1+0xa8] ;  /* 0x0000a800014c7983 */ /* 0x000ee20000300a00 */
[----:B-1----:R-:W-:-:S05]  /*23530*/  IMAD.MOV.U32 R8, RZ, RZ, R113 ;  /* 0x000000ffff087224 */ /* 0x002fca00078e0071 */
[----:B------:R1:W-:Y:S04]  /*23540*/  STL [R1+0xf20], R8 ;  /* 0x000f200801007387 */ /* 0x0003e80000100800 */
[----:B------:R4:W-:Y:S04]  /*23550*/  STL [R1+0xf2c], R238 ;  /* 0x000f2cee01007387 */ /* 0x0009e80000100800 */
[----:B----4-:R-:W4:Y:S01]  /*23560*/  LDL.LU.64 R112, [R1+0xa28] ;  /* 0x000a280001707983 */ /* 0x010f220000300a00 */
[----:B-1----:R-:W-:-:S03]  /*23570*/  IMAD.MOV.U32 R8, RZ, RZ, R239 ;  /* 0x000000ffff087224 */ /* 0x002fc600078e00ef */
[----:B------:R-:W4:Y:S04]  /*23580*/  LDL.LU.64 R238, [R1+0x8f8] ;  /* 0x0008f80001ee7983 */ /* 0x000f280000300a00 */
[----:B------:R1:W-:Y:S02]  /*23590*/  STL [R1+0xf28], R8 ;  /* 0x000f280801007387 */ /* 0x0003e40000100800 */
[----:B-1----:R-:W-:Y:S02]  /*235a0*/  IMAD.MOV.U32 R8, RZ, RZ, R207 ;  /* 0x000000ffff087224 */ /* 0x002fe400078e00cf */
[----:B------:R1:W-:Y:S04]  /*235b0*/  STL [R1+0xf34], R206 ;  /* 0x000f34ce01007387 */ /* 0x0003e80000100800 */
[----:B------:R-:W-:Y:S04]  /*235c0*/  STL [R1+0xf3c], R74 ;  /* 0x000f3c4a01007387 */ /* 0x000fe80000100800 */
[----:B------:R1:W-:Y:S04]  /*235d0*/  STL [R1+0xf30], R8 ;  /* 0x000f300801007387 */ /* 0x0003e80000100800 */
[----:B-1----:R-:W4:Y:S01]  /*235e0*/  LDL.LU.64 R206, [R1+0x890] ;  /* 0x0008900001ce7983 */ /* 0x002f220000300a00 */
[----:B------:R-:W-:-:S03]  /*235f0*/  IMAD.MOV.U32 R8, RZ, RZ, R75 ;  /* 0x000000ffff087224 */ /* 0x000fc600078e004b */
[----:B------:R-:W-:Y:S04]  /*23600*/  STL [R1+0xf44], R78 ;  /* 0x000f444e01007387 */ /* 0x000fe80000100800 */
[----:B------:R1:W-:Y:S02]  /*23610*/  STL [R1+0xf38], R8 ;  /* 0x000f380801007387 */ /* 0x0003e40000100800 */
[----:B-1----:R-:W-:Y:S02]  /*23620*/  IMAD.MOV.U32 R8, RZ, RZ, R79 ;  /* 0x000000ffff087224 */ /* 0x002fe400078e004f */
[----:B------:R-:W-:Y:S04]  /*23630*/  STL [R1+0xf4c], R212 ;  /* 0x000f4cd401007387 */ /* 0x000fe80000100800 */
[----:B------:R1:W-:Y:S04]  /*23640*/  STL [R1+0xf40], R8 ;  /* 0x000f400801007387 */ /* 0x0003e80000100800 */
[----:B------:R-:W4:Y:S01]  /*23650*/  LDL.LU.64 R78, [R1+0xa80] ;  /* 0x000a8000014e7983 */ /* 0x000f220000300a00 */
[----:B-1----:R-:W-:-:S03]  /*23660*/  IMAD.MOV.U32 R8, RZ, RZ, R213 ;  /* 0x000000ffff087224 */ /* 0x002fc600078e00d5 */
[----:B------:R-:W4:Y:S04]  /*23670*/  LDL.LU.64 R212, [R1+0x910] ;  /* 0x0009100001d47983 */ /* 0x000f280000300a00 */
[----:B------:R1:W-:Y:S04]  /*23680*/  STL [R1+0xf48], R8 ;  /* 0x000f480801007387 */ /* 0x0003e80000100800 */
[----:B------:R1:W-:Y:S02]  /*23690*/  STL [R1+0xf54], R214 ;  /* 0x000f54d601007387 */ /* 0x0003e40000100800 */
[----:B-1----:R-:W-:-:S02]  /*236a0*/  IMAD.MOV.U32 R8, RZ, RZ, R215 ;  /* 0x000000ffff087224 */ /* 0x002fc400078e00d7 */
[----:B------:R-:W-:Y:S04]  /*236b0*/  STL [R1+0xf5c], R204 ;  /* 0x000f5ccc01007387 */ /* 0x000fe80000100800 */
[----:B------:R1:W-:Y:S04]  /*236c0*/  STL [R1+0xf50], R8 ;  /* 0x000f500801007387 */ /* 0x0003e80000100800 */
[----:B------:R-:W4:Y:S01]  /*236d0*/  LDL.LU.64 R214, [R1+0x8a8] ;  /* 0x0008a80001d67983 */ /* 0x000f220000300a00 */
[----:B-1----:R-:W-:-:S03]  /*236e0*/  IMAD.MOV.U32 R8, RZ, RZ, R205 ;  /* 0x000000ffff087224 */ /* 0x002fc600078e00cd */
[----:B------:R-:W-:Y:S04]  /*236f0*/  STL [R1+0xf64], R216 ;  /* 0x000f64d801007387 */ /* 0x000fe80000100800 */
[----:B------:R1:W-:Y:S02]  /*23700*/  STL [R1+0xf58], R8 ;  /* 0x000f580801007387 */ /* 0x0003e40000100800 */
[----:B-1----:R-:W-:Y:S02]  /*23710*/  IMAD.MOV.U32 R8, RZ, RZ, R217 ;  /* 0x000000ffff087224 */ /* 0x002fe400078e00d9 */
[----:B--2---:R-:W-:Y:S04]  /*23720*/  STL [R1+0xf6c], R218 ;  /* 0x000f6cda01007387 */ /* 0x004fe80000100800 */
[----:B------:R1:W-:Y:S04]  /*23730*/  STL [R1+0xf60], R8 ;  /* 0x000f600801007387 */ /* 0x0003e80000100800 */
[----:B------:R-:W2:Y:S01]  /*23740*/  LDL.LU.64 R216, [R1+0xac8] ;  /* 0x000ac80001d87983 */ /* 0x000ea20000300a00 */
[----:B-1----:R-:W-:-:S03]  /*23750*/  MOV R8, R219 ;  /* 0x000000db00087202 */ /* 0x002fc60000000f00 */
[----:B------:R-:W2:Y:S04]  /*23760*/  LDL.LU.64 R218, [R1+0x970] ;  /* 0x0009700001da7983 */ /* 0x000ea80000300a00 */
[----:B------:R1:W-:Y:S04]  /*23770*/  STL [R1+0xf68], R8 ;  /* 0x000f680801007387 */ /* 0x0003e80000100800 */
[----:B---3--:R3:W-:Y:S01]  /*23780*/  STL [R1+0xf74], R236 ;  /* 0x000f74ec01007387 */ /* 0x0087e20000100800 */
[----:B-1----:R-:W-:-:S03]  /*23790*/  IMAD.MOV.U32 R8, RZ, RZ, R237 ;  /* 0x000000ffff087224 */ /* 0x002fc600078e00ed */
[----:B---3--:R-:W3:Y:S04]  /*237a0*/  LDL.LU.64 R236, [R1+0x8c0] ;  /* 0x0008c00001ec7983 */ /* 0x008ee80000300a00 */
[----:B------:R1:W-:Y:S04]  /*237b0*/  STL [R1+0xf70], R8 ;  /* 0x000f700801007387 */ /* 0x0003e80000100800 */
[----:B------:R-:W-:Y:S01]  /*237c0*/  STL [R1+0xf7c], R76 ;  /* 0x000f7c4c01007387 */ /* 0x000fe20000100800 */
[----:B-1----:R-:W-:-:S03]  /*237d0*/  IMAD.MOV.U32 R8, RZ, RZ, R77 ;  /* 0x000000ffff087224 */ /* 0x002fc600078e004d */
[----:B----4-:R-:W-:Y:S04]  /*237e0*/  STL [R1+0xf84], R112 ;  /* 0x000f847001007387 */ /* 0x010fe80000100800 */
[----:B------:R1:W-:Y:S04]  /*237f0*/  STL [R1+0xf78], R8 ;  /* 0x000f780801007387 */ /* 0x0003e80000100800 */
[----:B------:R-:W-:Y:S01]  /*23800*/  STL [R1+0xf8c], R238 ;  /* 0x000f8cee01007387 */ /* 0x000fe20000100800 */
[----:B-1----:R-:W-:-:S05]  /*23810*/  IMAD.MOV.U32 R8, RZ, RZ, R113 ;  /* 0x000000ffff087224 */ /* 0x002fca00078e0071 */
[----:B------:R1:W-:Y:S04]  /*23820*/  STL [R1+0xf80], R8 ;  /* 0x000f800801007387 */ /* 0x0003e80000100800 */
[----:B------:R-:W3:Y:S04]  /*23830*/  LDL.LU.64 R76, [R1+0xb18] ;  /* 0x000b1800014c7983 */ /* 0x000ee80000300a00 */
[----:B------:R-:W3:Y:S01]  /*23840*/  LDL.LU.64 R112, [R1+0x9c0] ;  /* 0x0009c00001707983 */ /* 0x000ee20000300a00 */
[----:B-1----:R-:W-:-:S05]  /*23850*/  IMAD.MOV.U32 R8, RZ, RZ, R239 ;  /* 0x000000ffff087224 */ /* 0x002fca00078e00ef */
[----:B------:R1:W-:Y:S04]  /*23860*/  STL [R1+0xf88], R8 ;  /* 0x000f880801007387 */ /* 0x0003e80000100800 */
[----:B------:R-:W-:Y:S04]  /*23870*/  STL [R1+0xf94], R206 ;  /* 0x000f94ce01007387 */ /* 0x000fe80000100800 */
[----:B------:R-:W3:Y:S01]  /*23880*/  LDL.LU.64 R238, [R1+0x8d8] ;  /* 0x0008d80001ee7983 */ /* 0x000ee20000300a00 */
[----:B-1----:R-:W-:-:S05]  /*23890*/  IMAD.MOV.U32 R8, RZ, RZ, R207 ;  /* 0x000000ffff087224 */ /* 0x002fca00078e00cf */
[----:B------:R1:W-:Y:S04]  /*238a0*/  STL [R1+0xf90], R8 ;  /* 0x000f900801007387 */ /* 0x0003e80000100800 */
[----:B------:R-:W-:Y:S04]  /*238b0*/  STL [R1+0xf98], R30 ;  /* 0x000f981e01007387 */ /* 0x000fe80000100800 */
[----:B------:R-:W-:Y:S01]  /*238c0*/  STL [R1+0xc40], R31 ;  /* 0x000c401f01007387 */ /* 0x000fe20000100800 */
[----:B-1----:R-:W-:-:S03]  /*238d0*/  IMAD.MOV.U32 R8, RZ, RZ, R79 ;  /* 0x000000ffff087224 */ /* 0x002fc600078e004f */
[----:B------:R1:W-:Y:S04]  /*238e0*/  STL [R1+0xc48], R78 ;  /* 0x000c484e01007387 */ /* 0x0003e80000100800 */
[----:B------:R-:W-:Y:S04]  /*238f0*/  STL [R1+0xc50], R212 ;  /* 0x000c50d401007387 */ /* 0x000fe80000100800 */
[----:B------:R1:W-:Y:S04]  /*23900*/  STL [R1+0xc44], R8 ;  /* 0x000c440801007387 */ /* 0x0003e80000100800 */
[----:B-1----:R-:W3:Y:S01]  /*23910*/  LDL.LU.64 R78, [R1+0xb58] ;  /* 0x000b5800014e7983 */ /* 0x002ee20000300a00 */
[----:B------:R-:W-:-:S03]  /*23920*/  IMAD.MOV.U32 R8, RZ, RZ, R213 ;  /* 0x000000ffff087224 */ /* 0x000fc600078e00d5 */
[----:B------:R-:W3:Y:S04]  /*23930*/  LDL.LU.64 R212, [R1+0xa18] ;  /* 0x000a180001d47983 */ /* 0x000ee80000300a00 */
[----:B------:R1:W-:Y:S04]  /*23940*/  STL [R1+0xc4c], R8 ;  /* 0x000c4c0801007387 */ /* 0x0003e80000100800 */
[----:B------:R1:W-:Y:S02]  /*23950*/  STL [R1+0xc58], R214 ;  /* 0x000c58d601007387 */ /* 0x0003e40000100800 */
[----:B-1----:R-:W-:-:S02]  /*23960*/  IMAD.MOV.U32 R8, RZ, RZ, R215 ;  /* 0x000000ffff087224 */ /* 0x002fc400078e00d7 */
[----:B------:R-:W3:Y:S04]  /*23970*/  LDL.LU.64 R214, [R1+0x8f0] ;  /* 0x0008f00001d67983 */ /* 0x000ee80000300a00 */
[----:B------:R2:W-:Y:S04]  /*23980*/  STL [R1+0xc54], R8 ;  /* 0x000c540801007387 */ /* 0x0005e80000100800 */
[----:B------:R-:W-:Y:S04]  /*23990*/  STL [R1+0xc5c], R28 ;  /* 0x000c5c1c01007387 */ /* 0x000fe80000100800 */
[----:B------:R-:W-:Y:S01]  /*239a0*/  STL [R1+0xc20], R29 ;  /* 0x000c201d01007387 */ /* 0x000fe20000100800 */
[----:B--2---:R-:W-:-:S03]  /*239b0*/  IMAD.MOV.U32 R8, RZ, RZ, R217 ;  /* 0x000000ffff087224 */ /* 0x004fc600078e00d9 */
[----:B------:R1:W-:Y:S04]  /*239c0*/  STL [R1+0xc28], R216 ;  /* 0x000c28d801007387 */ /* 0x0003e80000100800 */
[----:B------:R-:W-:Y:S04]  /*239d0*/  STL [R1+0xc30], R218 ;  /* 0x000c30da01007387 */ /* 0x000fe80000100800 */
[----:B------:R2:W-:Y:S04]  /*239e0*/  STL [R1+0xc24], R8 ;  /* 0x000c240801007387 */ /* 0x0005e80000100800 */
[----:B-1----:R-:W4:Y:S01]  /*239f0*/  LDL.LU.64 R216, [R1+0xba0] ;  /* 0x000ba00001d87983 */ /* 0x002f220000300a00 */
[----:B--2---:R-:W-:-:S03]  /*23a00*/  IMAD.MOV.U32 R8, RZ, RZ, R219 ;  /* 0x000000ffff087224 */ /* 0x004fc600078e00db */
[----:B---3--:R-:W-:Y:S04]  /*23a10*/  STL [R1+0xc38], R236 ;  /* 0x000c38ec01007387 */ /* 0x008fe80000100800 */
[----:B------:R1:W-:Y:S04]  /*23a20*/  STL [R1+0xc2c], R8 ;  /* 0x000c2c0801007387 */ /* 0x0003e80000100800 */
[----:B------:R-:W2:Y:S01]  /*23a30*/  LDL.LU.64 R218, [R1+0xa60] ;  /* 0x000a600001da7983 */ /* 0x000ea20000300a00 */
[----:B-1----:R-:W-:-:S03]  /*23a40*/  IMAD.MOV.U32 R8, RZ, RZ, R237 ;  /* 0x000000ffff087224 */ /* 0x002fc600078e00ed */
[----:B------:R-:W-:Y:S04]  /*23a50*/  STL [R1+0xc3c], R26 ;  /* 0x000c3c1a01007387 */ /* 0x000fe80000100800 */
[----:B------:R1:W-:Y:S04]  /*23a60*/  STL [R1+0xc34], R8 ;  /* 0x000c340801007387 */ /* 0x0003e80000100800 */
[----:B------:R-:W3:Y:S04]  /*23a70*/  LDL.LU.64 R236, [R1+0x908] ;  /* 0x0009080001ec7983 */ /* 0x000ee80000300a00 */
[----:B------:R-:W-:Y:S01]  /*23a80*/  STL [R1+0xc00], R27 ;  /* 0x000c001b01007387 */ /* 0x000fe20000100800 */
[----:B-1----:R-:W-:-:S03]  /*23a90*/  IMAD.MOV.U32 R8, RZ, RZ, R77 ;  /* 0x000000ffff087224 */ /* 0x002fc600078e004d */
[----:B------:R1:W-:Y:S04]  /*23aa0*/  STL [R1+0xc08], R76 ;  /* 0x000c084c01007387 */ /* 0x0003e80000100800 */
[----:B------:R-:W-:Y:S04]  /*23ab0*/  STL [R1+0xc10], R112 ;  /* 0x000c107001007387 */ /* 0x000fe80000100800 */
[----:B------:R1:W-:Y:S04]  /*23ac0*/  STL [R1+0xc04], R8 ;  /* 0x000c040801007387 */ /* 0x0003e80000100800 */
[----:B-1----:R-:W3:Y:S01]  /*23ad0*/  LDL.LU.64 R76, [R1+0xba8] ;  /* 0x000ba800014c7983 */ /* 0x002ee20000300a00 */
[----:B------:R-:W-:Y:S01]  /*23ae0*/  IMAD.MOV.U32 R8, RZ, RZ, R113 ;  /* 0x000000ffff087224 */ /* 0x000fe200078e0071 */
[----:B------:R-:W-:Y:S01]  /*23af0*/  MOV R113, R115 ;  /* 0x0000007300717202 */ /* 0x000fe20000000f00 */
[----:B------:R-:W-:-:S03]  /*23b00*/  IMAD.MOV.U32 R112, RZ, RZ, R114 ;  /* 0x000000ffff707224 */ /* 0x000fc600078e0072 */
[----:B------:R1:W-:Y:S04]  /*23b10*/  STL [R1+0xc0c], R8 ;  /* 0x000c0c0801007387 */ /* 0x0003e80000100800 */
[----:B------:R1:W-:Y:S04]  /*23b20*/  STL [R1+0xc18], R238 ;  /* 0x000c18ee01007387 */ /* 0x0003e80000100800 */
[----:B------:R-:W3:Y:S01]  /*23b30*/  LDL.LU.64 R114, [R1+0xab8] ;  /* 0x000ab80001727983 */ /* 0x000ee20000300a00 */
        /* <DEDUP_REMOVED lines=10> */
[----:B------:R-:W-:-:S05]  /*23be0*/  IMAD.MOV.U32 R8, RZ, RZ, R213 ;  /* 0x000000ffff087224 */ /* 0x000fca00078e00d5 */
[----:B------:R1:W-:Y:S04]  /*23bf0*/  STL [R1+0xbec], R8 ;  /* 0x000bec0801007387 */ /* 0x0003e80000100800 */
[----:B------:R1:W-:Y:S04]  /*23c00*/  STL [R1+0xbf8], R214 ;  /* 0x000bf8d601007387 */ /* 0x0003e80000100800 */
[----:B------:R-:W3:Y:S01]  /*23c10*/  LDL.LU.64 R212, [R1+0x308] ;  /* 0x0003080001d47983 */ /* 0x000ee20000300a00 */
[----:B-1----:R-:W-:-:S05]  /*23c20*/  IMAD.MOV.U32 R8, RZ, RZ, R215 ;  /* 0x000000ffff087224 */ /* 0x002fca00078e00d7 */
[----:B------:R-:W-:Y:S04]  /*23c30*/  STL [R1+0xbf4], R8 ;  /* 0x000bf40801007387 */ /* 0x000fe80000100800 */
[----:B------:R1:W-:Y:S04]  /*23c40*/  STL [R1+0xbfc], R6 ;  /* 0x000bfc0601007387 */ /* 0x0003e80000100800 */
[----:B------:R-:W-:Y:S04]  /*23c50*/  STL [R1+0xbc0], R7 ;  /* 0x000bc00701007387 */ /* 0x000fe80000100800 */
[----:B------:R-:W3:Y:S04]  /*23c60*/  LDL.LU.64 R214, [R1+0x328] ;  /* 0x0003280001d67983 */ /* 0x000ee80000300a00 */
[----:B----4-:R4:W-:Y:S01]  /*23c70*/  STL [R1+0xbc8], R216 ;  /* 0x000bc8d801007387 */ /* 0x0109e20000100800 */
[----:B-1----:R-:W-:-:S03]  /*23c80*/  IMAD.MOV.U32 R6, RZ, RZ, R217 ;  /* 0x000000ffff067224 */ /* 0x002fc600078e00d9 */
[----:B----4-:R-:W4:Y:S04]  /*23c90*/  LDL.LU.64 R216, [R1+0x348] ;  /* 0x0003480001d87983 */ /* 0x010f280000300a00 */
[----:B------:R1:W-:Y:S04]  /*23ca0*/  STL [R1+0xbc4], R6 ;  /* 0x000bc40601007387 */ /* 0x0003e80000100800 */
[----:B--2---:R2:W-:Y:S04]  /*23cb0*/  STL [R1+0xbd0], R218 ;  /* 0x000bd0da01007387 */ /* 0x0045e80000100800 */
[----:B------:R-:W4:Y:S01]  /*23cc0*/  LDL.LU.64 R206, [R1+0x368] ;  /* 0x0003680001ce7983 */ /* 0x000f220000300a00 */
[----:B-1----:R-:W-:-:S05]  /*23cd0*/  IMAD.MOV.U32 R6, RZ, RZ, R219 ;  /* 0x000000ffff067224 */ /* 0x002fca00078e00db */
[----:B------:R1:W-:Y:S04]  /*23ce0*/  STL [R1+0xbcc], R6 ;  /* 0x000bcc0601007387 */ /* 0x0003e80000100800 */
[----:B---3--:R3:W-:Y:S04]  /*23cf0*/  STL [R1+0xbd8], R236 ;  /* 0x000bd8ec01007387 */ /* 0x0087e80000100800 */
[----:B--2---:R-:W2:Y:S01]  /*23d00*/  LDL.LU.64 R218, [R1+0x388] ;  /* 0x0003880001da7983 */ /* 0x004ea20000300a00 */
[----:B-1----:R-:W-:-:S05]  /*23d10*/  IMAD.MOV.U32 R6, RZ, RZ, R237 ;  /* 0x000000ffff067224 */ /* 0x002fca00078e00ed */
[----:B------:R-:W-:Y:S04]  /*23d20*/  STL [R1+0xbd4], R6 ;  /* 0x000bd40601007387 */ /* 0x000fe80000100800 */
[----:B------:R1:W-:Y:S04]  /*23d30*/  STL [R1+0xbdc], R4 ;  /* 0x000bdc0401007387 */ /* 0x0003e80000100800 */
[----:B------:R-:W-:Y:S04]  /*23d40*/  STL [R1+0xba0], R5 ;  /* 0x000ba00501007387 */ /* 0x000fe80000100800 */
[----:B---3--:R-:W3:Y:S01]  /*23d50*/  LDL.LU.64 R236, [R1+0x7b0] ;  /* 0x0007b00001ec7983 */ /* 0x008ee20000300a00 */
[----:B-1----:R-:W-:-:S03]  /*23d60*/  IMAD.MOV.U32 R4, RZ, RZ, R77 ;  /* 0x000000ffff047224 */ /* 0x002fc600078e004d */
[----:B------:R-:W-:Y:S04]  /*23d70*/  STL [R1+0xba8], R76 ;  /* 0x000ba84c01007387 */ /* 0x000fe80000100800 */
[----:B------:R1:W-:Y:S04]  /*23d80*/  STL [R1+0xba4], R4 ;  /* 0x000ba40401007387 */ /* 0x0003e80000100800 */
[----:B------:R-:W-:Y:S01]  /*23d90*/  STL [R1+0xbb0], R114 ;  /* 0x000bb07201007387 */ /* 0x000fe20000100800 */
[----:B-1----:R-:W-:-:S03]  /*23da0*/  IMAD.MOV.U32 R4, RZ, RZ, R115 ;  /* 0x000000ffff047224 */ /* 0x002fc600078e0073 */
[----:B------:R-:W3:Y:S04]  /*23db0*/  LDL.LU.64 R76, [R1+0x7a0] ;  /* 0x0007a000014c7983 */ /* 0x000ee80000300a00 */
[----:B------:R1:W-:Y:S04]  /*23dc0*/  STL [R1+0xbac], R4 ;  /* 0x000bac0401007387 */ /* 0x0003e80000100800 */
[----:B------:R1:W-:Y:S02]  /*23dd0*/  STL [R1+0xbb8], R238 ;  /* 0x000bb8ee01007387 */ /* 0x0003e40000100800 */
[----:B-1----:R-:W-:-:S02]  /*23de0*/  IMAD.MOV.U32 R4, RZ, RZ, R239 ;  /* 0x000000ffff047224 */ /* 0x002fc400078e00ef */
[----:B------:R-:W3:Y:S04]  /*23df0*/  LDL.LU.64 R238, [R1+0x798] ;  /* 0x0007980001ee7983 */ /* 0x000ee80000300a00 */
[----:B------:R-:W-:Y:S04]  /*23e00*/  STL [R1+0xbb4], R4 ;  /* 0x000bb40401007387 */ /* 0x000fe80000100800 */
[----:B------:R1:W-:Y:S04]  /*23e10*/  STL [R1+0xbbc], R2 ;  /* 0x000bbc0201007387 */ /* 0x0003e80000100800 */
[----:B------:R-:W-:Y:S04]  /*23e20*/  STL [R1+0x39c], R3 ;  /* 0x00039c0301007387 */ /* 0x000fe80000100800 */
[----:B------:R-:W3:Y:S04]  /*23e30*/  LDL.LU.64 R114, [R1+0x790] ;  /* 0x0007900001727983 */ /* 0x000ee80000300a00 */
        /* <DEDUP_REMOVED lines=12> */
[----:B----4-:R4:W-:Y:S01]  /*23f00*/  STL [R1+0x3bc], R216 ;  /* 0x0003bcd801007387 */ /* 0x0109e20000100800 */
[----:B-1----:R-:W-:-:S03]  /*23f10*/  IMAD.MOV.U32 R2, RZ, RZ, R217 ;  /* 0x000000ffff027224 */ /* 0x002fc600078e00d9 */
[----:B----4-:R-:W4:Y:S04]  /*23f20*/  LDL.LU.64 R216, [R1+0x770] ;  /* 0x0007700001d87983 */ /* 0x010f280000300a00 */
[----:B------:R1:W-:Y:S04]  /*23f30*/  STL [R1+0x3b8], R2 ;  /* 0x0003b80201007387 */ /* 0x0003e80000100800 */
[----:B------:R2:W-:Y:S01]  /*23f40*/  STL [R1+0x3c4], R206 ;  /* 0x0003c4ce01007387 */ /* 0x0005e20000100800 */
[----:B-1----:R-:W-:-:S03]  /*23f50*/  MOV R2, R207 ;  /* 0x000000cf00027202 */ /* 0x002fc60000000f00 */
[----:B--2---:R-:W2:Y:S04]  /*23f60*/  LDL.LU.64 R206, [R1+0x768] ;  /* 0x0007680001ce7983 */ /* 0x004ea80000300a00 */
[----:B------:R1:W-:Y:S04]  /*23f70*/  STL [R1+0x3c0], R2 ;  /* 0x0003c00201007387 */ /* 0x0003e80000100800 */
[----:B------:R1:W-:Y:S02]  /*23f80*/  STL [R1+0x3cc], R218 ;  /* 0x0003ccda01007387 */ /* 0x0003e40000100800 */
[----:B-1----:R-:W-:-:S02]  /*23f90*/  IMAD.MOV.U32 R2, RZ, RZ, R219 ;  /* 0x000000ffff027224 */ /* 0x002fc400078e00db */
[----:B------:R-:W2:Y:S04]  /*23fa0*/  LDL.LU.64 R218, [R1+0x760] ;  /* 0x0007600001da7983 */ /* 0x000ea80000300a00 */
        /* <DEDUP_REMOVED lines=37> */
[----:B--2---:R2:W-:Y:S01]  /*24200*/  STL [R1+0x41c], R206 ;  /* 0x00041cce01007387 */ /* 0x0045e20000100800 */
[----:B-1----:R-:W-:-:S03]  /*24210*/  IMAD.MOV.U32 R2, RZ, RZ, R207 ;  /* 0x000000ffff027224 */ /* 0x002fc600078e00cf */
        /* <DEDUP_REMOVED lines=135> */
[----:B-1----:R-:W-:-:S02]  /*24a90*/  MOV R2, R219 ;  /* 0x000000db00027202 */ /* 0x002fc40000000f00 */
        /* <DEDUP_REMOVED lines=122> */
[----:B----4-:R4:W-:Y:S01]  /*25240*/  STL [R1+0x624], R216 ;  /* 0x000624d801007387 */ /* 0x0109e20000100800 */
[----:B-1----:R-:W-:-:S03]  /*25250*/  IMAD.MOV.U32 R2, RZ, RZ, R217 ;  /* 0x000000ffff027224 */ /* 0x002fc600078e00d9 */
[----:B----4-:R-:W4:Y:S04]  /*25260*/  LDL.LU.64 R216, [R1+0x9c8] ;  /* 0x0009c80001d87983 */ /* 0x010f280000300a00 */
[----:B------:R1:W-:Y:S04]  /*25270*/  STL [R1+0x620], R2 ;  /* 0x0006200201007387 */ /* 0x0003e80000100800 */
[----:B--2---:R-:W-:Y:S04]  /*25280*/  STL [R1+0x62c], R206 ;  /* 0x00062cce01007387 */ /* 0x004fe80000100800 */
[----:B------:R-:W2:Y:S01]  /*25290*/  LDL.LU.64 R204, [R1+0x9d0] ;  /* 0x0009d00001cc7983 */ /* 0x000ea20000300a00 */
[----:B-1----:R-:W-:-:S05]  /*252a0*/  IMAD.MOV.U32 R2, RZ, RZ, R207 ;  /* 0x000000ffff027224 */ /* 0x002fca00078e00cf */
[----:B------:R1:W-:Y:S04]  /*252b0*/  STL [R1+0x628], R2 ;  /* 0x0006280201007387 */ /* 0x0003e80000100800 */
[----:B------:R3:W-:Y:S01]  /*252c0*/  STL [R1+0x634], R218 ;  /* 0x000634da01007387 */ /* 0x0007e20000100800 */
        /* <DEDUP_REMOVED lines=11> */
[----:B------:R-:W-:Y:S04]  /*25380*/  STL [R1+0x64c], R76 ;  /* 0x00064c4c01007387 */ /* 0x000fe80000100800 */
[----:B------:R-:W3:Y:S01]  /*25390*/  LDL.LU.64 R206, [R1+0x9f8] ;  /* 0x0009f80001ce7983 */ /* 0x000ee20000300a00 */
[----:B-1----:R-:W-:-:S05]  /*253a0*/  IMAD.MOV.U32 R2, RZ, RZ, R77 ;  /* 0x000000ffff027224 */ /* 0x002fca00078e004d */
[----:B------:R1:W-:Y:S04]  /*253b0*/  STL [R1+0x648], R2 ;  /* 0x0006480201007387 */ /* 0x0003e80000100800 */
[----:B------:R1:W-:Y:S02]  /*253c0*/  STL [R1+0x654], R238 ;  /* 0x000654ee01007387 */ /* 0x0003e40000100800 */
[----:B-1----:R-:W-:Y:S02]  /*253d0*/  IMAD.MOV.U32 R2, RZ, RZ, R239 ;  /* 0x000000ffff027224 */ /* 0x002fe400078e00ef */
        /* <DEDUP_REMOVED lines=10> */
[----:B------:R-:W-:Y:S01]  /*25480*/  STL [R1+0x66c], R212 ;  /* 0x00066cd401007387 */ /* 0x000fe20000100800 */
[----:B-1----:R-:W-:-:S03]  /*25490*/  IMAD.MOV.U32 R2, RZ, RZ, R213 ;  /* 0x000000ffff027224 */ /* 0x002fc600078e00d5 */
[----:B------:R-:W3:Y:S04]  /*254a0*/  LDL.LU.64 R78, [R1+0xa20] ;  /* 0x000a2000014e7983 */ /* 0x000ee80000300a00 */
[----:B------:R1:W-:Y:S02]  /*254b0*/  STL [R1+0x668], R2 ;  /* 0x0006680201007387 */ /* 0x0003e40000100800 */
[----:B-1----:R-:W-:Y:S02]  /*254c0*/  IMAD.MOV.U32 R2, RZ, RZ, R215 ;  /* 0x000000ffff027224 */ /* 0x002fe400078e00d7 */
[----:B------:R-:W-:Y:S04]  /*254d0*/  STL [R1+0x674], R214 ;  /* 0x000674d601007387 */ /* 0x000fe80000100800 */
[----:B------:R-:W3:Y:S04]  /*254e0*/  LDL.LU.64 R212, [R1+0xa30] ;  /* 0x000a300001d47983 */ /* 0x000ee80000300a00 */
[----:B------:R1:W-:Y:S04]  /*254f0*/  STL [R1+0x670], R2 ;  /* 0x0006700201007387 */ /* 0x0003e80000100800 */
[----:B----4-:R4:W-:Y:S01]  /*25500*/  STL [R1+0x67c], R216 ;  /* 0x00067cd801007387 */ /* 0x0109e20000100800 */
[----:B-1----:R-:W-:-:S03]  /*25510*/  IMAD.MOV.U32 R2, RZ, RZ, R217 ;  /* 0x000000ffff027224 */ /* 0x002fc600078e00d9 */
[----:B------:R-:W3:Y:S04]  /*25520*/  LDL.LU.64 R214, [R1+0xa38] ;  /* 0x000a380001d67983 */ /* 0x000ee80000300a00 */
[----:B--2---:R-:W-:Y:S04]  /*25530*/  STL [R1+0x684], R204 ;  /* 0x000684cc01007387 */ /* 0x004fe80000100800 */
[----:B------:R1:W-:Y:S04]  /*25540*/  STL [R1+0x678], R2 ;  /* 0x0006780201007387 */ /* 0x0003e80000100800 */
[----:B----4-:R-:W2:Y:S01]  /*25550*/  LDL.LU.64 R216, [R1+0xa40] ;  /* 0x000a400001d87983 */ /* 0x010ea20000300a00 */
[----:B-1----:R-:W-:-:S03]  /*25560*/  IMAD.MOV.U32 R2, RZ, RZ, R205 ;  /* 0x000000ffff027224 */ /* 0x002fc600078e00cd */
[----:B---3--:R-:W-:Y:S04]  /*25570*/  STL [R1+0x68c], R218 ;  /* 0x00068cda01007387 */ /* 0x008fe80000100800 */
[----:B------:R1:W-:Y:S02]  /*25580*/  STL [R1+0x680], R2 ;  /* 0x0006800201007387 */ /* 0x0003e40000100800 */
[----:B-1----:R-:W-:Y:S02]  /*25590*/  IMAD.MOV.U32 R2, RZ, RZ, R219 ;  /* 0x000000ffff027224 */ /* 0x002fe400078e00db */
[----:B------:R-:W3:Y:S04]  /*255a0*/  LDL.LU.64 R218, [R1+0xa48] ;  /* 0x000a480001da7983 */ /* 0x000ee80000300a00 */
[----:B------:R1:W-:Y:S04]  /*255b0*/  STL [R1+0x688], R2 ;  /* 0x0006880201007387 */ /* 0x0003e80000100800 */
[----:B------:R4:W-:Y:S01]  /*255c0*/  STL [R1+0x694], R236 ;  /* 0x000694ec01007387 */ /* 0x0009e20000100800 */
[----:B-1----:R-:W-:-:S03]  /*255d0*/  MOV R2, R237 ;  /* 0x000000ed00027202 */ /* 0x002fc60000000f00 */
[----:B----4-:R-:W4:Y:S04]  /*255e0*/  LDL.LU.64 R236, [R1+0xa50] ;  /* 0x000a500001ec7983 */ /* 0x010f280000300a00 */
[----:B------:R1:W-:Y:S04]  /*255f0*/  STL [R1+0x690], R2 ;  /* 0x0006900201007387 */ /* 0x0003e80000100800 */
[----:B------:R1:W-:Y:S02]  /*25600*/  STL [R1+0x69c], R112 ;  /* 0x00069c7001007387 */ /* 0x0003e40000100800 */
[----:B-1----:R-:W-:-:S02]  /*25610*/  IMAD.MOV.U32 R2, RZ, RZ, R113 ;  /* 0x000000ffff027224 */ /* 0x002fc400078e0071 */
[----:B------:R-:W4:Y:S04]  /*25620*/  LDL.LU.64 R112, [R1+0xa58] ;  /* 0x000a580001707983 */ /* 0x000f280000300a00 */
        /* <DEDUP_REMOVED lines=27> */
[----:B--2---:R-:W-:Y:S04]  /*257e0*/  STL [R1+0x6dc], R216 ;  /* 0x0006dcd801007387 */ /* 0x004fe80000100800 */
[----:B------:R1:W-:Y:S04]  /*257f0*/  STL [R1+0x6d0], R2 ;  /* 0x0006d00201007387 */ /* 0x0003e80000100800 */
[----:B------:R-:W2:Y:S04]  /*25800*/  LDL.LU.64 R214, [R1+0xaa0] ;  /* 0x000aa00001d67983 */ /* 0x000ea80000300a00 */
[----:B------:R-:W2:Y:S01]  /*25810*/  LDL.LU.64 R204, [R1+0xaa8] ;  /* 0x000aa80001cc7983 */ /* 0x000ea20000300a00 */
[----:B-1----:R-:W-:-:S05]  /*25820*/  IMAD.MOV.U32 R2, RZ, RZ, R217 ;  /* 0x000000ffff027224 */ /* 0x002fca00078e00d9 */
[----:B------:R1:W-:Y:S04]  /*25830*/  STL [R1+0x6d8], R2 ;  /* 0x0006d80201007387 */ /* 0x0003e80000100800 */
[----:B---3--:R-:W-:Y:S01]  /*25840*/  STL [R1+0x6e4], R218 ;  /* 0x0006e4da01007387 */ /* 0x008fe20000100800 */
[----:B-1----:R-:W-:-:S03]  /*25850*/  IMAD.MOV.U32 R2, RZ, RZ, R219 ;  /* 0x000000ffff027224 */ /* 0x002fc600078e00db */
[----:B------:R-:W3:Y:S04]  /*25860*/  LDL.LU.64 R216, [R1+0xab0] ;  /* 0x000ab00001d87983 */ /* 0x000ee80000300a00 */
[----:B------:R4:W-:Y:S02]  /*25870*/  STL [R1+0x6e0], R2 ;  /* 0x0006e00201007387 */ /* 0x0009e40000100800 */
[----:B----4-:R-:W-:Y:S02]  /*25880*/  IMAD.MOV.U32 R2, RZ, RZ, R237 ;  /* 0x000000ffff027224 */ /* 0x010fe400078e00ed */
[----:B------:R1:W-:Y:S04]  /*25890*/  STL [R1+0x6ec], R236 ;  /* 0x0006ecec01007387 */ /* 0x0003e80000100800 */
[----:B------:R-:W4:Y:S04]  /*258a0*/  LDL.LU.64 R218, [R1+0xac0] ;  /* 0x000ac00001da7983 */ /* 0x000f280000300a00 */
[----:B------:R1:W-:Y:S04]  /*258b0*/  STL [R1+0x6e8], R2 ;  /* 0x0006e80201007387 */ /* 0x0003e80000100800 */
[----:B------:R1:W-:Y:S04]  /*258c0*/  STL [R1+0x6f4], R112 ;  /* 0x0006f47001007387 */ /* 0x0003e80000100800 */
[----:B-1----:R-:W4:Y:S01]  /*258d0*/  LDL.LU.64 R236, [R1+0xad0] ;  /* 0x000ad00001ec7983 */ /* 0x002f220000300a00 */
[----:B------:R-:W-:-:S03]  /*258e0*/  IMAD.MOV.U32 R2, RZ, RZ, R113 ;  /* 0x000000ffff027224 */ /* 0x000fc600078e0071 */
        /* <DEDUP_REMOVED lines=11> */
[----:B-1----:R-:W-:-:S03]  /*259a0*/  MOV R2, R115 ;  /* 0x0000007300027202 */ /* 0x002fc60000000f00 */
        /* <DEDUP_REMOVED lines=8> */
[----:B------:R-:W4:Y:S04]  /*25a30*/  LDL.LU.64 R78, [R1+0xb00] ;  /* 0x000b0000014e7983 */ /* 0x000f280000300a00 */
[----:B------:R1:W-:Y:S04]  /*25a40*/  STL [R1+0x718], R2 ;  /* 0x0007180201007387 */ /* 0x0003e80000100800 */
[----:B------:R2:W-:Y:S01]  /*25a50*/  STL [R1+0x724], R212 ;  /* 0x000724d401007387 */ /* 0x0005e20000100800 */
[----:B-1----:R-:W-:-:S03]  /*25a60*/  IMAD.MOV.U32 R2, RZ, RZ, R213 ;  /* 0x000000ffff027224 */ /* 0x002fc600078e00d5 */
[----:B--2---:R-:W2:Y:S04]  /*25a70*/  LDL.LU.64 R212, [R1+0xb08] ;  /* 0x000b080001d47983 */ /* 0x004ea80000300a00 */
[----:B------:R1:W-:Y:S04]  /*25a80*/  STL [R1+0x720], R2 ;  /* 0x0007200201007387 */ /* 0x0003e80000100800 */
[----:B------:R1:W-:Y:S02]  /*25a90*/  STL [R1+0x72c], R214 ;  /* 0x00072cd601007387 */ /* 0x0003e40000100800 */
[----:B-1----:R-:W-:-:S02]  /*25aa0*/  IMAD.MOV.U32 R2, RZ, RZ, R215 ;  /* 0x000000ffff027224 */ /* 0x002fc400078e00d7 */
[----:B------:R-:W-:Y:S04]  /*25ab0*/  STL [R1+0x734], R204 ;  /* 0x000734cc01007387 */ /* 0x000fe80000100800 */
[----:B------:R1:W-:Y:S04]  /*25ac0*/  STL [R1+0x728], R2 ;  /* 0x0007280201007387 */ /* 0x0003e80000100800 */
[----:B------:R-:W2:Y:S01]  /*25ad0*/  LDL.LU.64 R214, [R1+0xb10] ;  /* 0x000b100001d67983 */ /* 0x000ea20000300a00 */
[----:B-1----:R-:W-:-:S03]  /*25ae0*/  IMAD.MOV.U32 R2, RZ, RZ, R205 ;  /* 0x000000ffff027224 */ /* 0x002fc600078e00cd */
[----:B---3--:R-:W-:Y:S04]  /*25af0*/  STL [R1+0x73c], R216 ;  /* 0x00073cd801007387 */ /* 0x008fe80000100800 */
[----:B------:R1:W-:Y:S02]  /*25b00*/  STL [R1+0x730], R2 ;  /* 0x0007300201007387 */ /* 0x0003e40000100800 */
[----:B-1----:R-:W-:Y:S02]  /*25b10*/  IMAD.MOV.U32 R2, RZ, RZ, R217 ;  /* 0x000000ffff027224 */ /* 0x002fe400078e00d9 */
[----:B------:R-:W3:Y:S04]  /*25b20*/  LDL.LU.64 R216, [R1+0xb20] ;  /* 0x000b200001d87983 */ /* 0x000ee80000300a00 */
[----:B------:R1:W-:Y:S04]  /*25b30*/  STL [R1+0x738], R2 ;  /* 0x0007380201007387 */ /* 0x0003e80000100800 */
[----:B----4-:R4:W-:Y:S01]  /*25b40*/  STL [R1+0x744], R218 ;  /* 0x000744da01007387 */ /* 0x0109e20000100800 */
[----:B-1----:R-:W-:-:S03]  /*25b50*/  IMAD.MOV.U32 R2, RZ, RZ, R219 ;  /* 0x000000ffff027224 */ /* 0x002fc600078e00db */
[----:B------:R-:W-:Y:S04]  /*25b60*/  STL [R1+0x74c], R236 ;  /* 0x00074cec01007387 */ /* 0x000fe80000100800 */
[----:B------:R1:W-:Y:S04]  /*25b70*/  STL [R1+0x740], R2 ;  /* 0x0007400201007387 */ /* 0x0003e80000100800 */
[----:B----4-:R-:W4:Y:S01]  /*25b80*/  LDL.LU.64 R218, [R1+0xb28] ;  /* 0x000b280001da7983 */ /* 0x010f220000300a00 */
        /* <DEDUP_REMOVED lines=14> */
[----:B------:R1:W-:Y:S02]  /*25c70*/  STL [R1+0x76c], R114 ;  /* 0x00076c7201007387 */ /* 0x0003e40000100800 */
[----:B-1----:R-:W-:-:S02]  /*25c80*/  IMAD.MOV.U32 R2, RZ, RZ, R115 ;  /* 0x000000ffff027224 */ /* 0x002fc400078e0073 */
[----:B------:R-:W4:Y:S04]  /*25c90*/  LDL.LU.64 R114, [R1+0xb48] ;  /* 0x000b480001727983 */ /* 0x000f280000300a00 */
[----:B------:R1:W-:Y:S04]  /*25ca0*/  STL [R1+0x768], R2 ;  /* 0x0007680201007387 */ /* 0x0003e80000100800 */
[----:B------:R-:W-:Y:S01]  /*25cb0*/  STL [R1+0x774], R76 ;  /* 0x0007744c01007387 */ /* 0x000fe20000100800 */
[----:B-1----:R-:W-:-:S03]  /*25cc0*/  IMAD.MOV.U32 R2, RZ, RZ, R77 ;  /* 0x000000ffff027224 */ /* 0x002fc600078e004d */
[----:B------:R-:W-:Y:S04]  /*25cd0*/  STL [R1+0x77c], R78 ;  /* 0x00077c4e01007387 */ /* 0x000fe80000100800 */
[----:B------:R1:W-:Y:S04]  /*25ce0*/  STL [R1+0x770], R2 ;  /* 0x0007700201007387 */ /* 0x0003e80000100800 */
[----:B------:R-:W4:Y:S01]  /*25cf0*/  LDL.LU.64 R74, [R1+0xb50] ;  /* 0x000b5000014a7983 */ /* 0x000f220000300a00 */
[----:B-1----:R-:W-:-:S05]  /*25d00*/  IMAD.MOV.U32 R2, RZ, RZ, R79 ;  /* 0x000000ffff027224 */ /* 0x002fca00078e004f */
[----:B------:R1:W-:Y:S04]  /*25d10*/  STL [R1+0x778], R2 ;  /* 0x0007780201007387 */ /* 0x0003e80000100800 */
[----:B--2---:R-:W-:Y:S04]  /*25d20*/  STL [R1+0x784], R212 ;  /* 0x000784d401007387 */ /* 0x004fe80000100800 */
[----:B------:R-:W2:Y:S01]  /*25d30*/  LDL.LU.64 R204, [R1+0xb60] ;  /* 0x000b600001cc7983 */ /* 0x000ea20000300a00 */
[----:B-1----:R-:W-:-:S03]  /*25d40*/  MOV R2, R213 ;  /* 0x000000d500027202 */ /* 0x002fc60000000f00 */
[----:B------:R-:W2:Y:S04]  /*25d50*/  LDL.LU.64 R206, [R1+0xb68] ;  /* 0x000b680001ce7983 */ /* 0x000ea80000300a00 */
[----:B------:R1:W-:Y:S04]  /*25d60*/  STL [R1+0x780], R2 ;  /* 0x0007800201007387 */ /* 0x0003e80000100800 */
[----:B------:R-:W-:Y:S04]  /*25d70*/  STL [R1+0x78c], R214 ;  /* 0x00078cd601007387 */ /* 0x000fe80000100800 */
[----:B------:R-:W2:Y:S01]  /*25d80*/  LDL.LU.64 R76, [R1+0xb70] ;  /* 0x000b7000014c7983 */ /* 0x000ea20000300a00 */
[----:B-1----:R-:W-:-:S03]  /*25d90*/  IMAD.MOV.U32 R2, RZ, RZ, R215 ;  /* 0x000000ffff027224 */ /* 0x002fc600078e00d7 */
[----:B------:R-:W2:Y:S04]  /*25da0*/  LDL.LU.64 R78, [R1+0xb78] ;  /* 0x000b7800014e7983 */ /* 0x000ea80000300a00 */
[----:B------:R1:W-:Y:S04]  /*25db0*/  STL [R1+0x788], R2 ;  /* 0x0007880201007387 */ /* 0x0003e80000100800 */
[----:B---3--:R3:W-:Y:S04]  /*25dc0*/  STL [R1+0x794], R216 ;  /* 0x000794d801007387 */ /* 0x0087e80000100800 */
[----:B------:R-:W2:Y:S01]  /*25dd0*/  LDL.LU.64 R212, [R1+0xb80] ;  /* 0x000b800001d47983 */ /* 0x000ea20000300a00 */
[----:B-1----:R-:W-:-:S03]  /*25de0*/  IMAD.MOV.U32 R2, RZ, RZ, R217 ;  /* 0x000000ffff027224 */ /* 0x002fc600078e00d9 */
[----:B---3--:R-:W3:Y:S04]  /*25df0*/  LDL.LU.64 R216, [R1+0xb88] ;  /* 0x000b880001d87983 */ /* 0x008ee80000300a00 */
[----:B------:R1:W-:Y:S04]  /*25e00*/  STL [R1+0x790], R2 ;  /* 0x0007900201007387 */ /* 0x0003e80000100800 */
[----:B----4-:R4:W-:Y:S04]  /*25e10*/  STL [R1+0x79c], R218 ;  /* 0x00079cda01007387 */ /* 0x0109e80000100800 */
[----:B------:R-:W3:Y:S01]  /*25e20*/  LDL.LU.64 R214, [R1+0xb90] ;  /* 0x000b900001d67983 */ /* 0x000ee20000300a00 */
[----:B-1----:R-:W-:-:S03]  /*25e30*/  IMAD.MOV.U32 R2, RZ, RZ, R219 ;  /* 0x000000ffff027224 */ /* 0x002fc600078e00db */
[----:B------:R-:W-:Y:S04]  /*25e40*/  STL [R1+0x7a4], R236 ;  /* 0x0007a4ec01007387 */ /* 0x000fe80000100800 */
[----:B------:R1:W-:Y:S04]  /*25e50*/  STL [R1+0x798], R2 ;  /* 0x0007980201007387 */ /* 0x0003e80000100800 */
[----:B----4-:R-:W4:Y:S01]  /*25e60*/  LDL.LU.64 R218, [R1+0xb98] ;  /* 0x000b980001da7983 */ /* 0x010f220000300a00 */
[----:B-1----:R-:W-:-:S03]  /*25e70*/  IMAD.MOV.U32 R2, RZ, RZ, R237 ;  /* 0x000000ffff027224 */ /* 0x002fc600078e00ed */
[----:B------:R-:W-:Y:S04]  /*25e80*/  STL [R1+0x7ac], R112 ;  /* 0x0007ac7001007387 */ /* 0x000fe80000100800 */
[----:B------:R1:W-:Y:S04]  /*25e90*/  STL [R1+0x7a0], R2 ;  /* 0x0007a00201007387 */ /* 0x0003e80000100800 */
[----:B------:R-:W4:Y:S01]  /*25ea0*/  LDL.64 R236, [R1+0xfa0] ;  /* 0x000fa00001ec7983 */ /* 0x000f220000100a00 */
[----:B-1----:R-:W-:-:S03]  /*25eb0*/  IMAD.MOV.U32 R2, RZ, RZ, R113 ;  /* 0x000000ffff027224 */ /* 0x002fc600078e0071 */
[----:B------:R-:W4:Y:S04]  /*25ec0*/  LDL.64 R112, [R1+0xfa8] ;  /* 0x000fa80001707983 */ /* 0x000f280000100a00 */
[----:B------:R1:W-:Y:S04]  /*25ed0*/  STL [R1+0x7a8], R2 ;  /* 0x0007a80201007387 */ /* 0x0003e80000100800 */
[----:B------:R1:W-:Y:S02]  /*25ee0*/  STL [R1+0x7b4], R238 ;  /* 0x0007b4ee01007387 */ /* 0x0003e40000100800 */
[----:B-1----:R-:W-:-:S02]  /*25ef0*/  IMAD.MOV.U32 R2, RZ, RZ, R239 ;  /* 0x000000ffff027224 */ /* 0x002fc400078e00ef */
[----:B------:R-:W4:Y:S04]  /*25f00*/  LDL.64 R238, [R1+0xfb0] ;  /* 0x000fb00001ee7983 */ /* 0x000f280000100a00 */
[----:B------:R1:W-:Y:S04]  /*25f10*/  STL [R1+0x7b0], R2 ;  /* 0x0007b00201007387 */ /* 0x0003e80000100800 */
[----:B------:R1:W-:Y:S02]  /*25f20*/  STL [R1+0x7bc], R114 ;  /* 0x0007bc7201007387 */ /* 0x0003e40000100800 */
[----:B-1----:R-:W-:-:S02]  /*25f30*/  IMAD.MOV.U32 R2, RZ, RZ, R115 ;  /* 0x000000ffff027224 */ /* 0x002fc400078e0073 */
[----:B------:R-:W4:Y:S04]  /*25f40*/  LDL.64 R114, [R1+0xfb8] ;  /* 0x000fb80001727983 */ /* 0x000f280000100a00 */
[----:B------:R1:W-:Y:S04]  /*25f50*/  STL [R1+0x7b8], R2 ;  /* 0x0007b80201007387 */ /* 0x0003e80000100800 */
[----:B------:R-:W-:Y:S04]  /*25f60*/  STL [R1+0x7c4], R250 ;  /* 0x0007c4fa01007387 */ /* 0x000fe80000100800 */
[----:B------:R-:W-:Y:S01]  /*25f70*/  STL [R1+0x7c0], R251 ;  /* 0x0007c0fb01007387 */ /* 0x000fe20000100800 */
[----:B-1----:R-:W-:-:S03]  /*25f80*/  IMAD.MOV.U32 R2, RZ, RZ, R75 ;  /* 0x000000ffff027224 */ /* 0x002fc600078e004b */
[----:B------:R-:W-:Y:S04]  /*25f90*/  STL [R1+0x7cc], R74 ;  /* 0x0007cc4a01007387 */ /* 0x000fe80000100800 */
[----:B--2---:R-:W-:Y:S04]  /*25fa0*/  STL [R1+0x7d4], R204 ;  /* 0x0007d4cc01007387 */ /* 0x004fe80000100800 */
[----:B------:R1:W-:Y:S04]  /*25fb0*/  STL [R1+0x7c8], R2 ;  /* 0x0007c80201007387 */ /* 0x0003e80000100800 */
[----:B------:R-:W-:Y:S01]  /*25fc0*/  STL [R1+0x7dc], R206 ;  /* 0x0007dcce01007387 */ /* 0x000fe20000100800 */
[----:B-1----:R-:W-:-:S05]  /*25fd0*/  IMAD.MOV.U32 R2, RZ, RZ, R205 ;  /* 0x000000ffff027224 */ /* 0x002fca00078e00cd */
        /* <DEDUP_REMOVED lines=10> */
[----:B---3--:R-:W-:Y:S01]  /*26080*/  STL [R1+0x7fc], R216 ;  /* 0x0007fcd801007387 */ /* 0x008fe20000100800 */
[----:B-1----:R-:W-:-:S05]  /*26090*/  IMAD.MOV.U32 R2, RZ, RZ, R213 ;  /* 0x000000ffff027224 */ /* 0x002fca00078e00d5 */
[----:B------:R1:W-:Y:S04]  /*260a0*/  STL [R1+0x7f0], R2 ;  /* 0x0007f00201007387 */ /* 0x0003e80000100800 */
[----:B------:R-:W-:Y:S01]  /*260b0*/  STL [R1+0x804], R214 ;  /* 0x000804d601007387 */ /* 0x000fe20000100800 */
[----:B-1----:R-:W-:-:S05]  /*260c0*/  IMAD.MOV.U32 R2, RZ, RZ, R217 ;  /* 0x000000ffff027224 */ /* 0x002fca00078e00d9 */
[----:B------:R1:W-:Y:S04]  /*260d0*/  STL [R1+0x7f8], R2 ;  /* 0x0007f80201007387 */ /* 0x0003e80000100800 */
[----:B------:R-:W2:Y:S01]  /*260e0*/  LDL.LU.64 R216, [R1+0xfc0] ;  /* 0x000fc00001d87983 */ /* 0x000ea20000300a00 */
[----:B-1----:R-:W-:-:S03]  /*260f0*/  MOV R2, R215 ;  /* 0x000000d700027202 */ /* 0x002fc60000000f00 */
[----:B----4-:R-:W-:Y:S04]  /*26100*/  STL [R1+0x80c], R218 ;  /* 0x00080cda01007387 */ /* 0x010fe80000100800 */
[----:B------:R1:W-:Y:S02]  /*26110*/  STL [R1+0x800], R2 ;  /* 0x0008000201007387 */ /* 0x0003e40000100800 */
[----:B-1----:R-:W-:Y:S02]  /*26120*/  IMAD.MOV.U32 R2, RZ, RZ, R219 ;  /* 0x000000ffff027224 */ /* 0x002fe400078e00db */
[----:B------:R-:W3:Y:S04]  /*26130*/  LDL.LU.64 R218, [R1+0xfc8] ;  /* 0x000fc80001da7983 */ /* 0x000ee80000300a00 */
[----:B------:R1:W-:Y:S04]  /*26140*/  STL [R1+0x808], R2 ;  /* 0x0008080201007387 */ /* 0x0003e80000100800 */
[----:B------:R4:W-:Y:S01]  /*26150*/  STL [R1+0x814], R236 ;  /* 0x000814ec01007387 */ /* 0x0009e20000100800 */
[----:B-1----:R-:W-:-:S03]  /*26160*/  IMAD.MOV.U32 R2, RZ, RZ, R237 ;  /* 0x000000ffff027224 */ /* 0x002fc600078e00ed */
[----:B------:R-:W-:Y:S04]  /*26170*/  STL [R1+0x81c], R112 ;  /* 0x00081c7001007387 */ /* 0x000fe80000100800 */
[----:B------:R1:W-:Y:S04]  /*26180*/  STL [R1+0x810], R2 ;  /* 0x0008100201007387 */ /* 0x0003e80000100800 */
[----:B----4-:R-:W4:Y:S01]  /*26190*/  LDL.LU.64 R236, [R1+0xfd0] ;  /* 0x000fd00001ec7983 */ /* 0x010f220000300a00 */
[----:B-1----:R-:W-:-:S03]  /*261a0*/  IMAD.MOV.U32 R2, RZ, RZ, R113 ;  /* 0x000000ffff027224 */ /* 0x002fc600078e0071 */
[----:B------:R-:W-:Y:S04]  /*261b0*/  STL [R1+0x824], R238 ;  /* 0x000824ee01007387 */ /* 0x000fe80000100800 */
[----:B------:R1:W-:Y:S02]  /*261c0*/  STL [R1+0x818], R2 ;  /* 0x0008180201007387 */ /* 0x0003e40000100800 */
[----:B-1----:R-:W-:Y:S02]  /*261d0*/  IMAD.MOV.U32 R2, RZ, RZ, R239 ;  /* 0x000000ffff027224 */ /* 0x002fe400078e00ef */
[----:B------:R-:W4:Y:S04]  /*261e0*/  LDL.LU.64 R238, [R1+0xfd8] ;  /* 0x000fd80001ee7983 */ /* 0x000f280000300a00 */
[----:B------:R1:W-:Y:S04]  /*261f0*/  STL [R1+0x820], R2 ;  /* 0x0008200201007387 */ /* 0x0003e80000100800 */
[----:B------:R-:W-:Y:S01]  /*26200*/  STL [R1+0x82c], R114 ;  /* 0x00082c7201007387 */ /* 0x000fe20000100800 */
[----:B-1----:R-:W-:-:S03]  /*26210*/  IMAD.MOV.U32 R2, RZ, RZ, R115 ;  /* 0x000000ffff027224 */ /* 0x002fc600078e0073 */
[----:B------:R-:W-:Y:S04]  /*26220*/  STL [R1+0x834], R32 ;  /* 0x0008342001007387 */ /* 0x000fe80000100800 */
[----:B------:R1:W-:Y:S04]  /*26230*/  STL [R1+0x828], R2 ;  /* 0x0008280201007387 */ /* 0x0003e80000100800 */
[----:B------:R-:W4:Y:S04]  /*26240*/  LDL.LU.64 R124, [R1+0xfe0] ;  /* 0x000fe000017c7983 */ /* 0x000f280000300a00 */
[----:B------:R-:W-:Y:S04]  /*26250*/  STL [R1+0x830], R33 ;  /* 0x0008302101007387 */ /* 0x000fe80000100800 */
        /* <DEDUP_REMOVED lines=13> */
[----:B--2---:R-:W-:Y:S04]  /*26330*/  STL [R1+0x854], R216 ;  /* 0x000854d801007387 */ /* 0x004fe80000100800 */
[----:B------:R-:W2:Y:S01]  /*26340*/  LDL.LU.64 R212, [R1+0x1020] ;  /* 0x0010200001d47983 */ /* 0x000ea20000300a00 */
[----:B-1----:R-:W-:-:S03]  /*26350*/  IMAD.MOV.U32 R2, RZ, RZ, R217 ;  /* 0x000000ffff027224 */ /* 0x002fc600078e00d9 */
[----:B------:R-:W2:Y:S04]  /*26360*/  LDL.LU.64 R214, [R1+0x1028] ;  /* 0x0010280001d67983 */ /* 0x000ea80000300a00 */
[----:B------:R1:W-:Y:S04]  /*26370*/  STL [R1+0x850], R2 ;  /* 0x0008500201007387 */ /* 0x0003e80000100800 */
[----:B---3--:R-:W-:Y:S04]  /*26380*/  STL [R1+0x85c], R218 ;  /* 0x00085cda01007387 */ /* 0x008fe80000100800 */
[----:B------:R-:W3:Y:S01]  /*26390*/  LDL.LU.64 R112, [R1+0x1030] ;  /* 0x0010300001707983 */ /* 0x000ee20000300a00 */
[----:B-1----:R-:W-:-:S03]  /*263a0*/  IMAD.MOV.U32 R2, RZ, RZ, R219 ;  /* 0x000000ffff027224 */ /* 0x002fc600078e00db */
[----:B------:R-:W3:Y:S04]  /*263b0*/  LDL.LU.64 R114, [R1+0x1038] ;  /* 0x0010380001727983 */ /* 0x000ee80000300a00 */
[----:B------:R1:W-:Y:S04]  /*263c0*/  STL [R1+0x858], R2 ;  /* 0x0008580201007387 */ /* 0x0003e80000100800 */
[----:B----4-:R4:W-:Y:S04]  /*263d0*/  STL [R1+0x864], R236 ;  /* 0x000864ec01007387 */ /* 0x0109e80000100800 */
[----:B------:R-:W3:Y:S01]  /*263e0*/  LDL.LU.64 R216, [R1+0x1040] ;  /* 0x0010400001d87983 */ /* 0x000ee20000300a00 */
[----:B-1----:R-:W-:-:S03]  /*263f0*/  IMAD.MOV.U32 R2, RZ, RZ, R237 ;  /* 0x000000ffff027224 */ /* 0x002fc600078e00ed */
[----:B------:R-:W3:Y:S04]  /*26400*/  LDL.LU.64 R218, [R1+0x1048] ;  /* 0x0010480001da7983 */ /* 0x000ee80000300a00 */
[----:B------:R1:W-:Y:S04]  /*26410*/  STL [R1+0x860], R2 ;  /* 0x0008600201007387 */ /* 0x0003e80000100800 */
[----:B------:R4:W-:Y:S04]  /*26420*/  STL [R1+0x86c], R238 ;  /* 0x00086cee01007387 */ /* 0x0009e80000100800 */
[----:B----4-:R-:W4:Y:S01]  /*26430*/  LDL.LU.64 R236, [R1+0x1050] ;  /* 0x0010500001ec7983 */ /* 0x010f220000300a00 */
[----:B-1----:R-:W-:-:S03]  /*26440*/  IMAD.MOV.U32 R2, RZ, RZ, R239 ;  /* 0x000000ffff027224 */ /* 0x002fc600078e00ef */
[----:B------:R-:W4:Y:S04]  /*26450*/  LDL.LU.64 R238, [R1+0x1058] ;  /* 0x0010580001ee7983 */ /* 0x000f280000300a00 */
[----:B------:R1:W-:Y:S04]  /*26460*/  STL [R1+0x868], R2 ;  /* 0x0008680201007387 */ /* 0x0003e80000100800 */
[----:B------:R-:W-:Y:S01]  /*26470*/  STL [R1+0x874], R124 ;  /* 0x0008747c01007387 */ /* 0x000fe20000100800 */
[----:B-1----:R-:W-:-:S03]  /*26480*/  IMAD.MOV.U32 R2, RZ, RZ, R125 ;  /* 0x000000ffff027224 */ /* 0x002fc600078e007d */
[----:B------:R-:W-:Y:S04]  /*26490*/  STL [R1+0x87c], R126 ;  /* 0x00087c7e01007387 */ /* 0x000fe80000100800 */
        /* <DEDUP_REMOVED lines=14> */
[----:B-1----:R-:W-:-:S05]  /*26580*/  MOV R2, R207 ;  /* 0x000000cf00027202 */ /* 0x002fca0000000f00 */
[----:B------:R1:W-:Y:S04]  /*26590*/  STL [R1+0x898], R2 ;  /* 0x0008980201007387 */ /* 0x0003e80000100800 */
[----:B------:R-:W-:Y:S01]  /*265a0*/  STL [R1+0x8ac], R78 ;  /* 0x0008ac4e01007387 */ /* 0x000fe20000100800 */
[----:B-1----:R-:W-:-:S05]  /*265b0*/  IMAD.MOV.U32 R2, RZ, RZ, R77 ;  /* 0x000000ffff027224 */ /* 0x002fca00078e004d */
[----:B------:R1:W-:Y:S02]  /*265c0*/  STL [R1+0x8a0], R2 ;  /* 0x0008a00201007387 */ /* 0x0003e40000100800 */
[----:B-1----:R-:W-:Y:S02]  /*265d0*/  IMAD.MOV.U32 R2, RZ, RZ, R79 ;  /* 0x000000ffff027224 */ /* 0x002fe400078e004f */
[----:B--2---:R-:W-:Y:S04]  /*265e0*/  STL [R1+0x8b4], R212 ;  /* 0x0008b4d401007387 */ /* 0x004fe80000100800 */
[----:B------:R1:W-:Y:S04]  /*265f0*/  STL [R1+0x8a8], R2 ;  /* 0x0008a80201007387 */ /* 0x0003e80000100800 */
[----:B------:R-:W-:Y:S01]  /*26600*/  STL [R1+0x8bc], R214 ;  /* 0x0008bcd601007387 */ /* 0x000fe20000100800 */
[----:B-1----:R-:W-:-:S05]  /*26610*/  IMAD.MOV.U32 R2, RZ, RZ, R213 ;  /* 0x000000ffff027224 */ /* 0x002fca00078e00d5 */
[----:B------:R1:W-:Y:S02]  /*26620*/  STL [R1+0x8b0], R2 ;  /* 0x0008b00201007387 */ /* 0x0003e40000100800 */
[----:B-1----:R-:W-:Y:S02]  /*26630*/  IMAD.MOV.U32 R2, RZ, RZ, R215 ;  /* 0x000000ffff027224 */ /* 0x002fe400078e00d7 */
[----:B---3--:R-:W-:Y:S04]  /*26640*/  STL [R1+0x8c4], R112 ;  /* 0x0008c47001007387 */ /* 0x008fe80000100800 */
        /* <DEDUP_REMOVED lines=10> */
[----:B----4-:R-:W-:Y:S01]  /*266f0*/  STL [R1+0x8e4], R236 ;  /* 0x0008e4ec01007387 */ /* 0x010fe20000100800 */
        /* <DEDUP_REMOVED lines=8> */
[----:B------:R-:W-:Y:S04]  /*26780*/  STL [R1+0x8f0], R81 ;  /* 0x0008f05101007387 */ /* 0x000fe80000100800 */
        /* <DEDUP_REMOVED lines=10> */
[----:B------:R-:W2:Y:S04]  /*26830*/  LDL.LU.64 R216, [R1+0x1060] ;  /* 0x0010600001d87983 */ /* 0x000ea80000300a00 */
[----:B------:R-:W-:Y:S04]  /*26840*/  STL [R1+0x924], R92 ;  /* 0x0009245c01007387 */ /* 0x000fe80000100800 */
[----:B------:R-:W-:Y:S04]  /*26850*/  STL [R1+0x920], R93 ;  /* 0x0009205d01007387 */ /* 0x000fe80000100800 */
[----:B------:R-:W3:Y:S04]  /*26860*/  LDL.LU.64 R78, [R1+0x1068] ;  /* 0x00106800014e7983 */ /* 0x000ee80000300a00 */
[----:B------:R-:W-:Y:S04]  /*26870*/  STL [R1+0x92c], R94 ;  /* 0x00092c5e01007387 */ /* 0x000fe80000100800 */
[----:B------:R-:W-:Y:S04]  /*26880*/  STL [R1+0x928], R95 ;  /* 0x0009285f01007387 */ /* 0x000fe80000100800 */
[----:B------:R-:W4:Y:S04]  /*26890*/  LDL.LU.64 R218, [R1+0x1070] ;  /* 0x0010700001da7983 */ /* 0x000f280000300a00 */
        /* <DEDUP_REMOVED lines=24> */
[----:B--2---:R2:W-:Y:S01]  /*26a20*/  STL [R1+0x974], R216 ;  /* 0x000974d801007387 */ /* 0x0045e20000100800 */
[----:B-1----:R-:W-:-:S03]  /*26a30*/  IMAD.MOV.U32 R2, RZ, RZ, R217 ;  /* 0x000000ffff027224 */ /* 0x002fc600078e00d9 */
[----:B--2---:R-:W2:Y:S04]  /*26a40*/  LDL.LU.64 R216, [R1+0x10b8] ;  /* 0x0010b80001d87983 */ /* 0x004ea80000300a00 */
[----:B------:R1:W-:Y:S04]  /*26a50*/  STL [R1+0x970], R2 ;  /* 0x0009700201007387 */ /* 0x0003e80000100800 */
[----:B---3--:R-:W-:Y:S04]  /*26a60*/  STL [R1+0x97c], R78 ;  /* 0x00097c4e01007387 */ /* 0x008fe80000100800 */
[----:B------:R-:W3:Y:S01]  /*26a70*/  LDL.LU.64 R76, [R1+0x10c0] ;  /* 0x0010c000014c7983 */ /* 0x000ee20000300a00 */
[----:B-1----:R-:W-:-:S05]  /*26a80*/  IMAD.MOV.U32 R2, RZ, RZ, R79 ;  /* 0x000000ffff027224 */ /* 0x002fca00078e004f */
[----:B------:R1:W-:Y:S04]  /*26a90*/  STL [R1+0x978], R2 ;  /* 0x0009780201007387 */ /* 0x0003e80000100800 */
[----:B----4-:R4:W-:Y:S01]  /*26aa0*/  STL [R1+0x984], R218 ;  /* 0x000984da01007387 */ /* 0x0109e20000100800 */
[----:B-1----:R-:W-:-:S03]  /*26ab0*/  IMAD.MOV.U32 R2, RZ, RZ, R219 ;  /* 0x000000ffff027224 */ /* 0x002fc600078e00db */
[----:B----4-:R-:W4:Y:S04]  /*26ac0*/  LDL.LU.64 R218, [R1+0x10c8] ;  /* 0x0010c80001da7983 */ /* 0x010f280000300a00 */
[----:B------:R1:W-:Y:S04]  /*26ad0*/  STL [R1+0x980], R2 ;  /* 0x0009800201007387 */ /* 0x0003e80000100800 */
[----:B------:R1:W-:Y:S02]  /*26ae0*/  STL [R1+0x98c], R238 ;  /* 0x00098cee01007387 */ /* 0x0003e40000100800 */
[----:B-1----:R-:W-:-:S02]  /*26af0*/  IMAD.MOV.U32 R2, RZ, RZ, R239 ;  /* 0x000000ffff027224 */ /* 0x002fc400078e00ef */
[----:B------:R-:W4:Y:S04]  /*26b00*/  LDL.LU.64 R238, [R1+0x10d0] ;  /* 0x0010d00001ee7983 */ /* 0x000f280000300a00 */
[----:B------:R1:W-:Y:S04]  /*26b10*/  STL [R1+0x988], R2 ;  /* 0x0009880201007387 */ /* 0x0003e80000100800 */
        /* <DEDUP_REMOVED lines=27> */
[----:B------:R2:W-:Y:S02]  /*26cd0*/  STL [R1+0x9c0], R2 ;  /* 0x0009c00201007387 */ /* 0x0005e40000100800 */
[----:B--2---:R-:W-:Y:S02]  /*26ce0*/  IMAD.MOV.U32 R2, RZ, RZ, R217 ;  /* 0x000000ffff027224 */ /* 0x004fe400078e00d9 */
[----:B------:R1:W-:Y:S04]  /*26cf0*/  STL [R1+0x9cc], R216 ;  /* 0x0009ccd801007387 */ /* 0x0003e80000100800 */
[----:B-1----:R-:W2:Y:S04]  /*26d00*/  LDL.LU.64 R216, [R1+0x1110] ;  /* 0x0011100001d87983 */ /* 0x002ea80000300a00 */
[----:B------:R1:W-:Y:S04]  /*26d10*/  STL [R1+0x9c8], R2 ;  /* 0x0009c80201007387 */ /* 0x0003e80000100800 */
[----:B---3--:R3:W-:Y:S01]  /*26d20*/  STL [R1+0x9d4], R76 ;  /* 0x0009d44c01007387 */ /* 0x0087e20000100800 */
[----:B-1----:R-:W-:-:S03]  /*26d30*/  IMAD.MOV.U32 R2, RZ, RZ, R77 ;  /* 0x000000ffff027224 */ /* 0x002fc600078e004d */
[----:B---3--:R-:W3:Y:S04]  /*26d40*/  LDL.LU.64 R76, [R1+0x1118] ;  /* 0x00111800014c7983 */ /* 0x008ee80000300a00 */
[----:B------:R1:W-:Y:S04]  /*26d50*/  STL [R1+0x9d0], R2 ;  /* 0x0009d00201007387 */ /* 0x0003e80000100800 */
[----:B----4-:R4:W-:Y:S01]  /*26d60*/  STL [R1+0x9dc], R218 ;  /* 0x0009dcda01007387 */ /* 0x0109e20000100800 */
[----:B-1----:R-:W-:-:S03]  /*26d70*/  IMAD.MOV.U32 R2, RZ, RZ, R219 ;  /* 0x000000ffff027224 */ /* 0x002fc600078e00db */
[----:B----4-:R-:W4:Y:S04]  /*26d80*/  LDL.LU.64 R218, [R1+0x1120] ;  /* 0x0011200001da7983 */ /* 0x010f280000300a00 */
        /* <DEDUP_REMOVED lines=15> */
[----:B------:R-:W4:Y:S04]  /*26e80*/  LDL.LU.64 R236, [R1+0x1140] ;  /* 0x0011400001ec7983 */ /* 0x000f280000300a00 */
[----:B------:R1:W-:Y:S04]  /*26e90*/  STL [R1+0x9f8], R2 ;  /* 0x0009f80201007387 */ /* 0x0003e80000100800 */
[----:B------:R-:W-:Y:S04]  /*26ea0*/  STL [R1+0xa04], R206 ;  /* 0x000a04ce01007387 */ /* 0x000fe80000100800 */
[----:B------:R-:W4:Y:S01]  /*26eb0*/  LDL.LU.64 R204, [R1+0x1148] ;  /* 0x0011480001cc7983 */ /* 0x000f220000300a00 */
[----:B-1----:R-:W-:-:S05]  /*26ec0*/  IMAD.MOV.U32 R2, RZ, RZ, R207 ;  /* 0x000000ffff027224 */ /* 0x002fca00078e00cf */
[----:B------:R1:W-:Y:S04]  /*26ed0*/  STL [R1+0xa00], R2 ;  /* 0x000a000201007387 */ /* 0x0003e80000100800 */
[----:B------:R1:W-:Y:S02]  /*26ee0*/  STL [R1+0xa0c], R214 ;  /* 0x000a0cd601007387 */ /* 0x0003e40000100800 */
[----:B-1----:R-:W-:Y:S02]  /*26ef0*/  MOV R2, R215 ;  /* 0x000000d700027202 */ /* 0x002fe40000000f00 */
        /* <DEDUP_REMOVED lines=10> */
[----:B--2---:R2:W-:Y:S01]  /*26fa0*/  STL [R1+0xa24], R216 ;  /* 0x000a24d801007387 */ /* 0x0045e20000100800 */
[----:B-1----:R-:W-:-:S03]  /*26fb0*/  IMAD.MOV.U32 R2, RZ, RZ, R217 ;  /* 0x000000ffff027224 */ /* 0x002fc600078e00d9 */
[----:B------:R-:W4:Y:S04]  /*26fc0*/  LDL.LU.64 R206, [R1+0x1168] ;  /* 0x0011680001ce7983 */ /* 0x000f280000300a00 */
[----:B---3--:R-:W-:Y:S04]  /*26fd0*/  STL [R1+0xa2c], R76 ;  /* 0x000a2c4c01007387 */ /* 0x008fe80000100800 */
[----:B------:R1:W-:Y:S04]  /*26fe0*/  STL [R1+0xa20], R2 ;  /* 0x000a200201007387 */ /* 0x0003e80000100800 */
[----:B--2---:R-:W2:Y:S01]  /*26ff0*/  LDL.LU.64 R216, [R1+0x1170] ;  /* 0x0011700001d87983 */ /* 0x004ea20000300a00 */
[----:B-1----:R-:W-:-:S03]  /*27000*/  IMAD.MOV.U32 R2, RZ, RZ, R77 ;  /* 0x000000ffff027224 */ /* 0x002fc600078e004d */
[----:B----4-:R-:W-:Y:S04]  /*27010*/  STL [R1+0xa34], R218 ;  /* 0x000a34da01007387 */ /* 0x010fe80000100800 */
        /* <DEDUP_REMOVED lines=39> */
[----:B------:R1:W-:Y:S02]  /*27290*/  STL [R1+0xa78], R2 ;  /* 0x000a780201007387 */ /* 0x0003e40000100800 */
[----:B-1----:R-:W-:Y:S02]  /*272a0*/  MOV R2, R217 ;  /* 0x000000d900027202 */ /* 0x002fe40000000f00 */
[----:B------:R-:W2:Y:S04]  /*272b0*/  LDL.LU.64 R216, [R1+0x11c0] ;  /* 0x0011c00001d87983 */ /* 0x000ea80000300a00 */
[----:B------:R1:W-:Y:S04]  /*272c0*/  STL [R1+0xa80], R2 ;  /* 0x000a800201007387 */ /* 0x0003e80000100800 */
[----:B---3--:R-:W-:Y:S01]  /*272d0*/  STL [R1+0xa8c], R76 ;  /* 0x000a8c4c01007387 */ /* 0x008fe20000100800 */
        /* <DEDUP_REMOVED lines=11> */
[----:B------:R-:W-:Y:S04]  /*27390*/  STL [R1+0xaa4], R78 ;  /* 0x000aa44e01007387 */ /* 0x000fe80000100800 */
[----:B------:R-:W3:Y:S01]  /*273a0*/  LDL.LU.64 R72, [R1+0x11e0] ;  /* 0x0011e00001487983 */ /* 0x000ee20000300a00 */
[----:B-1----:R-:W-:-:S05]  /*273b0*/  IMAD.MOV.U32 R2, RZ, RZ, R79 ;  /* 0x000000ffff027224 */ /* 0x002fca00078e004f */
[----:B------:R1:W-:Y:S04]  /*273c0*/  STL [R1+0xaa0], R2 ;  /* 0x000aa00201007387 */ /* 0x0003e80000100800 */
[----:B------:R-:W-:Y:S04]  /*273d0*/  STL [R1+0xaac], R212 ;  /* 0x000aacd401007387 */ /* 0x000fe80000100800 */
[----:B------:R-:W3:Y:S01]  /*273e0*/  LDL.LU.64 R74, [R1+0x11e8] ;  /* 0x0011e800014a7983 */ /* 0x000ee20000300a00 */
[----:B-1----:R-:W-:-:S05]  /*273f0*/  IMAD.MOV.U32 R2, RZ, RZ, R213 ;  /* 0x000000ffff027224 */ /* 0x002fca00078e00d5 */
[----:B------:R1:W-:Y:S04]  /*27400*/  STL [R1+0xaa8], R2 ;  /* 0x000aa80201007387 */ /* 0x0003e80000100800 */
[----:B------:R1:W-:Y:S04]  /*27410*/  STL [R1+0xab4], R236 ;  /* 0x000ab4ec01007387 */ /* 0x0003e80000100800 */
[----:B------:R-:W3:Y:S01]  /*27420*/  LDL.LU.64 R204, [R1+0x11f0] ;  /* 0x0011f00001cc7983 */ /* 0x000ee20000300a00 */
[----:B-1----:R-:W-:-:S03]  /*27430*/  IMAD.MOV.U32 R2, RZ, RZ, R237 ;  /* 0x000000ffff027224 */ /* 0x002fc600078e00ed */
[----:B------:R-:W3:Y:S04]  /*27440*/  LDL.LU.64 R206, [R1+0x11f8] ;  /* 0x0011f80001ce7983 */ /* 0x000ee80000300a00 */
[----:B------:R1:W-:Y:S04]  /*27450*/  STL [R1+0xab0], R2 ;  /* 0x000ab00201007387 */ /* 0x0003e80000100800 */
[----:B------:R-:W-:Y:S04]  /*27460*/  STL [R1+0xabc], R214 ;  /* 0x000abcd601007387 */ /* 0x000fe80000100800 */
[----:B------:R-:W3:Y:S01]  /*27470*/  LDL.LU.64 R236, [R1+0x1200] ;  /* 0x0012000001ec7983 */ /* 0x000ee20000300a00 */
[----:B-1----:R-:W-:-:S03]  /*27480*/  IMAD.MOV.U32 R2, RZ, RZ, R215 ;  /* 0x000000ffff027224 */ /* 0x002fc600078e00d7 */
[----:B------:R-:W-:Y:S04]  /*27490*/  STL [R1+0xac4], R112 ;  /* 0x000ac47001007387 */ /* 0x000fe80000100800 */
[----:B------:R1:W-:Y:S04]  /*274a0*/  STL [R1+0xab8], R2 ;  /* 0x000ab80201007387 */ /* 0x0003e80000100800 */
[----:B------:R-:W3:Y:S04]  /*274b0*/  LDL.LU.64 R76, [R1+0x1208] ;  /* 0x00120800014c7983 */ /* 0x000ee80000300a00 */
[----:B------:R-:W3:Y:S01]  /*274c0*/  LDL.LU.64 R78, [R1+0x1210] ;  /* 0x00121000014e7983 */ /* 0x000ee20000300a00 */
[----:B-1----:R-:W-:-:S05]  /*274d0*/  IMAD.MOV.U32 R2, RZ, RZ, R113 ;  /* 0x000000ffff027224 */ /* 0x002fca00078e0071 */
[----:B------:R1:W-:Y:S04]  /*274e0*/  STL [R1+0xac0], R2 ;  /* 0x000ac00201007387 */ /* 0x0003e80000100800 */
[----:B----4-:R-:W-:Y:S01]  /*274f0*/  STL [R1+0xacc], R114 ;  /* 0x000acc7201007387 */ /* 0x010fe20000100800 */
[----:B-1----:R-:W-:-:S03]  /*27500*/  IMAD.MOV.U32 R2, RZ, RZ, R115 ;  /* 0x000000ffff027224 */ /* 0x002fc600078e0073 */
[----:B------:R-:W4:Y:S04]  /*27510*/  LDL.LU.64 R212, [R1+0x1218] ;  /* 0x0012180001d47983 */ /* 0x000f280000300a00 */
[----:B------:R-:W4:Y:S04]  /*27520*/  LDL.LU.64 R214, [R1+0x1220] ;  /* 0x0012200001d67983 */ /* 0x000f280000300a00 */
[----:B------:R2:W-:Y:S02]  /*27530*/  STL [R1+0xac8], R2 ;  /* 0x000ac80201007387 */ /* 0x0005e40000100800 */
[----:B--2---:R-:W-:-:S02]  /*27540*/  IMAD.MOV.U32 R2, RZ, RZ, R217 ;  /* 0x000000ffff027224 */ /* 0x004fc400078e00d9 */
[----:B------:R-:W-:Y:S04]  /*27550*/  STL [R1+0xad4], R216 ;  /* 0x000ad4d801007387 */ /* 0x000fe80000100800 */
[----:B------:R-:W2:Y:S04]  /*27560*/  LDL.LU.64 R112, [R1+0x1228] ;  /* 0x0012280001707983 */ /* 0x000ea80000300a00 */
[----:B------:R-:W2:Y:S04]  /*27570*/  LDL.LU.64 R114, [R1+0x1230] ;  /* 0x0012300001727983 */ /* 0x000ea80000300a00 */
[----:B------:R3:W-:Y:S02]  /*27580*/  STL [R1+0xad0], R2 ;  /* 0x000ad00201007387 */ /* 0x0007e40000100800 */
[----:B---3--:R-:W-:-:S02]  /*27590*/  IMAD.MOV.U32 R2, RZ, RZ, R127 ;  /* 0x000000ffff027224 */ /* 0x008fc400078e007f */
[----:B------:R-:W-:Y:S04]  /*275a0*/  STL [R1+0xadc], R126 ;  /* 0x000adc7e01007387 */ /* 0x000fe80000100800 */
[----:B------:R-:W3:Y:S04]  /*275b0*/  LDL.LU.64 R216, [R1+0x1238] ;  /* 0x0012380001d87983 */ /* 0x000ee80000300a00 */
[----:B------:R-:W-:Y:S04]  /*275c0*/  STL [R1+0xae4], R218 ;  /* 0x000ae4da01007387 */ /* 0x000fe80000100800 */
[----:B------:R1:W-:Y:S04]  /*275d0*/  STL [R1+0xad8], R2 ;  /* 0x000ad80201007387 */ /* 0x0003e80000100800 */
[----:B------:R-:W-:Y:S01]  /*275e0*/  STL [R1+0xaec], R238 ;  /* 0x000aecee01007387 */ /* 0x000fe20000100800 */
[----:B-1----:R-:W-:-:S05]  /*275f0*/  IMAD.MOV.U32 R2, RZ, RZ, R219 ;  /* 0x000000ffff027224 */ /* 0x002fca00078e00db */
[----:B------:R1:W-:Y:S04]  /*27600*/  STL [R1+0xae0], R2 ;  /* 0x000ae00201007387 */ /* 0x0003e80000100800 */
[----:B------:R-:W3:Y:S01]  /*27610*/  LDL.LU.64 R218, [R1+0x1240] ;  /* 0x0012400001da7983 */ /* 0x000ee20000300a00 */
[----:B-1----:R-:W-:-:S05]  /*27620*/  IMAD.MOV.U32 R2, RZ, RZ, R239 ;  /* 0x000000ffff027224 */ /* 0x002fca00078e00ef */
[----:B------:R1:W-:Y:S04]  /*27630*/  STL [R1+0xae8], R2 ;  /* 0x000ae80201007387 */ /* 0x0003e80000100800 */
[----:B------:R-:W-:Y:S04]  /*27640*/  STL [R1+0xaf4], R72 ;  /* 0x000af44801007387 */ /* 0x000fe80000100800 */
[----:B------:R-:W3:Y:S01]  /*27650*/  LDL.LU.64 R238, [R1+0x1248] ;  /* 0x0012480001ee7983 */ /* 0x000ee20000300a00 */
[----:B-1----:R-:W-:-:S03]  /*27660*/  IMAD.MOV.U32 R2, RZ, RZ, R73 ;  /* 0x000000ffff027224 */ /* 0x002fc600078e0049 */
[----:B------:R-:W-:Y:S04]  /*27670*/  STL [R1+0xafc], R74 ;  /* 0x000afc4a01007387 */ /* 0x000fe80000100800 */
[----:B------:R1:W-:Y:S04]  /*27680*/  STL [R1+0xaf0], R2 ;  /* 0x000af00201007387 */ /* 0x0003e80000100800 */
[----:B------:R-:W-:Y:S01]  /*27690*/  STL [R1+0xb04], R204 ;  /* 0x000b04cc01007387 */ /* 0x000fe20000100800 */
[----:B-1----:R-:W-:-:S05]  /*276a0*/  MOV R2, R75 ;  /* 0x0000004b00027202 */ /* 0x002fca0000000f00 */
[----:B------:R1:W-:Y:S04]  /*276b0*/  STL [R1+0xaf8], R2 ;  /* 0x000af80201007387 */ /* 0x0003e80000100800 */
[----:B------:R-:W-:Y:S01]  /*276c0*/  STL [R1+0xb0c], R206 ;  /* 0x000b0cce01007387 */ /* 0x000fe20000100800 */
[----:B-1----:R-:W-:-:S05]  /*276d0*/  IMAD.MOV.U32 R2, RZ, RZ, R205 ;  /* 0x000000ffff027224 */ /* 0x002fca00078e00cd */
[----:B------:R1:W-:Y:S04]  /*276e0*/  STL [R1+0xb00], R2 ;  /* 0x000b000201007387 */ /* 0x0003e80000100800 */
[----:B------:R-:W-:Y:S01]  /*276f0*/  STL [R1+0xb14], R236 ;  /* 0x000b14ec01007387 */ /* 0x000fe20000100800 */
[----:B-1----:R-:W-:-:S05]  /*27700*/  IMAD.MOV.U32 R2, RZ, RZ, R207 ;  /* 0x000000ffff027224 */ /* 0x002fca00078e00cf */
[----:B------:R1:W-:Y:S02]  /*27710*/  STL [R1+0xb08], R2 ;  /* 0x000b080201007387 */ /* 0x0003e40000100800 */
[----:B-1----:R-:W-:Y:S02]  /*27720*/  IMAD.MOV.U32 R2, RZ, RZ, R237 ;  /* 0x000000ffff027224 */ /* 0x002fe400078e00ed */
[----:B------:R-:W3:Y:S04]  /*27730*/  LDL.LU.64 R236, [R1+0x1250] ;  /* 0x0012500001ec7983 */ /* 0x000ee80000300a00 */
[----:B------:R1:W-:Y:S04]  /*27740*/  STL [R1+0xb10], R2 ;  /* 0x000b100201007387 */ /* 0x0003e80000100800 */
[----:B------:R-:W-:Y:S01]  /*27750*/  STL [R1+0xb1c], R76 ;  /* 0x000b1c4c01007387 */ /* 0x000fe20000100800 */
[----:B-1----:R-:W-:-:S03]  /*27760*/  IMAD.MOV.U32 R2, RZ, RZ, R77 ;  /* 0x000000ffff027224 */ /* 0x002fc600078e004d */
[----:B------:R-:W-:Y:S04]  /*27770*/  STL [R1+0xb24], R78 ;  /* 0x000b244e01007387 */ /* 0x000fe80000100800 */
[----:B------:R1:W-:Y:S02]  /*27780*/  STL [R1+0xb18], R2 ;  /* 0x000b180201007387 */ /* 0x0003e40000100800 */
[----:B-1----:R-:W-:Y:S02]  /*27790*/  IMAD.MOV.U32 R2, RZ, RZ, R79 ;  /* 0x000000ffff027224 */ /* 0x002fe400078e004f */
[----:B----4-:R-:W-:Y:S04]  /*277a0*/  STL [R1+0xb2c], R212 ;  /* 0x000b2cd401007387 */ /* 0x010fe80000100800 */
        /* <DEDUP_REMOVED lines=19> */
[----:B------:R-:W-:Y:S01]  /*278e0*/  STL [R1+0xb64], R218 ;  /* 0x000b64da01007387 */ /* 0x000fe20000100800 */
[----:B-1----:R-:W-:-:S03]  /*278f0*/  IMAD.MOV.U32 R2, RZ, RZ, R219 ;  /* 0x000000ffff027224 */ /* 0x002fc600078e00db */
[----:B------:R1:W-:Y:S04]  /*27900*/  STL [R1+0xb6c], R238 ;  /* 0x000b6cee01007387 */ /* 0x0003e80000100800 */
[----:B------:R2:W-:Y:S04]  /*27910*/  STL [R1+0xb60], R2 ;  /* 0x000b600201007387 */ /* 0x0005e80000100800 */
[----:B-1----:R-:W1:Y:S01]  /*27920*/  S2R R238, SR_TID.X ;  /* 0x0000000000ee7919 */ /* 0x002e620000002100 */
[----:B--2---:R-:W-:-:S03]  /*27930*/  IMAD.MOV.U32 R2, RZ, RZ, R239 ;  /* 0x000000ffff027224 */ /* 0x004fc600078e00ef */
[----:B------:R-:W-:Y:S04]  /*27940*/  STL [R1+0xb74], R240 ;  /* 0x000b74f001007387 */ /* 0x000fe80000100800 */
[----:B------:R2:W-:Y:S04]  /*27950*/  STL [R1+0xb68], R2 ;  /* 0x000b680201007387 */ /* 0x0005e80000100800 */
[----:B------:R-:W-:Y:S04]  /*27960*/  STL [R1+0xb70], R241 ;  /* 0x000b70f101007387 */ /* 0x000fe80000100800 */
[----:B------:R-:W-:Y:S04]  /*27970*/  STL [R1+0xb7c], R242 ;  /* 0x000b7cf201007387 */ /* 0x000fe80000100800 */
[----:B------:R-:W-:Y:S04]  /*27980*/  STL [R1+0xb78], R243 ;  /* 0x000b78f301007387 */ /* 0x000fe80000100800 */
[----:B------:R-:W-:Y:S04]  /*27990*/  STL [R1+0xb84], R244 ;  /* 0x000b84f401007387 */ /* 0x000fe80000100800 */
[----:B------:R-:W-:Y:S04]  /*279a0*/  STL [R1+0xb80], R245 ;  /* 0x000b80f501007387 */ /* 0x000fe80000100800 */
[----:B------:R-:W-:Y:S01]  /*279b0*/  STL [R1+0xb8c], R246 ;  /* 0x000b8cf601007387 */ /* 0x000fe20000100800 */
[----:B-1----:R-:W-:-:S03]  /*279c0*/  LOP3.LUT R3, R238, 0x7, RZ, 0xc0, !PT ;  /* 0x00000007ee037812 */ /* 0x002fc600078ec0ff */
[----:B------:R-:W-:Y:S01]  /*279d0*/  STL [R1+0xb88], R247 ;  /* 0x000b88f701007387 */ /* 0x000fe20000100800 */
[C---:B------:R-:W-:Y:S02]  /*279e0*/  IMAD.SHL.U32 R8, R238.reuse, 0x2, RZ ;  /* 0x00000002ee087824 */ /* 0x040fe400078e00ff */
[----:B------:R-:W-:Y:S02]  /*279f0*/  IMAD.SHL.U32 R5, R3, 0x10, RZ ;  /* 0x0000001003057824 */ /* 0x000fe400078e00ff */
[----:B--2---:R-:W-:Y:S01]  /*27a00*/  IMAD.MOV.U32 R2, RZ, RZ, R237 ;  /* 0x000000ffff027224 */ /* 0x004fe200078e00ed */
[----:B------:R-:W-:Y:S04]  /*27a10*/  STL [R1+0xb94], R236 ;  /* 0x000b94ec01007387 */ /* 0x000fe80000100800 */
[----:B------:R1:W-:Y:S02]  /*27a20*/  STL [R1+0xb90], R2 ;  /* 0x000b900201007387 */ /* 0x0003e40000100800 */
[----:B-1----:R-:W-:-:S04]  /*27a30*/  SHF.L.U32 R2, R238, 0x7, RZ ;  /* 0x00000007ee027819 */ /* 0x002fc800000006ff */
[----:B------:R-:W-:-:S05]  /*27a40*/  LOP3.LUT R2, R2, 0x3000, RZ, 0xc0, !PT ;  /* 0x0000300002027812 */ /* 0x000fca00078ec0ff */
[----:B------:R-:W-:Y:S01]  /*27a50*/  IMAD R3, R3, 0x200, R2 ;  /* 0x0000020003037824 */ /* 0x000fe200078e0202 */
[----:B------:R-:W-:Y:S01]  /*27a60*/  LOP3.LUT R2, R5, 0x30, R8, 0x78, !PT ;  /* 0x0000003005027812 */ /* 0x000fe200078e7808 */
[----:B------:R1:W-:Y:S04]  /*27a70*/  STL [R1+0xb9c], R248 ;  /* 0x000b9cf801007387 */ /* 0x0003e80000100800 */
[----:B------:R-:W-:Y:S01]  /*27a80*/  IMAD.IADD R24, R3, 0x1, R2 ;  /* 0x0000000103187824 */ /* 0x000fe200078e0202 */
[----:B------:R1:W-:Y:S04]  /*27a90*/  STL [R1+0xb98], R249 ;  /* 0x000b98f901007387 */ /* 0x0003e80000100800 */
[----:B------:R1:W-:Y:S04]  /*27aa0*/  STL [R1+0xfa4], R24 ;  /* 0x000fa41801007387 */ /* 0x0003e80000100800 */
        /* <DEDUP_REMOVED lines=46> */
[----:B------:R1:W-:Y:S01]  /*27d90*/  STL [R1+0xe4], RZ ;  /* 0x0000e4ff01007387 */ /* 0x0003e20000100800 */
[----:B------:R-:W-:-:S03]  /*27da0*/  IMAD.MOV.U32 R239, RZ, RZ, 0x7f ;  /* 0x0000007fffef7424 */ /* 0x000fc600078e00ff */
[----:B------:R1:W-:Y:S04]  /*27db0*/  STL [R1+0xe8], RZ ;  /* 0x0000e8ff01007387 */ /* 0x0003e80000100800 */
[----:B------:R1:W-:Y:S04]  /*27dc0*/  STL [R1+0xec], RZ ;  /* 0x0000ecff01007387 */ /* 0x0003e80000100800 */
[----:B------:R1:W-:Y:S04]  /*27dd0*/  STL [R1+0xc0], RZ ;  /* 0x0000c0ff01007387 */ /* 0x0003e80000100800 */
[----:B------:R1:W-:Y:S04]  /*27de0*/  STL [R1+0xc4], RZ ;  /* 0x0000c4ff01007387 */ /* 0x0003e80000100800 */
[----:B------:R1:W-:Y:S01]  /*27df0*/  STL [R1+0xc8], RZ ;  /* 0x0000c8ff01007387 */ /* 0x0003e20000100800 */
[----:B------:R-:W-:-:S03]  /*27e00*/  IADD3 R239, R239, c[0x0][0x180], RZ ;  /* 0x00006000efef7a10 */ /* 0x000fc60007ffe0ff */
[----:B------:R1:W-:Y:S04]  /*27e10*/  STL [R1+0xcc], RZ ;  /* 0x0000ccff01007387 */ /* 0x0003e80000100800 */
[----:B------:R1:W-:Y:S04]  /*27e20*/  STL [R1+0xb0], RZ ;  /* 0x0000b0ff01007387 */ /* 0x0003e80000100800 */
[----:B------:R1:W-:Y:S04]  /*27e30*/  STL [R1+0xb4], RZ ;  /* 0x0000b4ff01007387 */ /* 0x0003e80000100800 */
[----:B------:R1:W-:Y:S01]  /*27e40*/  STL [R1+0xb8], RZ ;  /* 0x0000b8ff01007387 */ /* 0x0003e20000100800 */
[----:B------:R-:W-:-:S03]  /*27e50*/  SHF.R.S32.HI R4, RZ, 0x1f, R239 ;  /* 0x0000001fff047819 */ /* 0x000fc600000114ef */
[----:B------:R1:W-:Y:S01]  /*27e60*/  STL [R1+0xbc], RZ ;  /* 0x0000bcff01007387 */ /* 0x0003e20000100800 */
[----:B------:R-:W-:-:S03]  /*27e70*/  LOP3.LUT R7, R238, 0x3, RZ, 0xc0, !PT ;  /* 0x00000003ee077812 */ /* 0x000fc600078ec0ff */
[----:B------:R1:W-:Y:S01]  /*27e80*/  STL [R1+0x80], RZ ;  /* 0x000080ff01007387 */ /* 0x0003e20000100800 */
[----:B------:R-:W-:-:S03]  /*27e90*/  LOP3.LUT R6, R238, 0x1c, RZ, 0xc0, !PT ;  /* 0x0000001cee067812 */ /* 0x000fc600078ec0ff */
[----:B------:R1:W-:Y:S01]  /*27ea0*/  STL [R1+0x84], RZ ;  /* 0x000084ff01007387 */ /* 0x0003e20000100800 */
[----:B------:R-:W-:-:S03]  /*27eb0*/  SHF.R.S32.HI R5, RZ, 0x1f, R0 ;  /* 0x0000001fff057819 */ /* 0x000fc60000011400 */
[----:B------:R1:W-:Y:S01]  /*27ec0*/  STL [R1+0x88], RZ ;  /* 0x000088ff01007387 */ /* 0x0003e20000100800 */
[----:B------:R-:W-:-:S03]  /*27ed0*/  LEA.HI R4, R4, R239, RZ, 0x7 ;  /* 0x000000ef04047211 */ /* 0x000fc600078f38ff */
[----:B------:R1:W-:Y:S04]  /*27ee0*/  STL [R1+0x8c], RZ ;  /* 0x00008cff01007387 */ /* 0x0003e80000100800 */
[----:B------:R1:W-:Y:S01]  /*27ef0*/  STL [R1+0x70], RZ ;  /* 0x000070ff01007387 */ /* 0x0003e20000100800 */
[----:B------:R-:W-:-:S03]  /*27f00*/  IMAD R6, R7, 0x220, R6 ;  /* 0x0000022007067824 */ /* 0x000fc600078e0206 */
[----:B------:R1:W-:Y:S01]  /*27f10*/  STL [R1+0x74], RZ ;  /* 0x000074ff01007387 */ /* 0x0003e20000100800 */
[----:B------:R-:W-:-:S03]  /*27f20*/  SHF.L.U64.HI R3, R0, 0x2, R5 ;  /* 0x0000000200037819 */ /* 0x000fc60000010205 */
[----:B------:R1:W-:Y:S01]  /*27f30*/  STL [R1+0x78], RZ ;  /* 0x000078ff01007387 */ /* 0x0003e20000100800 */
[----:B------:R-:W-:-:S03]  /*27f40*/  SHF.R.S32.HI R0, RZ, 0x7, R4 ;  /* 0x00000007ff007819 */ /* 0x000fc60000011404 */
[----:B------:R1:W-:Y:S04]  /*27f50*/  STL [R1+0x7c], RZ ;  /* 0x00007cff01007387 */ /* 0x0003e80000100800 */
[----:B------:R1:W-:Y:S04]  /*27f60*/  STL [R1+0x40], RZ ;  /* 0x000040ff01007387 */ /* 0x0003e80000100800 */
[----:B------:R1:W-:Y:S01]  /*27f70*/  STL [R1+0x44], RZ ;  /* 0x000044ff01007387 */ /* 0x0003e20000100800 */
[----:B------:R-:W-:-:S03]  /*27f80*/  LOP3.LUT R2, R6, 0x20, RZ, 0x3c, !PT ;  /* 0x0000002006027812 */ /* 0x000fc600078e3cff */
[----:B------:R1:W-:Y:S01]  /*27f90*/  STL [R1+0x48], RZ ;  /* 0x000048ff01007387 */ /* 0x0003e20000100800 */
[----:B------:R-:W-:-:S03]  /*27fa0*/  IADD3 R2, R0, -0x2, RZ ;  /* 0xfffffffe00027810 */ /* 0x000fc60007ffe0ff */
[----:B------:R1:W-:Y:S01]  /*27fb0*/  STL [R1+0x4c], RZ ;  /* 0x00004cff01007387 */ /* 0x0003e20000100800 */
[----:B------:R-:W-:-:S03]  /*27fc0*/  LOP3.LUT R0, R24, 0x40, RZ, 0x3c, !PT ;  /* 0x0000004018007812 */ /* 0x000fc600078e3cff */
        /* <DEDUP_REMOVED lines=8> */
[----:B------:R1:W-:Y:S01]  /*28050*/  STL [R1+0xfac], R0 ;  /* 0x000fac0001007387 */ /* 0x0003e20000100800 */
[----:B------:R-:W-:Y:S01]  /*28060*/  USHF.R.S32.HI UR6, URZ, 0x1f, UR4 ;  /* 0x0000001f3f067899 */ /* 0x000fe20008011404 */
[----:B-----5:R-:W-:Y:S01]  /*28070*/  CS2R R128, SRZ ;  /* 0x0000000000807805 */ /* 0x020fe2000001ff00 */
        /* <DEDUP_REMOVED lines=89> */
[----:B------:R-:W-:-:S02]  /*28610*/  LOP3.LUT R5, R6, 0x40, RZ, 0x3c, !PT ;  /* 0x0000004006057812 */ /* 0x000fc400078e3cff */
[----:B------:R-:W-:Y:S01]  /*28620*/  LOP3.LUT R4, R6, 0x60, RZ, 0x3c, !PT ;  /* 0x0000006006047812 */ /* 0x000fe200078e3cff */
[----:B------:R-:W-:Y:S02]  /*28630*/  USHF.L.U32 UR7, UR4, 0x2, URZ ;  /* 0x0000000204077899 */ /* 0x000fe4000800063f */
[----:B------:R-:W-:Y:S02]  /*28640*/  USHF.L.U64.HI UR6, UR4, 0x2, UR6 ;  /* 0x0000000204067899 */ /* 0x000fe40008010206 */
[----:B------:R-:W-:Y:S02]  /*28650*/  UMOV UR5, 0x1 ;  /* 0x0000000100057882 */ /* 0x000fe40000000000 */
[----:B-1----:R-:W-:Y:S02]  /*28660*/  UMOV UR4, 0xffffffff ;  /* 0xffffffff00047882 */ /* 0x002fe40000000000 */
.L_x_1:
[----:B------:R-:W2:Y:S01]  /*28670*/  LDL R7, [R1+0xfa4] ;  /* 0x000fa40001077983 */ /* 0x000ea20000100800 */
[----:B------:R-:W-:-:S04]  /*28680*/  DEPBAR.LE SB0, 0x2 ;  /* 0x000080800000791a */ /* 0x000fc80000000000 */
[----:B------:R-:W-:Y:S01]  /*28690*/  STL [R1+0x2300], R236 ;  /* 0x002300ec01007387 */ /* 0x000fe20000100800 */
[----:B------:R-:W-:-:S03]  /*286a0*/  UIADD3 UR4, UR4, 0x1, URZ ;  /* 0x0000000104047890 */ /* 0x000fc6000fffe03f */
[----:B------:R1:W-:Y:S01]  /*286b0*/  STL [R1+0x22fc], R237 ;  /* 0x0022fced01007387 */ /* 0x0003e20000100800 */
[----:B------:R-:W-:-:S03]  /*286c0*/  UISETP.GT.AND UP0, UPT, UR4, 0x1, UPT ;  /* 0x000000010400788c */ /* 0x000fc6000bf04270 */
[----:B------:R-:W-:Y:S01]  /*286d0*/  STL [R1+0x22f8], R238 ;  /* 0x0022f8ee01007387 */ /* 0x000fe20000100800 */
[----:B------:R-:W-:-:S03]  /*286e0*/  USEL UR4, UR4, URZ, !UP0 ;  /* 0x0000003f04047287 */ /* 0x000fc6000c000000 */
[----:B------:R3:W-:Y:S03]  /*286f0*/  STL [R1+0x22f4], R239 ;  /* 0x0022f4ef01007387 */ /* 0x0007e60000100800 */
[----:B------:R-:W-:Y:S01]  /*28700*/  IMAD.U32 R2, RZ, RZ, UR4 ;  /* 0x00000004ff027e24 */ /* 0x000fe2000f8e00ff */
[----:B------:R-:W-:Y:S01]  /*28710*/  STL [R1+0x1718], R3 ;  /* 0x0017180301007387 */ /* 0x000fe20000100800 */
[----:B------:R-:W-:-:S03]  /*28720*/  IMAD.U32 R0, RZ, RZ, UR4 ;  /* 0x00000004ff007e24 */ /* 0x000fc6000f8e00ff */
[----:B-----5:R-:W-:Y:S04]  /*28730*/  STL [R1+0x1670], R252 ;  /* 0x001670fc01007387 */ /* 0x020fe80000100800 */
[----:B-1----:R-:W4:Y:S04]  /*28740*/  LDL.LU.64 R236, [R1+0x220] ;  /* 0x0002200001ec7983 */ /* 0x002f280000300a00 */
[----:B---3--:R-:W4:Y:S04]  /*28750*/  LDL.LU.64 R238, [R1+0x228] ;  /* 0x0002280001ee7983 */ /* 0x008f280000300a00 */
[----:B------:R-:W3:Y:S04]  /*28760*/  LDL.LU.64 R240, [R1+0x210] ;  /* 0x0002100001f07983 */ /* 0x000ee80000300a00 */
[----:B------:R-:W3:Y:S04]  /*28770*/  LDL.LU.64 R242, [R1+0x218] ;  /* 0x0002180001f27983 */ /* 0x000ee80000300a00 */
[----:B------:R-:W3:Y:S04]  /*28780*/  LDL.LU.64 R232, [R1+0x200] ;  /* 0x0002000001e87983 */ /* 0x000ee80000300a00 */
[----:B------:R-:W3:Y:S04]  /*28790*/  LDL.LU.64 R234, [R1+0x208] ;  /* 0x0002080001ea7983 */ /* 0x000ee80000300a00 */
[----:B------:R-:W3:Y:S04]  /*287a0*/  LDL.LU.64 R108, [R1+0x1f0] ;  /* 0x0001f000016c7983 */ /* 0x000ee80000300a00 */
[----:B------:R-:W3:Y:S04]  /*287b0*/  LDL.LU.64 R110, [R1+0x1f8] ;  /* 0x0001f800016e7983 */ /* 0x000ee80000300a00 */
[----:B------:R-:W1:Y:S02]  /*287c0*/  S2R R5, SR_TID.X ;  /* 0x0000000000057919 */ /* 0x000e640000002100 */
[----:B-1----:R-:W-:-:S02]  /*287d0*/  LOP3.LUT R6, R5, 0x1c, RZ, 0xc0, !PT ;  /* 0x0000001c05067812 */ /* 0x002fc400078ec0ff */
[C---:B------:R-:W-:Y:S02]  /*287e0*/  LOP3.LUT R4, R5.reuse, 0x3, RZ, 0xc0, !PT ;  /* 0x0000000305047812 */ /* 0x040fe400078ec0ff */
[C---:B------:R-:W-:Y:S02]  /*287f0*/  LOP3.LUT R25, R5.reuse, 0x1c, RZ, 0xc0, !PT ;  /* 0x0000001c05197812 */ /* 0x040fe400078ec0ff */
[C---:B------:R-:W-:Y:S01]  /*28800*/  LOP3.LUT R24, R5.reuse, 0x3, RZ, 0xc0, !PT ;  /* 0x0000000305187812 */ /* 0x040fe200078ec0ff */
[----:B------:R-:W-:Y:S01]  /*28810*/  IMAD R4, R4, 0x220, R6 ;  /* 0x0000022004047824 */ /* 0x000fe200078e0206 */
[C---:B------:R-:W-:Y:S01]  /*28820*/  LOP3.LUT R27, R5.reuse, 0x1c, RZ, 0xc0, !PT ;  /* 0x0000001c051b7812 */ /* 0x040fe200078ec0ff */
[----:B------:R-:W-:Y:S01]  /*28830*/  IMAD.U32 R6, RZ, RZ, UR4 ;  /* 0x00000004ff067e24 */ /* 0x000fe2000f8e00ff */
[----:B------:R-:W-:Y:S01]  /*28840*/  LOP3.LUT R26, R5, 0x3, RZ, 0xc0, !PT ;  /* 0x00000003051a7812 */ /* 0x000fe200078ec0ff */
[----:B------:R-:W-:Y:S01]  /*28850*/  IMAD R24, R24, 0x220, R25 ;  /* 0x0000022018187824 */ /* 0x000fe200078e0219 */
[----:B------:R-:W-:-:S03]  /*28860*/  LOP3.LUT R4, R4, 0x20, RZ, 0x3c, !PT ;  /* 0x0000002004047812 */ /* 0x000fc600078e3cff */
[----:B------:R-:W-:Y:S01]  /*28870*/  IMAD R2, R2, 0x10000, R24 ;  /* 0x0001000002027824 */ /* 0x000fe200078e0218 */
[----:B------:R-:W-:Y:S01]  /*28880*/  BAR.SYNC.DEFER_BLOCKING 0x0 ;  /* 0x0000000000007b1d */ /* 0x000fe20000010000 */
[----:B------:R-:W-:Y:S01]  /*28890*/  IMAD R0, R0, 0x10000, R4 ;  /* 0x0001000000007824 */ /* 0x000fe200078e0204 */
[----:B------:R-:W-:Y:S01]  /*288a0*/  LOP3.LUT R24, R5, 0x3, RZ, 0xc0, !PT ;  /* 0x0000000305187812 */ /* 0x000fe200078ec0ff */
[----:B------:R-:W-:Y:S02]  /*288b0*/  IMAD R26, R26, 0x220, R27 ;  /* 0x000002201a1a7824 */ /* 0x000fe400078e021b */
[----:B------:R-:W-:Y:S02]  /*288c0*/  IMAD.U32 R4, RZ, RZ, UR4 ;  /* 0x00000004ff047e24 */ /* 0x000fe4000f8e00ff */
[----:B------:R-:W-:Y:S01]  /*288d0*/  IMAD R24, R24, 0x220, R25 ;  /* 0x0000022018187824 */ /* 0x000fe200078e0219 */
[----:B------:R-:W-:Y:S01]  /*288e0*/  LOP3.LUT R26, R26, 0x40, RZ, 0x3c, !PT ;  /* 0x000000401a1a7812 */ /* 0x000fe200078e3cff */
[----:B------:R-:W-:-:S03]  /*288f0*/  IMAD.U32 R5, RZ, RZ, UR4 ;  /* 0x00000004ff057e24 */ /* 0x000fc6000f8e00ff */
[----:B------:R-:W-:Y:S01]  /*28900*/  LOP3.LUT R24, R24, 0x60, RZ, 0x3c, !PT ;  /* 0x0000006018187812 */ /* 0x000fe200078e3cff */
[----:B------:R-:W-:-:S04]  /*28910*/  IMAD R4, R4, 0x10000, R26 ;  /* 0x0001000004047824 */ /* 0x000fc800078e021a */
[----:B------:R-:W-:Y:S01]  /*28920*/  IMAD R5, R5, 0x10000, R24 ;  /* 0x0001000005057824 */ /* 0x000fe200078e0218 */
[----:B------:R-:W-:Y:S04]  /*28930*/  LDS R100, [R2+0x40000] ;  /* 0x0400000002647984 */ /* 0x000fe80000000800 */
        /* <DEDUP_REMOVED lines=14> */
[----:B------:R-:W-:Y:S01]  /*28a20*/  LDS R95, [R5+0x40880] ;  /* 0x04088000055f7984 */ /* 0x000fe20000000800 */
[----:B--2---:R-:W-:-:S05]  /*28a30*/  IMAD R6, R6, 0x20000, R7 ;  /* 0x0002000006067824 */ /* 0x004fca00078e0207 */
[----:B------:R-:W4:Y:S04]  /*28a40*/  LDSM.16.M88.4 R84, [R6] ;  /* 0x000000000654783b */ /* 0x000f280000000200 */
[----:B------:R-:W3:Y:S04]  /*28a50*/  LDSM.16.M88.4 R80, [R6+0x4000] ;  /* 0x004000000650783b */ /* 0x000ee80000000200 */
[----:B------:R-:W1:Y:S04]  /*28a60*/  LDSM.16.M88.4 R88, [R6+0x8000] ;  /* 0x008000000658783b */ /* 0x000e680000000200 */
[----:B------:R-:W2:Y:S04]  /*28a70*/  LDSM.16.M88.4 R36, [R6+0xc000] ;  /* 0x00c000000624783b */ /* 0x000ea80000000200 */
[----:B------:R-:W2:Y:S04]  /*28a80*/  LDSM.16.M88.4 R32, [R6+0x10000] ;  /* 0x010000000620783b */ /* 0x000ea80000000200 */
[----:B------:R-:W2:Y:S04]  /*28a90*/  LDSM.16.M88.4 R28, [R6+0x14000] ;  /* 0x01400000061c783b */ /* 0x000ea80000000200 */
[----:B------:R-:W2:Y:S04]  /*28aa0*/  LDSM.16.M88.4 R24, [R6+0x18000] ;  /* 0x018000000618783b */ /* 0x000ea80000000200 */
[----:B------:R-:W2:Y:S01]  /*28ab0*/  LDSM.16.M88.4 R244, [R6+0x1c000] ;  /* 0x01c0000006f4783b */ /* 0x000ea20000000200 */
[C---:B----4-:R-:W-:Y:S08]  /*28ac0*/  HMMA.1688.F32.TF32 R236, R100.reuse, R84, R236 ;  /* 0x0000005464ec723c */ /* 0x050ff000000810ec */
[----:B---3--:R-:W-:Y:S01]  /*28ad0*/  HMMA.1688.F32.TF32 R240, R100, R80, R240 ;  /* 0x0000005064f0723c */ /* 0x008fe200000810f0 */
[----:B------:R3:W-:Y:S04]  /*28ae0*/  STL [R1+0x22f0], R87 ;  /* 0x0022f05701007387 */ /* 0x0007e80000100800 */
[----:B-1----:R-:W-:Y:S04]  /*28af0*/  STL [R1+0x2280], R90 ;  /* 0x0022805a01007387 */ /* 0x002fe80000100800 */
[----:B------:R-:W-:Y:S04]  /*28b00*/  STL [R1+0x227c], R91 ;  /* 0x00227c5b01007387 */ /* 0x000fe80000100800 */
[----:B--2---:R-:W-:Y:S04]  /*28b10*/  STL [R1+0x2284], R38 ;  /* 0x0022842601007387 */ /* 0x004fe80000100800 */
        /* <DEDUP_REMOVED lines=8> */
[----:B------:R-:W-:Y:S01]  /*28ba0*/  STL [R1+0x2298], R247 ;  /* 0x002298f701007387 */ /* 0x000fe20000100800 */
[----:B---3--:R-:W-:-:S03]  /*28bb0*/  IMAD.MOV.U32 R87, RZ, RZ, R243 ;  /* 0x000000ffff577224 */ /* 0x008fc600078e00f3 */
[----:B------:R-:W-:Y:S04]  /*28bc0*/  STL [R1+0x2088], R6 ;  /* 0x0020880601007387 */ /* 0x000fe80000100800 */
[----:B------:R1:W-:Y:S04]  /*28bd0*/  STL.64 [R1+0x1e0], R236 ;  /* 0x0001e0ec01007387 */ /* 0x0003e80000100a00 */
[----:B------:R2:W-:Y:S01]  /*28be0*/  STL [R1+0x1e8], R238 ;  /* 0x0001e8ee01007387 */ /* 0x0005e20000100800 */
[----:B------:R-:W-:Y:S01]  /*28bf0*/  HMMA.1688.F32.TF32 R108, R100, R36, R108 ;  /* 0x00000024646c723c */ /* 0x000fe2000008106c */
[----:B-1----:R-:W-:Y:S01]  /*28c00*/  MOV R236, R239 ;  /* 0x000000ef00ec7202 */ /* 0x002fe20000000f00 */
[----:B------:R-:W-:-:S02]  /*28c10*/  IMAD.MOV.U32 R237, RZ, RZ, R240 ;  /* 0x000000ffffed7224 */ /* 0x000fc400078e00f0 */
[----:B--2---:R-:W-:Y:S02]  /*28c20*/  IMAD.MOV.U32 R238, RZ, RZ, R241 ;  /* 0x000000ffffee7224 */ /* 0x004fe400078e00f1 */
[----:B------:R-:W-:Y:S02]  /*28c30*/  IMAD.MOV.U32 R239, RZ, RZ, R242 ;  /* 0x000000ffffef7224 */ /* 0x000fe400078e00f2 */
[C---:B------:R-:W-:Y:S08]  /*28c40*/  HMMA.1688.F32.TF32 R240, R100.reuse, R88, R232 ;  /* 0x0000005864f0723c */ /* 0x040ff000000810e8 */
[C---:B------:R-:W-:Y:S11]  /*28c50*/  HMMA.1688.F32.TF32 R232, R100.reuse, R32, R128 ;  /* 0x0000002064e8723c */ /* 0x040ff60000081080 */
[----:B------:R-:W-:Y:S04]  /*28c60*/  @!UPT UIADD3 URZ, URZ, URZ, URZ ;  /* 0x0000003f3f3ff290 */ /* 0x000fe8000fffe03f */
[----:B------:R-:W-:Y:S04]  /*28c70*/  STL.64 [R1+0x1c0], R240 ;  /* 0x0001c0f001007387 */ /* 0x000fe80000100a00 */
[----:B------:R-:W-:Y:S04]  /*28c80*/  STL.64 [R1+0x1c8], R242 ;  /* 0x0001c8f201007387 */ /* 0x000fe80000100a00 */
[----:B------:R-:W-:Y:S04]  /*28c90*/  STL.64 [R1+0x1b0], R108 ;  /* 0x0001b06c01007387 */ /* 0x000fe80000100a00 */
[----:B------:R1:W-:Y:S01]  /*28ca0*/  STL.64 [R1+0x1b8], R110 ;  /* 0x0001b86e01007387 */ /* 0x0003e20000100a00 */
[C---:B------:R-:W-:Y:S08]  /*28cb0*/  HMMA.1688.F32.TF32 R128, R100.reuse, R28, R132 ;  /* 0x0000001c6480723c */ /* 0x040ff00000081084 */
[C---:B-1----:R-:W-:Y:S08]  /*28cc0*/  HMMA.1688.F32.TF32 R108, R100.reuse, R24, R136 ;  /* 0x00000018646c723c */ /* 0x042ff00000081088 */
[----:B------:R-:W-:Y:S01]  /*28cd0*/  HMMA.1688.F32.TF32 R100, R100, R244, R140 ;  /* 0x000000f46464723c */ /* 0x000fe2000008108c */
[----:B------:R-:W-:Y:S04]  /*28ce0*/  STL.64 [R1+0x1a0], R232 ;  /* 0x0001a0e801007387 */ /* 0x000fe80000100a00 */
[----:B------:R-:W-:Y:S04]  /*28cf0*/  STL.64 [R1+0x1a8], R234 ;  /* 0x0001a8ea01007387 */ /* 0x000fe80000100a00 */
[----:B------:R-:W-:Y:S07]  /*28d00*/  STL.64 [R1+0x190], R128 ;  /* 0x0001908001007387 */ /* 0x000fee0000100a00 */
[----:B------:R-:W-:-:S02]  /*28d10*/  IMAD.MOV.U32 R27, RZ, RZ, R111 ;  /* 0x000000ffff1b7224 */ /* 0x000fc400078e006f */
[----:B------:R-:W-:Y:S02]  /*28d20*/  IMAD.MOV.U32 R26, RZ, RZ, R110 ;  /* 0x000000ffff1a7224 */ /* 0x000fe400078e006e */
[----:B------:R-:W-:Y:S01]  /*28d30*/  IMAD.MOV.U32 R247, RZ, RZ, R109 ;  /* 0x000000fffff77224 */ /* 0x000fe200078e006d */
[----:B------:R-:W-:Y:S01]  /*28d40*/  STL.64 [R1+0x198], R130 ;  /* 0x0001988201007387 */ /* 0x000fe20000100a00 */
[----:B------:R-:W-:-:S03]  /*28d50*/  IMAD.MOV.U32 R246, RZ, RZ, R108 ;  /* 0x000000fffff67224 */ /* 0x000fc600078e006c */
[----:B------:R-:W-:Y:S04]  /*28d60*/  STL [R1+0x22ac], R27 ;  /* 0x0022ac1b01007387 */ /* 0x000fe80000100800 */
[----:B------:R-:W-:Y:S04]  /*28d70*/  STL [R1+0x22a8], R26 ;  /* 0x0022a81a01007387 */ /* 0x000fe80000100800 */
[----:B------:R-:W-:Y:S04]  /*28d80*/  STL [R1+0x22a4], R247 ;  /* 0x0022a4f701007387 */ /* 0x000fe80000100800 */
[----:B------:R-:W-:Y:S04]  /*28d90*/  STL [R1+0x22a0], R246 ;  /* 0x0022a0f601007387 */ /* 0x000fe80000100800 */
[----:B------:R-:W-:Y:S04]  /*28da0*/  STL.64 [R1+0x170], R100 ;  /* 0x0001706401007387 */ /* 0x000fe80000100a00 */
[----:B------:R1:W-:Y:S02]  /*28db0*/  STL.64 [R1+0x178], R102 ;  /* 0x0001786601007387 */ /* 0x0003e40000100a00 */
[C---:B-1----:R-:W-:Y:S11]  /*28dc0*/  HMMA.1688.F32.TF32 R100, R104.reuse, R80, R148 ;  /* 0x000000506864723c */ /* 0x042ff60000081094 */
[----:B------:R-:W-:Y:S11]  /*28dd0*/  @!UPT UIADD3 URZ, URZ, URZ, URZ ;  /* 0x0000003f3f3ff290 */ /* 0x000ff6000fffe03f */
[----:B------:R-:W-:Y:S02]  /*28de0*/  @!UPT UIADD3 URZ, URZ, URZ, URZ ;  /* 0x0000003f3f3ff290 */ /* 0x000fe4000fffe03f */
[----:B------:R-:W-:Y:S01]  /*28df0*/  IMAD.MOV.U32 R27, RZ, RZ, R100 ;  /* 0x000000ffff1b7224 */ /* 0x000fe200078e0064 */
[----:B------:R-:W-:Y:S01]  /*28e00*/  MOV R247, R102 ;  /* 0x0000006600f77202 */ /* 0x000fe20000000f00 */
[----:B------:R-:W-:Y:S02]  /*28e10*/  IMAD.MOV.U32 R26, RZ, RZ, R101 ;  /* 0x000000ffff1a7224 */ /* 0x000fe400078e0065 */
[----:B------:R-:W-:Y:S02]  /*28e20*/  IMAD.MOV.U32 R246, RZ, RZ, R103 ;  /* 0x000000fffff67224 */ /* 0x000fe400078e0067 */
[C---:B------:R-:W-:Y:S08]  /*28e30*/  HMMA.1688.F32.TF32 R100, R104.reuse, R88, R152 ;  /* 0x000000586864723c */ /* 0x040ff00000081098 */
[C---:B------:R-:W-:Y:S11]  /*28e40*/  HMMA.1688.F32.TF32 R108, R104.reuse, R84, R144 ;  /* 0x00000054686c723c */ /* 0x040ff60000081090 */
[----:B------:R-:W-:Y:S05]  /*28e50*/  @!UPT UIADD3 URZ, URZ, URZ, URZ ;  /* 0x0000003f3f3ff290 */ /* 0x000fea000fffe03f */
[----:B------:R-:W-:Y:S02]  /*28e60*/  IMAD.MOV.U32 R91, RZ, RZ, R100 ;  /* 0x000000ffff5b7224 */ /* 0x000fe400078e0064 */
[----:B------:R-:W-:Y:S02]  /*28e70*/  IMAD.MOV.U32 R39, RZ, RZ, R101 ;  /* 0x000000ffff277224 */ /* 0x000fe400078e0065 */
[----:B------:R-:W-:Y:S02]  /*28e80*/  IMAD.MOV.U32 R34, RZ, RZ, R102 ;  /* 0x000000ffff227224 */ /* 0x000fe400078e0066 */
[----:B------:R-:W-:Y:S02]  /*28e90*/  IMAD.MOV.U32 R35, RZ, RZ, R103 ;  /* 0x000000ffff237224 */ /* 0x000fe400078e0067 */
[----:B------:R-:W-:Y:S01]  /*28ea0*/  HMMA.1688.F32.TF32 R100, R104, R36, R156 ;  /* 0x000000246864723c */ /* 0x000fe2000008109c */
[----:B------:R-:W-:Y:S02]  /*28eb0*/  IMAD.MOV.U32 R90, RZ, RZ, R111 ;  /* 0x000000ffff5a7224 */ /* 0x000fe400078e006f */
[----:B------:R-:W-:-:S02]  /*28ec0*/  IMAD.MOV.U32 R38, RZ, RZ, R110 ;  /* 0x000000ffff267224 */ /* 0x000fc400078e006e */
[----:B------:R-:W-:Y:S02]  /*28ed0*/  IMAD.MOV.U32 R31, RZ, RZ, R109 ;  /* 0x000000ffff1f7224 */ /* 0x000fe400078e006d */
[----:B------:R-:W-:Y:S01]  /*28ee0*/  IMAD.MOV.U32 R30, RZ, RZ, R108 ;  /* 0x000000ffff1e7224 */ /* 0x000fe200078e006c */
[----:B------:R1:W-:Y:S04]  /*28ef0*/  STL [R1+0x22bc], R90 ;  /* 0x0022bc5a01007387 */ /* 0x0003e80000100800 */
[----:B------:R2:W-:Y:S04]  /*28f00*/  STL [R1+0x22b8], R38 ;  /* 0x0022b82601007387 */ /* 0x0005e80000100800 */
[----:B------:R3:W-:Y:S04]  /*28f10*/  STL [R1+0x22b4], R31 ;  /* 0x0022b41f01007387 */ /* 0x0007e80000100800 */
[----:B------:R4:W-:Y:S04]  /*28f20*/  STL [R1+0x22b0], R30 ;  /* 0x0022b01e01007387 */ /* 0x0009e80000100800 */
[----:B-1----:R-:W-:-:S02]  /*28f30*/  IMAD.MOV.U32 R90, RZ, RZ, R100 ;  /* 0x000000ffff5a7224 */ /* 0x002fc400078e0064 */
[----:B--2---:R-:W-:Y:S02]  /*28f40*/  IMAD.MOV.U32 R38, RZ, RZ, R101 ;  /* 0x000000ffff267224 */ /* 0x004fe400078e0065 */
[----:B---3--:R-:W-:Y:S02]  /*28f50*/  IMAD.MOV.U32 R31, RZ, RZ, R102 ;  /* 0x000000ffff1f7224 */ /* 0x008fe400078e0066 */
[----:B----4-:R-:W-:Y:S02]  /*28f60*/  IMAD.MOV.U32 R30, RZ, RZ, R103 ;  /* 0x000000ffff1e7224 */ /* 0x010fe400078e0067 */
[----:B------:R-:W-:Y:S01]  /*28f70*/  HMMA.1688.F32.TF32 R100, R104, R32, R160 ;  /* 0x000000206864723c */ /* 0x000fe200000810a0 */
[----:B------:R1:W-:Y:S04]  /*28f80*/  STL [R1+0x22cc], R246 ;  /* 0x0022ccf601007387 */ /* 0x0003e80000100800 */
[----:B------:R2:W-:Y:S04]  /*28f90*/  STL [R1+0x22c8], R247 ;  /* 0x0022c8f701007387 */ /* 0x0005e80000100800 */
[----:B------:R3:W-:Y:S04]  /*28fa0*/  STL [R1+0x22c4], R27 ;  /* 0x0022c41b01007387 */ /* 0x0007e80000100800 */
[----:B------:R4:W-:Y:S11]  /*28fb0*/  STL [R1+0x22c0], R26 ;  /* 0x0022c01a01007387 */ /* 0x0009f60000100800 */
        /* <DEDUP_REMOVED lines=9> */
[----:B-1----:R-:W-:Y:S01]  /*29050*/  IMAD.MOV.U32 R35, RZ, RZ, R100 ;  /* 0x000000ffff237224 */ /* 0x002fe200078e0064 */
[----:B--2---:R-:W-:Y:S01]  /*29060*/  MOV R34, R101 ;  /* 0x0000006500227202 */ /* 0x004fe20000000f00 */
[----:B---3--:R-:W-:-:S02]  /*29070*/  IMAD.MOV.U32 R39, RZ, RZ, R102 ;  /* 0x000000ffff277224 */ /* 0x008fc400078e0066 */
        /* <DEDUP_REMOVED lines=10> */
[----:B------:R-:W-:Y:S08]  /*29120*/  HMMA.1688.F32.TF32 R100, R104, R244, R172 ;  /* 0x000000f46864723c */ /* 0x000ff000000810ac */
[----:B------:R-:W-:Y:S11]  /*29130*/  HMMA.1688.F32.TF32 R248, R96, R84, R176 ;  /* 0x0000005460f8723c */ /* 0x000ff600000810b0 */
[----:B------:R-:W-:Y:S05]  /*29140*/  @!UPT UIADD3 URZ, URZ, URZ, URZ ;  /* 0x0000003f3f3ff290 */ /* 0x000fea000fffe03f */
[----:B------:R-:W-:Y:S02]  /*29150*/  IMAD.MOV.U32 R252, RZ, RZ, R100 ;  /* 0x000000fffffc7224 */ /* 0x000fe400078e0064 */
[----:B------:R-:W-:Y:S02]  /*29160*/  IMAD.MOV.U32 R7, RZ, RZ, R101 ;  /* 0x000000ffff077224 */ /* 0x000fe400078e0065 */
[----:B------:R-:W-:Y:S01]  /*29170*/  IMAD.MOV.U32 R6, RZ, RZ, R102 ;  /* 0x000000ffff067224 */ /* 0x000fe200078e0066 */
[----:B------:R-:W2:Y:S01]  /*29180*/  LDL.LU.64 R100, [R1+0x140] ;  /* 0x0001400001647983 */ /* 0x000ea20000300a00 */
[----:B------:R-:W-:-:S03]  /*29190*/  IMAD.MOV.U32 R3, RZ, RZ, R103 ;  /* 0x000000ffff037224 */ /* 0x000fc600078e0067 */
[----:B------:R-:W2:Y:S04]  /*291a0*/  LDL.LU.64 R102, [R1+0x148] ;  /* 0x0001480001667983 */ /* 0x000ea80000300a00 */
[----:B------:R-:W3:Y:S04]  /*291b0*/  LDL.LU.64 R104, [R1+0x130] ;  /* 0x0001300001687983 */ /* 0x000ee80000300a00 */
[----:B------:R-:W3:Y:S04]  /*291c0*/  LDL.LU.64 R106, [R1+0x138] ;  /* 0x00013800016a7983 */ /* 0x000ee80000300a00 */
[----:B------:R-:W4:Y:S04]  /*291d0*/  LDL.LU.64 R108, [R1+0x120] ;  /* 0x00012000016c7983 */ /* 0x000f280000300a00 */
[----:B------:R-:W4:Y:S04]  /*291e0*/  LDL.LU.64 R110, [R1+0x128] ;  /* 0x00012800016e7983 */ /* 0x000f280000300a00 */
[----:B------:R-:W2:Y:S04]  /*291f0*/  LDL.LU.64 R128, [R1+0x110] ;  /* 0x0001100001807983 */ /* 0x000ea80000300a00 */
        /* <DEDUP_REMOVED lines=19> */
[----:B------:R-:W-:Y:S04]  /*29330*/  STL.64 [R1+0x21b8], R250 ;  /* 0x0021b8fa01007387 */ /* 0x000fe80000100a00 */
[----:B------:R1:W-:Y:S04]  /*29340*/  STL.64 [R1+0x21b0], R248 ;  /* 0x0021b0f801007387 */ /* 0x0003e80000100a00 */
[----:B-1----:R-:W2:Y:S04]  /*29350*/  LDL.LU.64 R248, [R1+0x20] ;  /* 0x0000200001f87983 */ /* 0x002ea80000300a00 */
[----:B------:R-:W2:Y:S01]  /*29360*/  LDL.LU.64 R250, [R1+0x28] ;  /* 0x0000280001fa7983 */ /* 0x000ea20000300a00 */
[C---:B------:R-:W-:Y:S03]  /*29370*/  HMMA.1688.F32.TF32 R240, R96.reuse, R80, R180 ;  /* 0x0000005060f0723c */ /* 0x040fe600000810b4 */
[----:B------:R-:W3:Y:S04]  /*29380*/  LDL.LU.64 R180, [R1+0x40] ;  /* 0x0000400001b47983 */ /* 0x000ee80000300a00 */
[----:B------:R-:W3:Y:S01]  /*29390*/  LDL.LU.64 R182, [R1+0x48] ;  /* 0x0000480001b67983 */ /* 0x000ee20000300a00 */
[C---:B------:R-:W-:Y:S03]  /*293a0*/  HMMA.1688.F32.TF32 R232, R96.reuse, R88, R184 ;  /* 0x0000005860e8723c */ /* 0x040fe600000810b8 */
[----:B------:R-:W-:Y:S04]  /*293b0*/  LDS R184, [R2+0x41080] ;  /* 0x0410800002b87984 */ /* 0x000fe80000000800 */
[----:B------:R-:W-:Y:S01]  /*293c0*/  LDS R186, [R2+0x41880] ;  /* 0x0418800002ba7984 */ /* 0x000fe20000000800 */
[C---:B------:R-:W-:Y:S03]  /*293d0*/  HMMA.1688.F32.TF32 R188, R96.reuse, R36, R188 ;  /* 0x0000002460bc723c */ /* 0x040fe600000810bc */
[----:B------:R-:W-:Y:S05]  /*293e0*/  LDS R185, [R0+0x41080] ;  /* 0x0410800000b97984 */ /* 0x000fea0000000800 */
[----:B------:R-:W-:Y:S08]  /*293f0*/  HMMA.1688.F32.TF32 R192, R96, R32, R192 ;  /* 0x0000002060c0723c */ /* 0x000ff000000810c0 */
[-C--:B------:R-:W-:Y:S01]  /*29400*/  HMMA.1688.F32.TF32 R144, R92, R28.reuse, R48 ;  /* 0x0000001c5c90723c */ /* 0x080fe20000081030 */
[----:B------:R-:W-:Y:S04]  /*29410*/  LDS R48, [R2+0x40180] ;  /* 0x0401800002307984 */ /* 0x000fe80000000800 */
[----:B------:R-:W-:Y:S03]  /*29420*/  LDS R50, [R2+0x40980] ;  /* 0x0409800002327984 */ /* 0x000fe60000000800 */
[C---:B------:R-:W-:Y:S01]  /*29430*/  HMMA.1688.F32.TF32 R196, R96.reuse, R28, R196 ;  /* 0x0000001c60c4723c */ /* 0x040fe200000810c4 */
[----:B------:R-:W-:Y:S04]  /*29440*/  LDS R49, [R0+0x40180] ;  /* 0x0401800000317984 */ /* 0x000fe80000000800 */
[----:B------:R-:W2:Y:S03]  /*29450*/  LDS R51, [R0+0x40980] ;  /* 0x0409800000337984 */ /* 0x000ea60000000800 */
[C---:B------:R-:W-:Y:S08]  /*29460*/  HMMA.1688.F32.TF32 R200, R96.reuse, R24, R200 ;  /* 0x0000001860c8723c */ /* 0x040ff000000810c8 */
[----:B------:R-:W-:Y:S08]  /*29470*/  HMMA.1688.F32.TF32 R8, R96, R244, R8 ;  /* 0x000000f46008723c */ /* 0x000ff00000081008 */
[C---:B------:R-:W-:Y:S01]  /*29480*/  HMMA.1688.F32.TF32 R208, R92.reuse, R84, R208 ;  /* 0x000000545cd0723c */ /* 0x040fe200000810d0 */
[----:B------:R1:W-:Y:S07]  /*29490*/  STL.64 [R1+0x21c8], R242 ;  /* 0x0021c8f201007387 */ /* 0x0003ee0000100a00 */
[C---:B------:R-:W-:Y:S01]  /*294a0*/  HMMA.1688.F32.TF32 R16, R92.reuse, R80, R16 ;  /* 0x000000505c10723c */ /* 0x040fe20000081010 */
[----:B------:R1:W-:Y:S07]  /*294b0*/  STL.64 [R1+0x21c0], R240 ;  /* 0x0021c0f001007387 */ /* 0x0003ee0000100a00 */
[C---:B------:R-:W-:Y:S01]  /*294c0*/  HMMA.1688.F32.TF32 R20, R92.reuse, R88, R20 ;  /* 0x000000585c14723c */ /* 0x040fe20000081014 */
[----:B------:R-:W-:Y:S07]  /*294d0*/  STL.64 [R1+0x21d8], R234 ;  /* 0x0021d8ea01007387 */ /* 0x000fee0000100a00 */
[----:B------:R-:W-:Y:S01]  /*294e0*/  HMMA.1688.F32.TF32 R40, R92, R36, R40 ;  /* 0x000000245c28723c */ /* 0x000fe20000081028 */
        /* <DEDUP_REMOVED lines=18> */
[----:B-1----:R-:W-:-:S03]  /*29610*/  IMAD.MOV.U32 R243, RZ, RZ, R236 ;  /* 0x000000fffff37224 */ /* 0x002fc600078e00ec */
[----:B------:R-:W-:Y:S04]  /*29620*/  STL.64 [R1+0x2260], R40 ;  /* 0x0022602801007387 */ /* 0x000fe80000100a00 */
[----:B------:R-:W3:Y:S04]  /*29630*/  LDL.LU R240, [R1+0x1e0] ;  /* 0x0001e00001f07983 */ /* 0x000ee80000300800 */
[----:B------:R-:W3:Y:S04]  /*29640*/  LDL.LU R241, [R1+0x1e4] ;  /* 0x0001e40001f17983 */ /* 0x000ee80000300800 */
[----:B------:R-:W4:Y:S04]  /*29650*/  LDL.LU R242, [R1+0x1e8] ;  /* 0x0001e80001f27983 */ /* 0x000f280000300800 */
[----:B------:R-:W4:Y:S01]  /*29660*/  LDL.LU R236, [R1+0x2300] ;  /* 0x0023000001ec7983 */ /* 0x000f220000300800 */
[----:B------:R-:W-:Y:S03]  /*29670*/  HMMA.1688.F32.TF32 R44, R92, R32, R44 ;  /* 0x000000205c2c723c */ /* 0x000fe6000008102c */
[----:B------:R-:W-:Y:S05]  /*29680*/  LDS R187, [R0+0x41880] ;  /* 0x0418800000bb7984 */ /* 0x000fea0000000800 */
[----:B--2---:R-:W-:Y:S07]  /*29690*/  HMMA.1688.F32.TF32 R96, R48, R84, R248 ;  /* 0x000000543060723c */ /* 0x004fee00000810f8 */
[----:B------:R-:W-:-:S02]  /*296a0*/  IMAD.MOV.U32 R248, RZ, RZ, R237 ;  /* 0x000000fffff87224 */ /* 0x000fc400078e00ed */
[----:B------:R-:W2:Y:S01]  /*296b0*/  LDL.LU R237, [R1+0x22fc] ;  /* 0x0022fc0001ed7983 */ /* 0x000ea20000300800 */
[----:B------:R-:W-:Y:S01]  /*296c0*/  IMAD.MOV.U32 R249, RZ, RZ, R238 ;  /* 0x000000fffff97224 */ /* 0x000fe200078e00ee */
[----:B------:R-:W-:Y:S01]  /*296d0*/  MOV R251, R87 ;  /* 0x0000005700fb7202 */ /* 0x000fe20000000f00 */
[----:B------:R-:W-:Y:S01]  /*296e0*/  IMAD.MOV.U32 R250, RZ, RZ, R239 ;  /* 0x000000fffffa7224 */ /* 0x000fe200078e00ef */
[----:B------:R-:W2:Y:S04]  /*296f0*/  LDL.LU R238, [R1+0x22f8] ;  /* 0x0022f80001ee7983 */ /* 0x000ea80000300800 */
[----:B------:R-:W2:Y:S04]  /*29700*/  LDL.LU R239, [R1+0x22f4] ;  /* 0x0022f40001ef7983 */ /* 0x000ea80000300800 */
[----:B------:R-:W4:Y:S01]  /*29710*/  LDL.LU R87, [R1+0x22f0] ;  /* 0x0022f00001577983 */ /* 0x000f220000300800 */
[C---:B------:R-:W-:Y:S03]  /*29720*/  HMMA.1688.F32.TF32 R148, R92.reuse, R24, R52 ;  /* 0x000000185c94723c */ /* 0x040fe60000081034 */
[----:B------:R-:W-:Y:S04]  /*29730*/  LDS R52, [R2+0x40100] ;  /* 0x0401000002347984 */ /* 0x000fe80000000800 */
[----:B------:R-:W-:Y:S01]  /*29740*/  LDS R54, [R2+0x40900] ;  /* 0x0409000002367984 */ /* 0x000fe20000000800 */
[----:B------:R-:W-:Y:S03]  /*29750*/  HMMA.1688.F32.TF32 R152, R92, R244, R12 ;  /* 0x000000f45c98723c */ /* 0x000fe6000008100c */
[----:B------:R-:W-:Y:S04]  /*29760*/  LDS R92, [R4+0x40100] ;  /* 0x04010000045c7984 */ /* 0x000fe80000000800 */
[----:B------:R-:W-:Y:S04]  /*29770*/  LDS R94, [R4+0x40900] ;  /* 0x04090000045e7984 */ /* 0x000fe80000000800 */
[----:B------:R-:W-:Y:S04]  /*29780*/  LDS R93, [R5+0x40100] ;  /* 0x04010000055d7984 */ /* 0x000fe80000000800 */
[----:B------:R-:W1:Y:S04]  /*29790*/  LDS R95, [R5+0x40900] ;  /* 0x04090000055f7984 */ /* 0x000e680000000800 */
[----:B------:R-:W-:Y:S04]  /*297a0*/  LDS R12, [R4+0x40180] ;  /* 0x04018000040c7984 */ /* 0x000fe80000000800 */
[----:B------:R-:W-:Y:S04]  /*297b0*/  LDS R14, [R4+0x40980] ;  /* 0x04098000040e7984 */ /* 0x000fe80000000800 */
[----:B------:R-:W-:Y:S04]  /*297c0*/  LDS R13, [R5+0x40180] ;  /* 0x04018000050d7984 */ /* 0x000fe80000000800 */
[----:B------:R-:W1:Y:S04]  /*297d0*/  LDS R15, [R5+0x40980] ;  /* 0x04098000050f7984 */ /* 0x000e680000000800 */
[----:B------:R-:W-:Y:S04]  /*297e0*/  LDS R53, [R0+0x40100] ;  /* 0x0401000000357984 */ /* 0x000fe80000000800 */
[----:B------:R-:W3:Y:S01]  /*297f0*/  LDS R55, [R0+0x40900] ;  /* 0x0409000000377984 */ /* 0x000ee20000000800 */
[C---:B-1----:R-:W-:Y:S08]  /*29800*/  HMMA.1688.F32.TF32 R68, R92.reuse, R84, R68 ;  /* 0x000000545c44723c */ /* 0x042ff00000081044 */
[C---:B------:R-:W-:Y:S08]  /*29810*/  HMMA.1688.F32.TF32 R124, R92.reuse, R80, R124 ;  /* 0x000000505c7c723c */ /* 0x040ff0000008107c */
[C---:B------:R-:W-:Y:S08]  /*29820*/  HMMA.1688.F32.TF32 R72, R92.reuse, R88, R72 ;  /* 0x000000585c48723c */ /* 0x040ff00000081048 */
[C---:B------:R-:W-:Y:S08]  /*29830*/  HMMA.1688.F32.TF32 R204, R92.reuse, R36, R204 ;  /* 0x000000245ccc723c */ /* 0x040ff000000810cc */
[C---:B------:R-:W-:Y:S08]  /*29840*/  HMMA.1688.F32.TF32 R76, R92.reuse, R32, R76 ;  /* 0x000000205c4c723c */ /* 0x040ff0000008104c */
[C---:B------:R-:W-:Y:S08]  /*29850*/  HMMA.1688.F32.TF32 R212, R92.reuse, R28, R212 ;  /* 0x0000001c5cd4723c */ /* 0x040ff000000810d4 */
[C---:B------:R-:W-:Y:S08]  /*29860*/  HMMA.1688.F32.TF32 R112, R92.reuse, R24, R112 ;  /* 0x000000185c70723c */ /* 0x040ff00000081070 */
[----:B------:R-:W-:Y:S08]  /*29870*/  HMMA.1688.F32.TF32 R92, R92, R244, R216 ;  /* 0x000000f45c5c723c */ /* 0x000ff000000810d8 */
[----:B------:R-:W-:Y:S01]  /*29880*/  HMMA.1688.F32.TF32 R216, R12, R24, R172 ;  /* 0x000000180cd8723c */ /* 0x000fe200000810ac */
[----:B------:R-:W-:Y:S04]  /*29890*/  LDS R172, [R2+0x41000] ;  /* 0x0410000002ac7984 */ /* 0x000fe80000000800 */
[----:B------:R-:W-:Y:S04]  /*298a0*/  LDS R174, [R2+0x41800] ;  /* 0x0418000002ae7984 */ /* 0x000fe80000000800 */
[----:B------:R-:W-:Y:S04]  /*298b0*/  LDS R173, [R0+0x41000] ;  /* 0x0410000000ad7984 */ /* 0x000fe80000000800 */
[----:B------:R-:W4:Y:S01]  /*298c0*/  LDS R175, [R0+0x41800] ;  /* 0x0418000000af7984 */ /* 0x000f220000000800 */
[-C--:B---3--:R-:W-:Y:S08]  /*298d0*/  HMMA.1688.F32.TF32 R56, R52, R88.reuse, R56 ;  /* 0x000000583438723c */ /* 0x088ff00000081038 */
[-C--:B------:R-:W-:Y:S08]  /*298e0*/  HMMA.1688.F32.TF32 R104, R48, R88.reuse, R104 ;  /* 0x000000583068723c */ /* 0x080ff00000081068 */
[----:B------:R-:W-:Y:S01]  /*298f0*/  HMMA.1688.F32.TF32 R168, R12, R88, R168 ;  /* 0x000000580ca8723c */ /* 0x000fe200000810a8 */
[----:B------:R-:W-:Y:S01]  /*29900*/  MOV R232, R246 ;  /* 0x000000f600e87202 */ /* 0x000fe20000000f00 */
[----:B------:R-:W-:-:S02]  /*29910*/  IMAD.MOV.U32 R233, RZ, RZ, R247 ;  /* 0x000000ffffe97224 */ /* 0x000fc400078e00f7 */
[----:B------:R-:W-:Y:S02]  /*29920*/  IMAD.MOV.U32 R234, RZ, RZ, R27 ;  /* 0x000000ffffea7224 */ /* 0x000fe400078e001b */
[----:B------:R-:W-:Y:S02]  /*29930*/  IMAD.MOV.U32 R235, RZ, RZ, R26 ;  /* 0x000000ffffeb7224 */ /* 0x000fe400078e001a */
[----:B----4-:R-:W-:Y:S07]  /*29940*/  HMMA.1688.F32.TF32 R8, R172, R86, R240 ;  /* 0x00000056ac08723c */ /* 0x010fee00000810f0 */
[----:B------:R-:W-:-:S02]  /*29950*/  IMAD.MOV.U32 R240, RZ, RZ, R35 ;  /* 0x000000fffff07224 */ /* 0x000fc400078e0023 */
[----:B------:R-:W-:Y:S02]  /*29960*/  IMAD.MOV.U32 R241, RZ, RZ, R34 ;  /* 0x000000fffff17224 */ /* 0x000fe400078e0022 */
[----:B------:R-:W-:Y:S11]  /*29970*/  IMAD.MOV.U32 R242, RZ, RZ, R39 ;  /* 0x000000fffff27224 */ /* 0x000ff600078e0027 */
[----:B------:R-:W-:Y:S02]  /*29980*/  @!UPT UIADD3 URZ, URZ, URZ, URZ ;  /* 0x0000003f3f3ff290 */ /* 0x000fe4000fffe03f */
[----:B------:R-:W-:Y:S02]  /*29990*/  IMAD.MOV.U32 R88, RZ, RZ, R11 ;  /* 0x000000ffff587224 */ /* 0x000fe400078e000b */
[----:B------:R-:W-:Y:S01]  /*299a0*/  IMAD.MOV.U32 R89, RZ, RZ, R10 ;  /* 0x000000ffff597224 */ /* 0x000fe200078e000a */
[----:B------:R1:W-:Y:S04]  /*299b0*/  STL.64 [R1+0x2b0], R8 ;  /* 0x0002b00801007387 */ /* 0x0003e80000100a00 */
[----:B------:R-:W-:Y:S04]  /*299c0*/  STL [R1+0x219c], R88 ;  /* 0x00219c5801007387 */ /* 0x000fe80000100800 */
[----:B------:R-:W-:Y:S01]  /*299d0*/  STL [R1+0x2198], R89 ;  /* 0x0021985901007387 */ /* 0x000fe20000100800 */
[----:B-1----:R-:W-:Y:S07]  /*299e0*/  HMMA.1688.F32.TF32 R8, R172, R82, R248 ;  /* 0x00000052ac08723c */ /* 0x002fee00000810f8 */
[----:B------:R-:W-:-:S02]  /*299f0*/  IMAD.MOV.U32 R248, RZ, RZ, R30 ;  /* 0x000000fffff87224 */ /* 0x000fc400078e001e */
[----:B------:R-:W3:Y:S01]  /*29a00*/  LDL.LU R30, [R1+0x22ec] ;  /* 0x0022ec00011e7983 */ /* 0x000ee20000300800 */
[----:B------:R-:W-:Y:S02]  /*29a10*/  IMAD.MOV.U32 R249, RZ, RZ, R31 ;  /* 0x000000fffff97224 */ /* 0x000fe400078e001f */
[----:B------:R-:W-:Y:S01]  /*29a20*/  IMAD.MOV.U32 R250, RZ, RZ, R38 ;  /* 0x000000fffffa7224 */ /* 0x000fe200078e0026 */
[----:B------:R-:W4:Y:S01]  /*29a30*/  LDL.LU R31, [R1+0x22e8] ;  /* 0x0022e800011f7983 */ /* 0x000f220000300800 */
[----:B------:R-:W-:-:S03]  /*29a40*/  IMAD.MOV.U32 R251, RZ, RZ, R90 ;  /* 0x000000fffffb7224 */ /* 0x000fc600078e005a */
[----:B------:R-:W2:Y:S01]  /*29a50*/  LDL.LU R38, [R1+0x22e4] ;  /* 0x0022e40001267983 */ /* 0x000ea20000300800 */
[----:B------:R-:W-:-:S03]  /*29a60*/  IMAD.MOV.U32 R243, RZ, RZ, R91 ;  /* 0x000000fffff37224 */ /* 0x000fc600078e005b */
[----:B------:R-:W2:Y:S04]  /*29a70*/  LDL.LU R90, [R1+0x22e0] ;  /* 0x0022e000015a7983 */ /* 0x000ea80000300800 */
[----:B------:R-:W2:Y:S04]  /*29a80*/  LDL.LU R35, [R1+0x22dc] ;  /* 0x0022dc0001237983 */ /* 0x000ea80000300800 */
[----:B------:R-:W2:Y:S04]  /*29a90*/  LDL.LU R34, [R1+0x22d8] ;  /* 0x0022d80001227983 */ /* 0x000ea80000300800 */
[----:B------:R-:W2:Y:S04]  /*29aa0*/  LDL.LU R39, [R1+0x22d4] ;  /* 0x0022d40001277983 */ /* 0x000ea80000300800 */
[----:B------:R-:W2:Y:S04]  /*29ab0*/  LDL.LU R91, [R1+0x22d0] ;  /* 0x0022d000015b7983 */ /* 0x000ea80000300800 */
[----:B------:R-:W2:Y:S04]  /*29ac0*/  LDL.LU R246, [R1+0x22cc] ;  /* 0x0022cc0001f67983 */ /* 0x000ea80000300800 */
[----:B------:R-:W2:Y:S04]  /*29ad0*/  LDL.LU R247, [R1+0x22c8] ;  /* 0x0022c80001f77983 */ /* 0x000ea80000300800 */
[----:B------:R-:W2:Y:S04]  /*29ae0*/  LDL.LU R27, [R1+0x22c4] ;  /* 0x0022c400011b7983 */ /* 0x000ea80000300800 */
[----:B------:R-:W2:Y:S01]  /*29af0*/  LDL.LU R26, [R1+0x22c0] ;  /* 0x0022c000011a7983 */ /* 0x000ea20000300800 */
[----:B---3--:R-:W-:-:S02]  /*29b00*/  IMAD.MOV.U32 R191, RZ, RZ, R30 ;  /* 0x000000ffffbf7224 */ /* 0x008fc400078e001e */
[----:B----4-:R-:W-:Y:S02]  /*29b10*/  IMAD.MOV.U32 R190, RZ, RZ, R31 ;  /* 0x000000ffffbe7224 */ /* 0x010fe400078e001f */
[----:B--2---:R-:W-:Y:S02]  /*29b20*/  IMAD.MOV.U32 R189, RZ, RZ, R38 ;  /* 0x000000ffffbd7224 */ /* 0x004fe400078e0026 */
[----:B------:R-:W-:Y:S02]  /*29b30*/  IMAD.MOV.U32 R188, RZ, RZ, R90 ;  /* 0x000000ffffbc7224 */ /* 0x000fe400078e005a */
[----:B------:R-:W2:Y:S04]  /*29b40*/  LDL.LU R90, [R1+0x22bc] ;  /* 0x0022bc00015a7983 */ /* 0x000ea80000300800 */
[----:B------:R-:W3:Y:S04]  /*29b50*/  LDL.LU R38, [R1+0x22b8] ;  /* 0x0022b80001267983 */ /* 0x000ee80000300800 */
[----:B------:R-:W3:Y:S04]  /*29b60*/  LDL.LU R31, [R1+0x22b4] ;  /* 0x0022b400011f7983 */ /* 0x000ee80000300800 */
[----:B------:R-:W3:Y:S01]  /*29b70*/  LDL.LU R30, [R1+0x22b0] ;  /* 0x0022b000011e7983 */ /* 0x000ee20000300800 */
[----:B------:R-:W-:-:S02]  /*29b80*/  IMAD.MOV.U32 R199, RZ, RZ, R246 ;  /* 0x000000ffffc77224 */ /* 0x000fc400078e00f6 */
[----:B------:R-:W-:Y:S02]  /*29b90*/  IMAD.MOV.U32 R198, RZ, RZ, R247 ;  /* 0x000000ffffc67224 */ /* 0x000fe400078e00f7 */
[----:B------:R-:W-:Y:S02]  /*29ba0*/  IMAD.MOV.U32 R196, RZ, RZ, R27 ;  /* 0x000000ffffc47224 */ /* 0x000fe400078e001b */
[----:B------:R-:W3:Y:S01]  /*29bb0*/  LDL.LU R27, [R1+0x22ac] ;  /* 0x0022ac00011b7983 */ /* 0x000ee20000300800 */
[----:B------:R-:W-:-:S03]  /*29bc0*/  IMAD.MOV.U32 R197, RZ, RZ, R26 ;  /* 0x000000ffffc57224 */ /* 0x000fc600078e001a */
[----:B------:R-:W3:Y:S04]  /*29bd0*/  LDL.LU R26, [R1+0x22a8] ;  /* 0x0022a800011a7983 */ /* 0x000ee80000300800 */
[----:B------:R-:W3:Y:S04]  /*29be0*/  LDL.LU R247, [R1+0x22a4] ;  /* 0x0022a40001f77983 */ /* 0x000ee80000300800 */
[----:B------:R-:W3:Y:S01]  /*29bf0*/  LDL.LU R246, [R1+0x22a0] ;  /* 0x0022a00001f67983 */ /* 0x000ee20000300800 */
[C---:B------:R-:W-:Y:S08]  /*29c00*/  HMMA.1688.F32.TF32 R228, R52.reuse, R84, R228 ;  /* 0x0000005434e4723c */ /* 0x040ff000000810e4 */
[C---:B------:R-:W-:Y:S08]  /*29c10*/  HMMA.1688.F32.TF32 R224, R52.reuse, R80, R224 ;  /* 0x0000005034e0723c */ /* 0x040ff000000810e0 */
[C---:B------:R-:W-:Y:S08]  /*29c20*/  HMMA.1688.F32.TF32 R220, R52.reuse, R36, R220 ;  /* 0x0000002434dc723c */ /* 0x040ff000000810dc */
[C---:B------:R-:W-:Y:S08]  /*29c30*/  HMMA.1688.F32.TF32 R60, R52.reuse, R32, R60 ;  /* 0x00000020343c723c */ /* 0x040ff0000008103c */
[C---:B------:R-:W-:Y:S08]  /*29c40*/  HMMA.1688.F32.TF32 R116, R52.reuse, R28, R116 ;  /* 0x0000001c3474723c */ /* 0x040ff00000081074 */
[C---:B------:R-:W-:Y:S08]  /*29c50*/  HMMA.1688.F32.TF32 R64, R52.reuse, R24, R64 ;  /* 0x000000183440723c */ /* 0x040ff00000081040 */
[----:B------:R-:W-:Y:S08]  /*29c60*/  HMMA.1688.F32.TF32 R120, R52, R244, R120 ;  /* 0x000000f43478723c */ /* 0x000ff00000081078 */
        /* <DEDUP_REMOVED lines=10> */
[----:B------:R-:W-:Y:S01]  /*29d10*/  HMMA.1688.F32.TF32 R48, R12, R28, R176 ;  /* 0x0000001c0c30723c */ /* 0x000fe200000810b0 */
[----:B------:R-:W-:Y:S01]  /*29d20*/  IMAD.MOV.U32 R37, RZ, RZ, R8 ;  /* 0x000000ffff257224 */ /* 0x000fe200078e0008 */
[----:B------:R-:W-:Y:S01]  /*29d30*/  LDS R180, [R4+0x41000] ;  /* 0x0410000004b47984 */ /* 0x000fe20000000800 */
[----:B------:R-:W-:-:S02]  /*29d40*/  IMAD.MOV.U32 R36, RZ, RZ, R9 ;  /* 0x000000ffff247224 */ /* 0x000fc400078e0009 */
[----:B------:R-:W-:Y:S01]  /*29d50*/  IMAD.MOV.U32 R33, RZ, RZ, R10 ;  /* 0x000000ffff217224 */ /* 0x000fe200078e000a */
[----:B------:R-:W-:Y:S02]  /*29d60*/  LDS R182, [R4+0x41800] ;  /* 0x0418000004b67984 */ /* 0x000fe40000000800 */
[----:B------:R-:W-:Y:S02]  /*29d70*/  HMMA.1688.F32.TF32 R12, R12, R244, R236 ;  /* 0x000000f40c0c723c */ /* 0x000fe400000810ec */
[----:B------:R-:W4:Y:S04]  /*29d80*/  LDL.LU R236, [R1+0x1c0] ;  /* 0x0001c00001ec7983 */ /* 0x000f280000300800 */
        /* <DEDUP_REMOVED lines=13> */
[----:B------:R-:W4:Y:S01]  /*29e60*/  LDL.LU R18, [R1+0x198] ;  /* 0x0001980001127983 */ /* 0x000f220000300800 */
[----:B------:R-:W-:-:S03]  /*29e70*/  IMAD.MOV.U32 R32, RZ, RZ, R11 ;  /* 0x000000ffff207224 */ /* 0x000fc600078e000b */
[----:B------:R-:W4:Y:S04]  /*29e80*/  LDL.LU R19, [R1+0x19c] ;  /* 0x00019c0001137983 */ /* 0x000f280000300800 */
[----:B------:R-:W4:Y:S04]  /*29e90*/  LDL.LU R8, [R1+0x170] ;  /* 0x0001700001087983 */ /* 0x000f280000300800 */
[----:B------:R-:W4:Y:S04]  /*29ea0*/  LDL.LU R9, [R1+0x174] ;  /* 0x0001740001097983 */ /* 0x000f280000300800 */
[----:B------:R-:W4:Y:S04]  /*29eb0*/  LDL.LU R10, [R1+0x178] ;  /* 0x00017800010a7983 */ /* 0x000f280000300800 */
[----:B------:R-:W4:Y:S01]  /*29ec0*/  LDL.LU R11, [R1+0x17c] ;  /* 0x00017c00010b7983 */ /* 0x000f220000300800 */
[----:B------:R-:W-:-:S02]  /*29ed0*/  IMAD.MOV.U32 R192, RZ, RZ, R91 ;  /* 0x000000ffffc07224 */ /* 0x000fc400078e005b */
[----:B------:R-:W-:Y:S01]  /*29ee0*/  IMAD.MOV.U32 R193, RZ, RZ, R39 ;  /* 0x000000ffffc17224 */ /* 0x000fe200078e0027 */
[----:B------:R-:W-:Y:S01]  /*29ef0*/  LDS R181, [R5+0x41000] ;  /* 0x0410000005b57984 */ /* 0x000fe20000000800 */
[----:B------:R-:W-:Y:S02]  /*29f00*/  IMAD.MOV.U32 R194, RZ, RZ, R34 ;  /* 0x000000ffffc27224 */ /* 0x000fe400078e0022 */
[----:B------:R-:W-:Y:S01]  /*29f10*/  IMAD.MOV.U32 R195, RZ, RZ, R35 ;  /* 0x000000ffffc37224 */ /* 0x000fe200078e0023 */
[----:B------:R-:W1:Y:S04]  /*29f20*/  LDS R183, [R5+0x41800] ;  /* 0x0418000005b77984 */ /* 0x000e680000000800 */
[----:B------:R-:W-:Y:S04]  /*29f30*/  LDS R176, [R4+0x41080] ;  /* 0x0410800004b07984 */ /* 0x000fe80000000800 */
[----:B------:R-:W-:Y:S04]  /*29f40*/  LDS R178, [R4+0x41880] ;  /* 0x0418800004b27984 */ /* 0x000fe80000000800 */
[----:B------:R-:W-:Y:S04]  /*29f50*/  LDS R177, [R5+0x41080] ;  /* 0x0410800005b17984 */ /* 0x000fe80000000800 */
[----:B------:R-:W1:Y:S01]  /*29f60*/  LDS R179, [R5+0x41880] ;  /* 0x0418800005b37984 */ /* 0x000e620000000800 */
[----:B--2---:R-:W-:-:S02]  /*29f70*/  IMAD.MOV.U32 R203, RZ, RZ, R90 ;  /* 0x000000ffffcb7224 */ /* 0x004fc400078e005a */
[----:B---3--:R-:W-:Y:S02]  /*29f80*/  IMAD.MOV.U32 R202, RZ, RZ, R38 ;  /* 0x000000ffffca7224 */ /* 0x008fe400078e0026 */
[----:B------:R-:W-:Y:S02]  /*29f90*/  IMAD.MOV.U32 R201, RZ, RZ, R31 ;  /* 0x000000ffffc97224 */ /* 0x000fe400078e001f */
[----:B------:R-:W-:Y:S01]  /*29fa0*/  IMAD.MOV.U32 R200, RZ, RZ, R30 ;  /* 0x000000ffffc87224 */ /* 0x000fe200078e001e */
[----:B------:R-:W-:Y:S01]  /*29fb0*/  MOV R211, R27 ;  /* 0x0000001b00d37202 */ /* 0x000fe20000000f00 */
[----:B------:R-:W-:Y:S02]  /*29fc0*/  IMAD.MOV.U32 R210, RZ, RZ, R26 ;  /* 0x000000ffffd27224 */ /* 0x000fe400078e001a */
[----:B------:R-:W-:Y:S02]  /*29fd0*/  IMAD.MOV.U32 R209, RZ, RZ, R247 ;  /* 0x000000ffffd17224 */ /* 0x000fe400078e00f7 */
[----:B------:R-:W-:-:S02]  /*29fe0*/  IMAD.MOV.U32 R208, RZ, RZ, R246 ;  /* 0x000000ffffd07224 */ /* 0x000fc400078e00f6 */
[----:B------:R-:W2:Y:S04]  /*29ff0*/  LDL.LU R246, [R1+0x229c] ;  /* 0x00229c0001f67983 */ /* 0x000ea80000300800 */
[----:B------:R-:W2:Y:S04]  /*2a000*/  LDL.LU R247, [R1+0x2298] ;  /* 0x0022980001f77983 */ /* 0x000ea80000300800 */
[----:B------:R-:W3:Y:S04]  /*2a010*/  LDL.LU R26, [R1+0x2294] ;  /* 0x00229400011a7983 */ /* 0x000ee80000300800 */
[----:B------:R-:W3:Y:S04]  /*2a020*/  LDL.LU R27, [R1+0x2290] ;  /* 0x00229000011b7983 */ /* 0x000ee80000300800 */
[----:B------:R-:W4:Y:S04]  /*2a030*/  LDL.LU R30, [R1+0x228c] ;  /* 0x00228c00011e7983 */ /* 0x000f280000300800 */
[----:B------:R-:W4:Y:S04]  /*2a040*/  LDL.LU R31, [R1+0x2288] ;  /* 0x00228800011f7983 */ /* 0x000f280000300800 */
[----:B------:R-:W2:Y:S04]  /*2a050*/  LDL.LU R38, [R1+0x2284] ;  /* 0x0022840001267983 */ /* 0x000ea80000300800 */
[----:B------:R-:W2:Y:S04]  /*2a060*/  LDL.LU R90, [R1+0x2280] ;  /* 0x00228000015a7983 */ /* 0x000ea80000300800 */
[----:B------:R-:W2:Y:S04]  /*2a070*/  LDL.LU R91, [R1+0x227c] ;  /* 0x00227c00015b7983 */ /* 0x000ea80000300800 */
[----:B------:R-:W2:Y:S04]  /*2a080*/  LDL.LU R39, [R1+0x2278] ;  /* 0x0022780001277983 */ /* 0x000ea80000300800 */
[----:B------:R-:W2:Y:S04]  /*2a090*/  LDL.LU R34, [R1+0x2274] ;  /* 0x0022740001227983 */ /* 0x000ea80000300800 */
[----:B------:R-:W2:Y:S01]  /*2a0a0*/  LDL.LU R35, [R1+0x2270] ;  /* 0x0022700001237983 */ /* 0x000ea20000300800 */
[C---:B-1----:R-:W-:Y:S03]  /*2a0b0*/  HMMA.1688.F32.TF32 R200, R180.reuse, R86, R200 ;  /* 0x00000056b4c8723c */ /* 0x042fe600000810c8 */
[----:B------:R-:W-:Y:S04]  /*2a0c0*/  STL [R1+0x21a4], R32 ;  /* 0x0021a42001007387 */ /* 0x000fe80000100800 */
[----:B------:R-:W-:Y:S01]  /*2a0d0*/  STL [R1+0x21a0], R36 ;  /* 0x0021a02401007387 */ /* 0x000fe20000100800 */
[----:B------:R-:W-:Y:S03]  /*2a0e0*/  HMMA.1688.F32.TF32 R196, R180, R82, R196 ;  /* 0x00000052b4c4723c */ /* 0x000fe600000810c4 */
[----:B------:R-:W-:Y:S04]  /*2a0f0*/  STL [R1+0x2194], R37 ;  /* 0x0021942501007387 */ /* 0x000fe80000100800 */
[----:B------:R1:W-:Y:S01]  /*2a100*/  STL [R1+0x2190], R33 ;  /* 0x0021902101007387 */ /* 0x0003e20000100800 */
[C---:B---3--:R-:W-:Y:S08]  /*2a110*/  HMMA.1688.F32.TF32 R208, R172.reuse, R26, R208 ;  /* 0x0000001aacd0723c */ /* 0x048ff000000810d0 */
[C---:B----4-:R-:W-:Y:S08]  /*2a120*/  HMMA.1688.F32.TF32 R16, R172.reuse, R30, R16 ;  /* 0x0000001eac10723c */ /* 0x050ff00000081010 */
[C---:B--2---:R-:W-:Y:S08]  /*2a130*/  HMMA.1688.F32.TF32 R236, R172.reuse, R90, R236 ;  /* 0x0000005aacec723c */ /* 0x044ff000000810ec */
[C---:B------:R-:W-:Y:S08]  /*2a140*/  HMMA.1688.F32.TF32 R40, R172.reuse, R38, R40 ;  /* 0x00000026ac28723c */ /* 0x040ff00000081028 */
[C---:B------:R-:W-:Y:S08]  /*2a150*/  HMMA.1688.F32.TF32 R20, R172.reuse, R34, R20 ;  /* 0x00000022ac14723c */ /* 0x040ff00000081014 */
[----:B------:R-:W-:Y:S01]  /*2a160*/  HMMA.1688.F32.TF32 R172, R172, R246, R8 ;  /* 0x000000f6acac723c */ /* 0x000fe20000081008 */
[----:B------:R-:W-:Y:S04]  /*2a170*/  STL [R1+0x21a8], R238 ;  /* 0x0021a8ee01007387 */ /* 0x000fe80000100800 */
[----:B------:R2:W-:Y:S03]  /*2a180*/  STL [R1+0x218c], R239 ;  /* 0x00218cef01007387 */ /* 0x0005e60000100800 */
[----:B------:R-:W-:Y:S01]  /*2a190*/  IMAD.MOV.U32 R25, RZ, RZ, R42 ;  /* 0x000000ffff197224 */ /* 0x000fe200078e002a */
[----:B------:R-:W-:Y:S01]  /*2a1a0*/  HMMA.1688.F32.TF32 R192, R180, R90, R192 ;  /* 0x0000005ab4c0723c */ /* 0x000fe200000810c0 */
[----:B------:R-:W-:-:S02]  /*2a1b0*/  IMAD.MOV.U32 R24, RZ, RZ, R43 ;  /* 0x000000ffff187224 */ /* 0x000fc400078e002b */
[----:B------:R-:W-:Y:S01]  /*2a1c0*/  IMAD.MOV.U32 R29, RZ, RZ, R40 ;  /* 0x000000ffff1d7224 */ /* 0x000fe200078e0028 */
[----:B------:R-:W3:Y:S01]  /*2a1d0*/  LDL.LU.64 R42, [R1+0x2268] ;  /* 0x00226800012a7983 */ /* 0x000ee20000300a00 */
[----:B------:R-:W-:Y:S02]  /*2a1e0*/  IMAD.MOV.U32 R28, RZ, RZ, R41 ;  /* 0x000000ffff1c7224 */ /* 0x000fe400078e0029 */
[----:B-1----:R-:W-:Y:S01]  /*2a1f0*/  MOV R33, R22 ;  /* 0x0000001600217202 */ /* 0x002fe20000000f00 */
[----:B------:R-:W3:Y:S01]  /*2a200*/  LDL.LU.64 R40, [R1+0x2260] ;  /* 0x0022600001287983 */ /* 0x000ee20000300a00 */
[----:B--2---:R-:W-:Y:S01]  /*2a210*/  IMAD.MOV.U32 R239, RZ, RZ, R23 ;  /* 0x000000ffffef7224 */ /* 0x004fe200078e0017 */
[----:B------:R-:W-:Y:S01]  /*2a220*/  HMMA.1688.F32.TF32 R188, R180, R38, R188 ;  /* 0x00000026b4bc723c */ /* 0x000fe200000810bc */
[----:B------:R-:W-:Y:S01]  /*2a230*/  IMAD.MOV.U32 R89, RZ, RZ, R20 ;  /* 0x000000ffff597224 */ /* 0x000fe200078e0014 */
[----:B------:R-:W2:Y:S01]  /*2a240*/  LDL.LU.64 R22, [R1+0x2258] ;  /* 0x0022580001167983 */ /* 0x000ea20000300a00 */
[----:B------:R-:W-:-:S02]  /*2a250*/  IMAD.MOV.U32 R37, RZ, RZ, R21 ;  /* 0x000000ffff257224 */ /* 0x000fc400078e0015 */
[----:B------:R-:W-:Y:S01]  /*2a260*/  IMAD.MOV.U32 R36, RZ, RZ, R18 ;  /* 0x000000ffff247224 */ /* 0x000fe200078e0012 */
[----:B------:R-:W2:Y:S01]  /*2a270*/  LDL.LU.64 R20, [R1+0x2250] ;  /* 0x0022500001147983 */ /* 0x000ea20000300a00 */
[----:B------:R-:W-:Y:S02]  /*2a280*/  IMAD.MOV.U32 R88, RZ, RZ, R19 ;  /* 0x000000ffff587224 */ /* 0x000fe400078e0013 */
[----:B------:R-:W-:Y:S01]  /*2a290*/  IMAD.MOV.U32 R238, RZ, RZ, R16 ;  /* 0x000000ffffee7224 */ /* 0x000fe200078e0010 */
[----:B------:R-:W4:Y:S01]  /*2a2a0*/  LDL.LU.64 R18, [R1+0x2248] ;  /* 0x0022480001127983 */ /* 0x000f220000300a00 */
[----:B------:R-:W-:Y:S01]  /*2a2b0*/  IMAD.MOV.U32 R32, RZ, RZ, R17 ;  /* 0x000000ffff207224 */ /* 0x000fe200078e0011 */
[C---:B------:R-:W-:Y:S02]  /*2a2c0*/  HMMA.1688.F32.TF32 R232, R180.reuse, R34, R232 ;  /* 0x00000022b4e8723c */ /* 0x040fe400000810e8 */
[----:B------:R-:W4:Y:S04]  /*2a2d0*/  LDL.LU.64 R16, [R1+0x2240] ;  /* 0x0022400001107983 */ /* 0x000f280000300a00 */
[----:B------:R-:W-:Y:S04]  /*2a2e0*/  STL.64 [R1+0x260], R208 ;  /* 0x000260d001007387 */ /* 0x000fe80000100a00 */
[----:B------:R1:W-:Y:S01]  /*2a2f0*/  STL.64 [R1+0x268], R210 ;  /* 0x000268d201007387 */ /* 0x0003e20000100a00 */
[C---:B------:R-:W-:Y:S03]  /*2a300*/  HMMA.1688.F32.TF32 R240, R180.reuse, R30, R240 ;  /* 0x0000001eb4f0723c */ /* 0x040fe600000810f0 */
[----:B-1----:R-:W2:Y:S04]  /*2a310*/  LDL.LU.64 R210, [R1+0x2238] ;  /* 0x0022380001d27983 */ /* 0x002ea80000300a00 */
[----:B------:R-:W2:Y:S04]  /*2a320*/  LDL.LU.64 R208, [R1+0x2230] ;  /* 0x0022300001d07983 */ /* 0x000ea80000300a00 */
[----:B------:R-:W2:Y:S04]  /*2a330*/  LDL.LU.64 R10, [R1+0x2228] ;  /* 0x00222800010a7983 */ /* 0x000ea80000300a00 */
[----:B------:R-:W2:Y:S01]  /*2a340*/  LDL.LU.64 R8, [R1+0x2220] ;  /* 0x0022200001087983 */ /* 0x000ea20000300a00 */
[----:B------:R-:W-:Y:S03]  /*2a350*/  HMMA.1688.F32.TF32 R248, R180, R26, R248 ;  /* 0x0000001ab4f8723c */ /* 0x000fe600000810f8 */
[----:B------:R-:W-:Y:S04]  /*2a360*/  STL.64 [R1+0x1f0], R172 ;  /* 0x0001f0ac01007387 */ /* 0x000fe80000100a00 */
[----:B------:R-:W-:Y:S04]  /*2a370*/  STL.64 [R1+0x1f8], R174 ;  /* 0x0001f8ae01007387 */ /* 0x000fe80000100a00 */
[----:B------:R-:W-:Y:S04]  /*2a380*/  STL.64 [R1+0x1e0], R200 ;  /* 0x0001e0c801007387 */ /* 0x000fe80000100a00 */
[----:B------:R1:W-:Y:S04]  /*2a390*/  STL.64 [R1+0x1e8], R202 ;  /* 0x0001e8ca01007387 */ /* 0x0003e80000100a00 */
[----:B-1----:R-:W2:Y:S04]  /*2a3a0*/  LDL.LU.64 R202, [R1+0x2218] ;  /* 0x0022180001ca7983 */ /* 0x002ea80000300a00 */
[----:B------:R-:W2:Y:S04]  /*2a3b0*/  LDL.LU.64 R200, [R1+0x2210] ;  /* 0x0022100001c87983 */ /* 0x000ea80000300a00 */
        /* <DEDUP_REMOVED lines=18> */
[----:B-1----:R-:W3:Y:S04]  /*2a4e0*/  LDL.LU.64 R242, [R1+0x21c8] ;  /* 0x0021c80001f27983 */ /* 0x002ee80000300a00 */
[----:B------:R-:W3:Y:S04]  /*2a4f0*/  LDL.LU.64 R240, [R1+0x21c0] ;  /* 0x0021c00001f07983 */ /* 0x000ee80000300a00 */
[----:B------:R-:W-:Y:S04]  /*2a500*/  STL.64 [R1+0x80], R248 ;  /* 0x000080f801007387 */ /* 0x000fe80000100a00 */
[----:B------:R1:W-:Y:S04]  /*2a510*/  STL.64 [R1+0x88], R250 ;  /* 0x000088fa01007387 */ /* 0x0003e80000100a00 */
[----:B-1----:R-:W4:Y:S04]  /*2a520*/  LDL.LU.64 R250, [R1+0x21b8] ;  /* 0x0021b80001fa7983 */ /* 0x002f280000300a00 */
[----:B------:R-:W4:Y:S01]  /*2a530*/  LDL.LU.64 R248, [R1+0x21b0] ;  /* 0x0021b00001f87983 */ /* 0x000f220000300a00 */
[----:B------:R-:W-:-:S02]  /*2a540*/  IMAD.MOV.U32 R172, RZ, RZ, R252 ;  /* 0x000000ffffac7224 */ /* 0x000fc400078e00fc */
[----:B------:R-:W-:Y:S02]  /*2a550*/  IMAD.MOV.U32 R173, RZ, RZ, R7 ;  /* 0x000000ffffad7224 */ /* 0x000fe400078e0007 */
[----:B------:R-:W-:Y:S02]  /*2a560*/  IMAD.MOV.U32 R174, RZ, RZ, R6 ;  /* 0x000000ffffae7224 */ /* 0x000fe400078e0006 */
[----:B------:R-:W-:-:S07]  /*2a570*/  IMAD.MOV.U32 R175, RZ, RZ, R3 ;  /* 0x000000ffffaf7224 */ /* 0x000fce00078e0003 */
[----:B------:R-:W-:Y:S11]  /*2a580*/  HMMA.1688.F32.TF32 R172, R180, R246, R172 ;  /* 0x000000f6b4ac723c */ /* 0x000ff600000810ac */
[----:B------:R-:W-:Y:S11]  /*2a590*/  @!UPT UIADD3 URZ, URZ, URZ, URZ ;  /* 0x0000003f3f3ff290 */ /* 0x000ff6000fffe03f */
[----:B------:R-:W-:Y:S01]  /*2a5a0*/  @!UPT UIADD3 URZ, URZ, URZ, URZ ;  /* 0x0000003f3f3ff290 */ /* 0x000fe2000fffe03f */
[----:B------:R-:W-:Y:S04]  /*2a5b0*/  STL.64 [R1+0x60], R172 ;  /* 0x000060ac01007387 */ /* 0x000fe80000100a00 */
[----:B------:R2:W-:Y:S01]  /*2a5c0*/  STL.64 [R1+0x68], R174 ;  /* 0x000068ae01007387 */ /* 0x0005e20000100a00 */
[C---:B------:R-:W-:Y:S08]  /*2a5d0*/  HMMA.1688.F32.TF32 R144, R176.reuse, R30, R144 ;  /* 0x0000001eb090723c */ /* 0x040ff00000081090 */
[C---:B------:R-:W-:Y:S08]  /*2a5e0*/  HMMA.1688.F32.TF32 R148, R176.reuse, R26, R148 ;  /* 0x0000001ab094723c */ /* 0x040ff00000081094 */
[----:B------:R-:W-:Y:S08]  /*2a5f0*/  HMMA.1688.F32.TF32 R152, R176, R246, R152 ;  /* 0x000000f6b098723c */ /* 0x000ff00000081098 */
[C---:B--2---:R-:W-:Y:S08]  /*2a600*/  HMMA.1688.F32.TF32 R172, R184.reuse, R90, R232 ;  /* 0x0000005ab8ac723c */ /* 0x044ff000000810e8 */
[C---:B---3--:R-:W-:Y:S08]  /*2a610*/  HMMA.1688.F32.TF32 R180, R184.reuse, R82, R240 ;  /* 0x00000052b8b4723c */ /* 0x048ff000000810f0 */
[C---:B----4-:R-:W-:Y:S08]  /*2a620*/  HMMA.1688.F32.TF32 R248, R184.reuse, R86, R248 ;  /* 0x00000056b8f8723c */ /* 0x050ff000000810f8 */
[C---:B------:R-:W-:Y:S08]  /*2a630*/  HMMA.1688.F32.TF32 R188, R184.reuse, R38, R188 ;  /* 0x00000026b8bc723c */ /* 0x040ff000000810bc */
[C---:B------:R-:W-:Y:S07]  /*2a640*/  HMMA.1688.F32.TF32 R232, R184.reuse, R26, R200 ;  /* 0x0000001ab8e8723c */ /* 0x040fee00000810c8 */
[----:B------:R-:W-:Y:S04]  /*2a650*/  STL.64 [R1+0x50], R248 ;  /* 0x000050f801007387 */ /* 0x000fe80000100a00 */
[----:B------:R-:W-:Y:S04]  /*2a660*/  STL.64 [R1+0x58], R250 ;  /* 0x000058fa01007387 */ /* 0x000fe80000100a00 */
[----:B------:R-:W-:Y:S04]  /*2a670*/  STL.64 [R1+0x40], R180 ;  /* 0x000040b401007387 */ /* 0x000fe80000100a00 */
[----:B------:R1:W-:Y:S04]  /*2a680*/  STL.64 [R1+0x48], R182 ;  /* 0x000048b601007387 */ /* 0x0003e80000100a00 */
[----:B------:R-:W-:Y:S04]  /*2a690*/  STL.64 [R1+0x30], R172 ;  /* 0x000030ac01007387 */ /* 0x000fe80000100a00 */
[----:B------:R2:W-:Y:S01]  /*2a6a0*/  STL.64 [R1+0x38], R174 ;  /* 0x000038ae01007387 */ /* 0x0005e20000100a00 */
[C---:B-1----:R-:W-:Y:S08]  /*2a6b0*/  HMMA.1688.F32.TF32 R180, R184.reuse, R34, R192 ;  /* 0x00000022b8b4723c */ /* 0x042ff000000810c0 */
[C---:B--2---:R-:W-:Y:S08]  /*2a6c0*/  HMMA.1688.F32.TF32 R172, R184.reuse, R30, R196 ;  /* 0x0000001eb8ac723c */ /* 0x044ff000000810c4 */
[----:B------:R-:W-:Y:S01]  /*2a6d0*/  HMMA.1688.F32.TF32 R196, R184, R246, R8 ;  /* 0x000000f6b8c4723c */ /* 0x000fe20000081008 */
[----:B------:R-:W-:Y:S07]  /*2a6e0*/  STL.64 [R1+0x20], R188 ;  /* 0x000020bc01007387 */ /* 0x000fee0000100a00 */
[----:B------:R-:W-:Y:S01]  /*2a6f0*/  HMMA.1688.F32.TF32 R184, R176, R90, R20 ;  /* 0x0000005ab0b8723c */ /* 0x000fe20000081014 */
[----:B------:R-:W-:Y:S04]  /*2a700*/  LDS R20, [R2+0x41100] ;  /* 0x0411000002147984 */ /* 0x000fe80000000800 */
[----:B------:R-:W-:Y:S04]  /*2a710*/  LDS R22, [R2+0x41900] ;  /* 0x0419000002167984 */ /* 0x000fe80000000800 */
[----:B------:R-:W-:Y:S04]  /*2a720*/  LDS R21, [R0+0x41100] ;  /* 0x0411000000157984 */ /* 0x000fe80000000800 */
[----:B------:R-:W1:Y:S01]  /*2a730*/  LDS R23, [R0+0x41900] ;  /* 0x0419000000177984 */ /* 0x000e620000000800 */
[----:B------:R-:W-:-:S03]  /*2a740*/  IMAD.MOV.U32 R85, RZ, RZ, R172 ;  /* 0x000000ffff557224 */ /* 0x000fc600078e00ac */
[----:B------:R2:W-:Y:S01]  /*2a750*/  STL.64 [R1+0x28], R190 ;  /* 0x000028be01007387 */ /* 0x0005e20000100a00 */
[----:B------:R-:W-:Y:S01]  /*2a760*/  IMAD.MOV.U32 R84, RZ, RZ, R173 ;  /* 0x000000ffff547224 */ /* 0x000fe200078e00ad */
[----:B------:R-:W-:Y:S01]  /*2a770*/  HMMA.1688.F32.TF32 R192, R176, R86, R208 ;  /* 0x00000056b0c0723c */ /* 0x000fe200000810d0 */
[----:B------:R-:W-:Y:S01]  /*2a780*/  IMAD.MOV.U32 R81, RZ, RZ, R174 ;  /* 0x000000ffff517224 */ /* 0x000fe200078e00ae */
[----:B------:R-:W-:Y:S01]  /*2a790*/  STL.64 [R1+0x10], R180 ;  /* 0x000010b401007387 */ /* 0x000fe20000100a00 */
[----:B------:R-:W-:-:S03]  /*2a7a0*/  IMAD.MOV.U32 R80, RZ, RZ, R175 ;  /* 0x000000ffff507224 */ /* 0x000fc600078e00af */
[----:B------:R3:W-:Y:S02]  /*2a7b0*/  STL.64 [R1+0x18], R182 ;  /* 0x000018b601007387 */ /* 0x0007e40000100a00 */
[C---:B------:R-:W-:Y:S02]  /*2a7c0*/  HMMA.1688.F32.TF32 R172, R176.reuse, R34, R44 ;  /* 0x00000022b0ac723c */ /* 0x040fe4000008102c */
[----:B------:R-:W-:Y:S04]  /*2a7d0*/  LDS R8, [R4+0x41180] ;  /* 0x0411800004087984 */ /* 0x000fe80000000800 */
[----:B------:R-:W-:Y:S02]  /*2a7e0*/  LDS R10, [R4+0x41980] ;  /* 0x04198000040a7984 */ /* 0x000fe40000000800 */
[C---:B--2---:R-:W-:Y:S02]  /*2a7f0*/  HMMA.1688.F32.TF32 R188, R176.reuse, R82, R16 ;  /* 0x00000052b0bc723c */ /* 0x044fe40000081010 */
[----:B------:R-:W-:Y:S04]  /*2a800*/  LDS R9, [R5+0x41180] ;  /* 0x0411800005097984 */ /* 0x000fe80000000800 */
[----:B------:R-:W-:Y:S02]  /*2a810*/  LDS R11, [R5+0x41980] ;  /* 0x04198000050b7984 */ /* 0x000fe40000000800 */
[----:B---3--:R-:W-:Y:S02]  /*2a820*/  HMMA.1688.F32.TF32 R180, R176, R38, R40 ;  /* 0x00000026b0b4723c */ /* 0x008fe40000081028 */
[----:B------:R-:W-:Y:S04]  /*2a830*/  LDS R40, [R4+0x41100] ;  /* 0x0411000004287984 */ /* 0x000fe80000000800 */
[----:B------:R-:W-:Y:S02]  /*2a840*/  LDS R42, [R4+0x41900] ;  /* 0x04190000042a7984 */ /* 0x000fe40000000800 */
[C---:B-1----:R-:W-:Y:S02]  /*2a850*/  HMMA.1688.F32.TF32 R176, R20.reuse, R86, R228 ;  /* 0x0000005614b0723c */ /* 0x042fe400000810e4 */
[----:B------:R-:W-:Y:S04]  /*2a860*/  LDS R41, [R5+0x41100] ;  /* 0x0411000005297984 */ /* 0x000fe80000000800 */
[----:B------:R-:W1:Y:S02]  /*2a870*/  LDS R43, [R5+0x41900] ;  /* 0x04190000052b7984 */ /* 0x000e640000000800 */
[----:B------:R-:W-:Y:S02]  /*2a880*/  HMMA.1688.F32.TF32 R44, R20, R82, R224 ;  /* 0x00000052142c723c */ /* 0x000fe400000810e0 */
[----:B------:R2:W-:Y:S04]  /*2a890*/  STL [R1+0x2188], R232 ;  /* 0x002188e801007387 */ /* 0x0005e80000100800 */
[----:B------:R3:W-:Y:S04]  /*2a8a0*/  STL [R1+0x2184], R233 ;  /* 0x002184e901007387 */ /* 0x0007e80000100800 */
[----:B------:R4:W-:Y:S04]  /*2a8b0*/  STL [R1+0x2180], R234 ;  /* 0x002180ea01007387 */ /* 0x0009e80000100800 */
[----:B------:R2:W-:Y:S04]  /*2a8c0*/  STL [R1+0x217c], R235 ;  /* 0x00217ceb01007387 */ /* 0x0005e80000100800 */
[----:B------:R-:W-:Y:S04]  /*2a8d0*/  STL.64 [R1+0x250], R176 ;  /* 0x000250b001007387 */ /* 0x000fe80000100a00 */
[----:B------:R1:W-:Y:S02]  /*2a8e0*/  STL.64 [R1+0x258], R178 ;  /* 0x000258b201007387 */ /* 0x0003e40000100a00 */
[----:B--2---:R-:W-:Y:S01]  /*2a8f0*/  IMAD.MOV.U32 R232, RZ, RZ, R44 ;  /* 0x000000ffffe87224 */ /* 0x004fe200078e002c */
[----:B---3--:R-:W-:Y:S01]  /*2a900*/  MOV R233, R45 ;  /* 0x0000002d00e97202 */ /* 0x008fe20000000f00 */
[----:B----4-:R-:W-:Y:S01]  /*2a910*/  IMAD.MOV.U32 R234, RZ, RZ, R46 ;  /* 0x000000ffffea7224 */ /* 0x010fe200078e002e */
[----:B------:R-:W-:Y:S01]  /*2a920*/  LDS R16, [R2+0x41180] ;  /* 0x0411800002107984 */ /* 0x000fe20000000800 */
[----:B------:R-:W-:-:S03]  /*2a930*/  IMAD.MOV.U32 R235, RZ, RZ, R47 ;  /* 0x000000ffffeb7224 */ /* 0x000fc600078e002f */
[----:B------:R-:W-:Y:S01]  /*2a940*/  LDS R18, [R2+0x41980] ;  /* 0x0419800002127984 */ /* 0x000fe20000000800 */
[C---:B-1----:R-:W-:Y:S03]  /*2a950*/  HMMA.1688.F32.TF32 R176, R20.reuse, R90, R56 ;  /* 0x0000005a14b0723c */ /* 0x042fe60000081038 */
[----:B------:R-:W-:Y:S04]  /*2a960*/  LDS R17, [R0+0x41180] ;  /* 0x0411800000117984 */ /* 0x000fe80000000800 */
[----:B------:R-:W1:Y:S01]  /*2a970*/  LDS R19, [R0+0x41980] ;  /* 0x0419800000137984 */ /* 0x000e620000000800 */
[C---:B------:R-:W-:Y:S08]  /*2a980*/  HMMA.1688.F32.TF32 R56, R20.reuse, R38, R220 ;  /* 0x000000261438723c */ /* 0x040ff000000810dc */
[C---:B------:R-:W-:Y:S07]  /*2a990*/  HMMA.1688.F32.TF32 R44, R20.reuse, R34, R60 ;  /* 0x00000022142c723c */ /* 0x040fee000008103c */
[----:B------:R-:W-:Y:S01]  /*2a9a0*/  STL.64 [R1+0x240], R176 ;  /* 0x000240b001007387 */ /* 0x000fe20000100a00 */
[C---:B------:R-:W-:Y:S03]  /*2a9b0*/  HMMA.1688.F32.TF32 R60, R20.reuse, R30, R116 ;  /* 0x0000001e143c723c */ /* 0x040fe60000081074 */
[----:B------:R-:W-:Y:S04]  /*2a9c0*/  STL.64 [R1+0x248], R178 ;  /* 0x000248b201007387 */ /* 0x000fe80000100a00 */
[----:B------:R-:W-:Y:S04]  /*2a9d0*/  STL.64 [R1+0x230], R56 ;  /* 0x0002303801007387 */ /* 0x000fe80000100a00 */
[----:B------:R2:W-:Y:S04]  /*2a9e0*/  STL.64 [R1+0x238], R58 ;  /* 0x0002383a01007387 */ /* 0x0005e80000100a00 */
[----:B------:R-:W-:Y:S04]  /*2a9f0*/  STL.64 [R1+0x220], R44 ;  /* 0x0002202c01007387 */ /* 0x000fe80000100a00 */
[----:B------:R3:W-:Y:S01]  /*2aa00*/  STL.64 [R1+0x228], R46 ;  /* 0x0002282e01007387 */ /* 0x0007e20000100a00 */
[C---:B--2---:R-:W-:Y:S08]  /*2aa10*/  HMMA.1688.F32.TF32 R56, R20.reuse, R26, R64 ;  /* 0x0000001a1438723c */ /* 0x044ff00000081040 */
[----:B---3--:R-:W-:Y:S01]  /*2aa20*/  HMMA.1688.F32.TF32 R44, R20, R246, R120 ;  /* 0x000000f6142c723c */ /* 0x008fe20000081078 */
[----:B------:R-:W-:Y:S07]  /*2aa30*/  STL.64 [R1+0x210], R60 ;  /* 0x0002103c01007387 */ /* 0x000fee0000100a00 */
[-C--:B------:R-:W-:Y:S01]  /*2aa40*/  HMMA.1688.F32.TF32 R20, R40, R86.reuse, R68 ;  /* 0x000000562814723c */ /* 0x080fe20000081044 */
[----:B------:R-:W-:Y:S07]  /*2aa50*/  STL.64 [R1+0x218], R62 ;  /* 0x0002183e01007387 */ /* 0x000fee0000100a00 */
[----:B------:R-:W-:Y:S01]  /*2aa60*/  HMMA.1688.F32.TF32 R228, R8, R86, R160 ;  /* 0x0000005608e4723c */ /* 0x000fe200000810a0 */
[----:B------:R-:W-:Y:S04]  /*2aa70*/  STL.64 [R1+0x200], R56 ;  /* 0x0002003801007387 */ /* 0x000fe80000100a00 */
[----:B------:R2:W-:Y:S04]  /*2aa80*/  STL.64 [R1+0x208], R58 ;  /* 0x0002083a01007387 */ /* 0x0005e80000100a00 */
[----:B------:R-:W-:Y:S04]  /*2aa90*/  STL.64 [R1+0x70], R44 ;  /* 0x0000702c01007387 */ /* 0x000fe80000100a00 */
[----:B------:R3:W-:Y:S01]  /*2aaa0*/  STL.64 [R1+0x78], R46 ;  /* 0x0000782e01007387 */ /* 0x0007e20000100a00 */
[C---:B--2---:R-:W-:Y:S03]  /*2aab0*/  HMMA.1688.F32.TF32 R56, R40.reuse, R82, R124 ;  /* 0x000000522838723c */ /* 0x044fe6000008107c */
[----:B------:R-:W-:Y:S04]  /*2aac0*/  STL.64 [R1+0x1d0], R20 ;  /* 0x0001d01401007387 */ /* 0x000fe80000100a00 */
[----:B------:R2:W-:Y:S01]  /*2aad0*/  STL.64 [R1+0x1d8], R22 ;  /* 0x0001d81601007387 */ /* 0x0005e20000100a00 */
[----:B---3--:R-:W-:Y:S08]  /*2aae0*/  HMMA.1688.F32.TF32 R44, R40, R90, R72 ;  /* 0x0000005a282c723c */ /* 0x008ff00000081048 */
[----:B-1----:R-:W-:Y:S08]  /*2aaf0*/  HMMA.1688.F32.TF32 R176, R16, R34, R128 ;  /* 0x0000002210b0723c */ /* 0x002ff00000081080 */
[C---:B------:R-:W-:Y:S08]  /*2ab00*/  HMMA.1688.F32.TF32 R224, R8.reuse, R82, R164 ;  /* 0x0000005208e0723c */ /* 0x040ff000000810a4 */
[C---:B------:R-:W-:Y:S08]  /*2ab10*/  HMMA.1688.F32.TF32 R200, R8.reuse, R90, R168 ;  /* 0x0000005a08c8723c */ /* 0x040ff000000810a8 */
[C---:B------:R-:W-:Y:S08]  /*2ab20*/  HMMA.1688.F32.TF32 R208, R8.reuse, R34, R52 ;  /* 0x0000002208d0723c */ /* 0x040ff00000081034 */
[----:B------:R-:W-:Y:S01]  /*2ab30*/  HMMA.1688.F32.TF32 R216, R8, R26, R216 ;  /* 0x0000001a08d8723c */ /* 0x000fe200000810d8 */
[----:B------:R-:W-:Y:S01]  /*2ab40*/  MOV R220, R238 ;  /* 0x000000ee00dc7202 */ /* 0x000fe20000000f00 */
[----:B------:R-:W-:-:S02]  /*2ab50*/  IMAD.MOV.U32 R221, RZ, RZ, R32 ;  /* 0x000000ffffdd7224 */ /* 0x000fc400078e0020 */
[----:B------:R-:W-:Y:S02]  /*2ab60*/  IMAD.MOV.U32 R222, RZ, RZ, R36 ;  /* 0x000000ffffde7224 */ /* 0x000fe400078e0024 */
[----:B------:R-:W-:Y:S02]  /*2ab70*/  IMAD.MOV.U32 R223, RZ, RZ, R88 ;  /* 0x000000ffffdf7224 */ /* 0x000fe400078e0058 */
[----:B------:R-:W-:Y:S01]  /*2ab80*/  IMAD.U32 R7, RZ, RZ, UR4 ;  /* 0x00000004ff077e24 */ /* 0x000fe2000f8e00ff */
[C---:B--2---:R-:W-:Y:S01]  /*2ab90*/  HMMA.1688.F32.TF32 R20, R40.reuse, R38, R204 ;  /* 0x000000262814723c */ /* 0x044fe200000810cc */
[----:B------:R-:W-:Y:S04]  /*2aba0*/  STL.64 [R1+0x1c0], R56 ;  /* 0x0001c03801007387 */ /* 0x000fe80000100a00 */
[----:B------:R1:W-:Y:S04]  /*2abb0*/  STL.64 [R1+0x1c8], R58 ;  /* 0x0001c83a01007387 */ /* 0x0003e80000100a00 */
[----:B------:R-:W-:Y:S04]  /*2abc0*/  STL.64 [R1+0x1b0], R44 ;  /* 0x0001b02c01007387 */ /* 0x000fe80000100a00 */
[----:B------:R2:W-:Y:S01]  /*2abd0*/  STL.64 [R1+0x1b8], R46 ;  /* 0x0001b82e01007387 */ /* 0x0005e20000100a00 */
[C---:B-1----:R-:W-:Y:S01]  /*2abe0*/  HMMA.1688.F32.TF32 R56, R40.reuse, R34, R76 ;  /* 0x000000222838723c */ /* 0x042fe2000008104c */
[----:B------:R-:W-:Y:S01]  /*2abf0*/  IMAD.MOV.U32 R62, RZ, RZ, R25 ;  /* 0x000000ffff3e7224 */ /* 0x000fe200078e0019 */
[----:B------:R-:W-:Y:S01]  /*2ac00*/  MOV R61, R28 ;  /* 0x0000001c003d7202 */ /* 0x000fe20000000f00 */
[----:B------:R-:W-:Y:S01]  /*2ac10*/  IMAD.MOV.U32 R63, RZ, RZ, R24 ;  /* 0x000000ffff3f7224 */ /* 0x000fe200078e0018 */
[----:B------:R-:W-:Y:S05]  /*2ac20*/  LDS R120, [R2+0x42080] ;  /* 0x0420800002787984 */ /* 0x000fea0000000800 */
[----:B------:R-:W-:Y:S01]  /*2ac30*/  STL.64 [R1+0x1a0], R20 ;  /* 0x0001a01401007387 */ /* 0x000fe20000100a00 */
[----:B--2---:R-:W-:Y:S03]  /*2ac40*/  HMMA.1688.F32.TF32 R44, R40, R30, R212 ;  /* 0x0000001e282c723c */ /* 0x004fe600000810d4 */
[----:B------:R1:W-:Y:S01]  /*2ac50*/  STL.64 [R1+0x1a8], R22 ;  /* 0x0001a81601007387 */ /* 0x0003e20000100a00 */
[----:B------:R-:W-:-:S03]  /*2ac60*/  IMAD.MOV.U32 R60, RZ, RZ, R29 ;  /* 0x000000ffff3c7224 */ /* 0x000fc600078e001d */
[----:B------:R-:W-:Y:S04]  /*2ac70*/  LDS R122, [R2+0x42880] ;  /* 0x04288000027a7984 */ /* 0x000fe80000000800 */
[----:B------:R-:W-:Y:S01]  /*2ac80*/  LDS R121, [R0+0x42080] ;  /* 0x0420800000797984 */ /* 0x000fe20000000800 */
[C---:B-1----:R-:W-:Y:S03]  /*2ac90*/  HMMA.1688.F32.TF32 R20, R40.reuse, R26, R112 ;  /* 0x0000001a2814723c */ /* 0x042fe60000081070 */
[----:B------:R-:W-:Y:S04]  /*2aca0*/  STL.64 [R1+0x190], R56 ;  /* 0x0001903801007387 */ /* 0x000fe80000100a00 */
[----:B------:R-:W-:Y:S01]  /*2acb0*/  STL.64 [R1+0x198], R58 ;  /* 0x0001983a01007387 */ /* 0x000fe20000100a00 */
[----:B------:R-:W-:Y:S03]  /*2acc0*/  HMMA.1688.F32.TF32 R40, R40, R246, R92 ;  /* 0x000000f62828723c */ /* 0x000fe6000008105c */
[----:B------:R-:W-:Y:S04]  /*2acd0*/  STL.64 [R1+0x180], R44 ;  /* 0x0001802c01007387 */ /* 0x000fe80000100a00 */
[----:B------:R-:W-:Y:S01]  /*2ace0*/  STL.64 [R1+0x188], R46 ;  /* 0x0001882e01007387 */ /* 0x000fe20000100a00 */
[----:B------:R-:W-:Y:S03]  /*2acf0*/  HMMA.1688.F32.TF32 R204, R8, R38, R140 ;  /* 0x0000002608cc723c */ /* 0x000fe6000008108c */
[----:B------:R-:W-:Y:S04]  /*2ad00*/  LDS R56, [R2+0x42000] ;  /* 0x0420000002387984 */ /* 0x000fe80000000800 */
[----:B------:R-:W-:Y:S01]  /*2ad10*/  LDS R58, [R2+0x42800] ;  /* 0x04280000023a7984 */ /* 0x000fe20000000800 */
[----:B------:R-:W-:-:S03]  /*2ad20*/  IMAD.MOV.U32 R252, RZ, RZ, R21 ;  /* 0x000000fffffc7224 */ /* 0x000fc600078e0015 */
[----:B------:R1:W-:Y:S01]  /*2ad30*/  STL [R1+0x170], R20 ;  /* 0x0001701401007387 */ /* 0x0003e20000100800 */
[----:B------:R-:W-:Y:S02]  /*2ad40*/  IMAD.MOV.U32 R6, RZ, RZ, R22 ;  /* 0x000000ffff067224 */ /* 0x000fe400078e0016 */
[----:B------:R-:W-:Y:S01]  /*2ad50*/  IMAD.MOV.U32 R3, RZ, RZ, R23 ;  /* 0x000000ffff037224 */ /* 0x000fe200078e0017 */
[----:B------:R-:W-:Y:S01]  /*2ad60*/  HMMA.1688.F32.TF32 R212, R8, R30, R48 ;  /* 0x0000001e08d4723c */ /* 0x000fe20000081030 */
[----:B------:R-:W-:Y:S04]  /*2ad70*/  LDS R57, [R0+0x42000] ;  /* 0x0420000000397984 */ /* 0x000fe80000000800 */
[----:B------:R-:W-:Y:S03]  /*2ad80*/  LDS R59, [R0+0x42800] ;  /* 0x04280000003b7984 */ /* 0x000fe60000000800 */
[C---:B-1----:R-:W-:Y:S01]  /*2ad90*/  HMMA.1688.F32.TF32 R20, R16.reuse, R86, R96 ;  /* 0x000000561014723c */ /* 0x042fe20000081060 */
[----:B------:R-:W-:Y:S04]  /*2ada0*/  STL [R1+0x2178], R3 ;  /* 0x0021780301007387 */ /* 0x000fe80000100800 */
[----:B------:R-:W-:Y:S03]  /*2adb0*/  STL [R1+0x2174], R6 ;  /* 0x0021740601007387 */ /* 0x000fe60000100800 */
[C---:B------:R-:W-:Y:S01]  /*2adc0*/  HMMA.1688.F32.TF32 R44, R16.reuse, R82, R100 ;  /* 0x00000052102c723c */ /* 0x040fe20000081064 */
[----:B------:R-:W-:Y:S04]  /*2add0*/  STL [R1+0x2170], R252 ;  /* 0x002170fc01007387 */ /* 0x000fe80000100800 */
[----:B------:R-:W-:Y:S04]  /*2ade0*/  STL.64 [R1+0x160], R40 ;  /* 0x0001602801007387 */ /* 0x000fe80000100a00 */
[----:B------:R1:W-:Y:S04]  /*2adf0*/  STL.64 [R1+0x168], R42 ;  /* 0x0001682a01007387 */ /* 0x0003e80000100a00 */
[----:B------:R-:W-:Y:S04]  /*2ae00*/  LDS R123, [R0+0x42880] ;  /* 0x04288000007b7984 */ /* 0x000fe80000000800 */
[----:B------:R-:W-:Y:S01]  /*2ae10*/  STL.64 [R1+0x150], R20 ;  /* 0x0001501401007387 */ /* 0x000fe20000100a00 */
[C---:B-1----:R-:W-:Y:S03]  /*2ae20*/  HMMA.1688.F32.TF32 R40, R16.reuse, R90, R104 ;  /* 0x0000005a1028723c */ /* 0x042fe60000081068 */
[----:B------:R1:W-:Y:S04]  /*2ae30*/  STL.64 [R1+0x158], R22 ;  /* 0x0001581601007387 */ /* 0x0003e80000100a00 */
[----:B------:R-:W-:Y:S04]  /*2ae40*/  LDS R90, [R4+0x42800] ;  /* 0x04280000045a7984 */ /* 0x000fe80000000800 */
[----:B------:R-:W-:Y:S01]  /*2ae50*/  LDS R91, [R5+0x42800] ;  /* 0x04280000055b7984 */ /* 0x000fe20000000800 */
[C---:B-1----:R-:W-:Y:S03]  /*2ae60*/  HMMA.1688.F32.TF32 R20, R16.reuse, R38, R108 ;  /* 0x000000261014723c */ /* 0x042fe6000008106c */
[----:B------:R-:W-:Y:S04]  /*2ae70*/  STL.64 [R1+0x140], R44 ;  /* 0x0001402c01007387 */ /* 0x000fe80000100a00 */
[----:B------:R-:W-:Y:S04]  /*2ae80*/  STL.64 [R1+0x148], R46 ;  /* 0x0001482e01007387 */ /* 0x000fe80000100a00 */
[----:B------:R-:W-:Y:S04]  /*2ae90*/  LDS R160, [R2+0x42100] ;  /* 0x0421000002a07984 */ /* 0x000fe80000000800 */
[----:B------:R-:W-:Y:S04]  /*2aea0*/  STL.64 [R1+0x130], R40 ;  /* 0x0001302801007387 */ /* 0x000fe80000100a00 */
[----:B------:R-:W-:Y:S04]  /*2aeb0*/  STL.64 [R1+0x138], R42 ;  /* 0x0001382a01007387 */ /* 0x000fe80000100a00 */
[----:B------:R-:W-:Y:S04]  /*2aec0*/  STL.64 [R1+0x20c8], R178 ;  /* 0x0020c8b201007387 */ /* 0x000fe80000100a00 */
[----:B------:R-:W-:Y:S04]  /*2aed0*/  STL.64 [R1+0x120], R20 ;  /* 0x0001201401007387 */ /* 0x000fe80000100a00 */
[----:B------:R1:W-:Y:S04]  /*2aee0*/  STL.64 [R1+0x128], R22 ;  /* 0x0001281601007387 */ /* 0x0003e80000100a00 */
[----:B------:R-:W-:Y:S04]  /*2aef0*/  LDS R162, [R2+0x42900] ;  /* 0x0429000002a27984 */ /* 0x000fe80000000800 */
[----:B------:R-:W-:Y:S01]  /*2af00*/  LDS R161, [R0+0x42100] ;  /* 0x0421000000a17984 */ /* 0x000fe20000000800 */
[C---:B-1----:R-:W-:Y:S03]  /*2af10*/  HMMA.1688.F32.TF32 R20, R16.reuse, R30, R132 ;  /* 0x0000001e1014723c */ /* 0x042fe60000081084 */
[----:B------:R1:W-:Y:S04]  /*2af20*/  STL.64 [R1+0x20c0], R176 ;  /* 0x0020c0b001007387 */ /* 0x0003e80000100a00 */
[----:B------:R-:W-:Y:S01]  /*2af30*/  LDS R163, [R0+0x42900] ;  /* 0x0429000000a37984 */ /* 0x000fe20000000800 */
[C---:B------:R-:W-:Y:S08]  /*2af40*/  HMMA.1688.F32.TF32 R44, R16.reuse, R26, R136 ;  /* 0x0000001a102c723c */ /* 0x040ff00000081088 */
[-C--:B------:R-:W-:Y:S01]  /*2af50*/  HMMA.1688.F32.TF32 R40, R16, R246.reuse, R156 ;  /* 0x000000f61028723c */ /* 0x080fe2000008109c */
[----:B------:R-:W-:Y:S04]  /*2af60*/  LDS R156, [R4+0x42080] ;  /* 0x04208000049c7984 */ /* 0x000fe80000000800 */
[----:B------:R-:W-:Y:S03]  /*2af70*/  LDS R158, [R4+0x42880] ;  /* 0x04288000049e7984 */ /* 0x000fe60000000800 */
[----:B------:R-:W-:Y:S01]  /*2af80*/  IMAD.MOV.U32 R179, RZ, RZ, R20 ;  /* 0x000000ffffb37224 */ /* 0x000fe200078e0014 */
[----:B------:R-:W-:Y:S01]  /*2af90*/  HMMA.1688.F32.TF32 R244, R8, R246, R12 ;  /* 0x000000f608f4723c */ /* 0x000fe2000008100c */
[----:B------:R-:W2:Y:S01]  /*2afa0*/  LDL R20, [R1+0xfac] ;  /* 0x000fac0001147983 */ /* 0x000ea20000100800 */
[----:B------:R-:W-:-:S02]  /*2afb0*/  IMAD.MOV.U32 R178, RZ, RZ, R21 ;  /* 0x000000ffffb27224 */ /* 0x000fc400078e0015 */
[----:B-1----:R-:W-:Y:S01]  /*2afc0*/  IMAD.MOV.U32 R177, RZ, RZ, R22 ;  /* 0x000000ffffb17224 */ /* 0x002fe200078e0016 */
[----:B------:R-:W-:Y:S04]  /*2afd0*/  LDS R157, [R5+0x42080] ;  /* 0x04208000059d7984 */ /* 0x000fe80000000800 */
[----:B------:R1:W-:Y:S04]  /*2afe0*/  STL.64 [R1+0x100], R44 ;  /* 0x0001002c01007387 */ /* 0x0003e80000100a00 */
[----:B------:R3:W-:Y:S04]  /*2aff0*/  STL.64 [R1+0x108], R46 ;  /* 0x0001082e01007387 */ /* 0x0007e80000100a00 */
[----:B------:R-:W-:Y:S04]  /*2b000*/  STL [R1+0xf0], R40 ;  /* 0x0000f02801007387 */ /* 0x000fe80000100800 */
        /* <DEDUP_REMOVED lines=17> */
[----:B------:R-:W4:Y:S01]  /*2b120*/  LDL.LU R238, [R1+0x21a8] ;  /* 0x0021a80001ee7983 */ /* 0x000f220000300800 */
[----:B------:R-:W-:-:S03]  /*2b130*/  IMAD.MOV.U32 R45, RZ, RZ, R37 ;  /* 0x000000ffff2d7224 */ /* 0x000fc600078e0025 */
[----:B------:R-:W4:Y:S01]  /*2b140*/  LDL.LU R32, [R1+0x21a4] ;  /* 0x0021a40001207983 */ /* 0x000f220000300800 */
[----:B---3--:R-:W-:-:S03]  /*2b150*/  IMAD.MOV.U32 R46, RZ, RZ, R33 ;  /* 0x000000ffff2e7224 */ /* 0x008fc600078e0021 */
[----:B------:R-:W3:Y:S04]  /*2b160*/  LDL.LU R36, [R1+0x21a0] ;  /* 0x0021a00001247983 */ /* 0x000ee80000300800 */
[----:B------:R-:W3:Y:S04]  /*2b170*/  LDL.LU R88, [R1+0x219c] ;  /* 0x00219c0001587983 */ /* 0x000ee80000300800 */
[----:B------:R-:W3:Y:S01]  /*2b180*/  LDL.LU R89, [R1+0x2198] ;  /* 0x0021980001597983 */ /* 0x000ee20000300800 */
[----:B------:R-:W-:-:S03]  /*2b190*/  IMAD.MOV.U32 R47, RZ, RZ, R239 ;  /* 0x000000ffff2f7224 */ /* 0x000fc600078e00ef */
[----:B------:R-:W3:Y:S04]  /*2b1a0*/  LDL.LU R37, [R1+0x2194] ;  /* 0x0021940001257983 */ /* 0x000ee80000300800 */
[----:B------:R-:W3:Y:S04]  /*2b1b0*/  LDL.LU R33, [R1+0x2190] ;  /* 0x0021900001217983 */ /* 0x000ee80000300800 */
[----:B------:R-:W3:Y:S04]  /*2b1c0*/  LDL.LU R239, [R1+0x218c] ;  /* 0x00218c0001ef7983 */ /* 0x000ee80000300800 */
[----:B------:R-:W3:Y:S04]  /*2b1d0*/  LDL.LU R248, [R1+0x2b0] ;  /* 0x0002b00001f87983 */ /* 0x000ee80000300800 */
[----:B------:R-:W3:Y:S01]  /*2b1e0*/  LDL.LU R249, [R1+0x2b4] ;  /* 0x0002b40001f97983 */ /* 0x000ee20000300800 */
[----:B------:R-:W-:-:S02]  /*2b1f0*/  IMAD.MOV.U32 R3, RZ, RZ, R41 ;  /* 0x000000ffff037224 */ /* 0x000fc400078e0029 */
[----:B------:R-:W-:Y:S01]  /*2b200*/  IMAD.MOV.U32 R6, RZ, RZ, R42 ;  /* 0x000000ffff067224 */ /* 0x000fe200078e002a */
[----:B------:R-:W-:Y:S01]  /*2b210*/  LDS R159, [R5+0x42880] ;  /* 0x04288000059f7984 */ /* 0x000fe20000000800 */
[----:B------:R-:W-:Y:S02]  /*2b220*/  IMAD.MOV.U32 R252, RZ, RZ, R43 ;  /* 0x000000fffffc7224 */ /* 0x000fe400078e002b */
[----:B--2---:R-:W-:-:S05]  /*2b230*/  IMAD R7, R7, 0x20000, R20 ;  /* 0x0002000007077824 */ /* 0x004fca00078e0214 */
[----:B------:R-:W-:Y:S04]  /*2b240*/  LDSM.16.M88.4 R12, [R7] ;  /* 0x00000000070c783b */ /* 0x000fe80000000200 */
[----:B------:R-:W-:Y:S04]  /*2b250*/  LDSM.16.M88.4 R8, [R7+0x4000] ;  /* 0x004000000708783b */ /* 0x000fe80000000200 */
[----:B------:R-:W1:Y:S04]  /*2b260*/  LDSM.16.M88.4 R24, [R7+0x14000] ;  /* 0x014000000718783b */ /* 0x000e680000000200 */
[----:B------:R-:W-:Y:S01]  /*2b270*/  STL [R1+0x1e8c], R7 ;  /* 0x001e8c0701007387 */ /* 0x000fe20000100800 */
[----:B------:R-:W-:-:S03]  /*2b280*/  IMAD.MOV.U32 R176, RZ, RZ, R23 ;  /* 0x000000ffffb07224 */ /* 0x000fc600078e0017 */
[----:B------:R-:W-:Y:S04]  /*2b290*/  LDSM.16.M88.4 R28, [R7+0x10000] ;  /* 0x01000000071c783b */ /* 0x000fe80000000200 */
[----:B------:R-:W-:Y:S04]  /*2b2a0*/  LDSM.16.M88.4 R20, [R7+0x18000] ;  /* 0x018000000714783b */ /* 0x000fe80000000200 */
[----:B------:R-:W-:Y:S01]  /*2b2b0*/  LDSM.16.M88.4 R16, [R7+0x1c000] ;  /* 0x01c000000710783b */ /* 0x000fe20000000200 */
[----:B-1----:R-:W-:Y:S01]  /*2b2c0*/  HMMA.1688.F32.TF32 R48, R56, R24, R220 ;  /* 0x000000183830723c */ /* 0x002fe200000810dc */
[----:B----4-:R-:W-:-:S02]  /*2b2d0*/  IMAD.MOV.U32 R243, RZ, RZ, R32 ;  /* 0x000000fffff37224 */ /* 0x010fc400078e0020 */
[----:B---3--:R-:W-:Y:S02]  /*2b2e0*/  IMAD.MOV.U32 R241, RZ, RZ, R36 ;  /* 0x000000fffff17224 */ /* 0x008fe400078e0024 */
[----:B------:R-:W-:Y:S02]  /*2b2f0*/  IMAD.MOV.U32 R251, RZ, RZ, R88 ;  /* 0x000000fffffb7224 */ /* 0x000fe400078e0058 */
[----:B------:R-:W-:Y:S01]  /*2b300*/  LDS R88, [R4+0x42000] ;  /* 0x0420000004587984 */ /* 0x000fe20000000800 */
[----:B------:R-:W-:-:S03]  /*2b310*/  IMAD.MOV.U32 R250, RZ, RZ, R89 ;  /* 0x000000fffffa7224 */ /* 0x000fc600078e0059 */
[----:B------:R-:W-:Y:S01]  /*2b320*/  LDS R89, [R5+0x42000] ;  /* 0x0420000005597984 */ /* 0x000fe20000000800 */
[----:B------:R-:W-:-:S03]  /*2b330*/  IMAD.MOV.U32 R240, RZ, RZ, R37 ;  /* 0x000000fffff07224 */ /* 0x000fc600078e0025 */
[----:B------:R-:W-:Y:S01]  /*2b340*/  LDSM.16.M88.4 R36, [R7+0x8000] ;  /* 0x008000000724783b */ /* 0x000fe20000000200 */
[----:B------:R-:W-:-:S03]  /*2b350*/  IMAD.MOV.U32 R242, RZ, RZ, R33 ;  /* 0x000000fffff27224 */ /* 0x000fc600078e0021 */
[----:B------:R-:W1:Y:S04]  /*2b360*/  LDSM.16.M88.4 R32, [R7+0xc000] ;  /* 0x00c000000720783b */ /* 0x000e680000000200 */
[C---:B------:R-:W-:Y:S08]  /*2b370*/  HMMA.1688.F32.TF32 R240, R56.reuse, R8, R240 ;  /* 0x0000000838f0723c */ /* 0x040ff000000810f0 */
[C---:B------:R-:W-:Y:S11]  /*2b380*/  HMMA.1688.F32.TF32 R248, R56.reuse, R12, R248 ;  /* 0x0000000c38f8723c */ /* 0x040ff600000810f8 */
[----:B------:R-:W-:Y:S11]  /*2b390*/  @!UPT UIADD3 URZ, URZ, URZ, URZ ;  /* 0x0000003f3f3ff290 */ /* 0x000ff6000fffe03f */
[----:B------:R-:W-:Y:S01]  /*2b3a0*/  @!UPT UIADD3 URZ, URZ, URZ, URZ ;  /* 0x0000003f3f3ff290 */ /* 0x000fe2000fffe03f */
[----:B------:R-:W-:Y:S04]  /*2b3b0*/  STL.64 [R1+0x2158], R250 ;  /* 0x002158fa01007387 */ /* 0x000fe80000100a00 */
[----:B------:R-:W-:Y:S04]  /*2b3c0*/  STL.64 [R1+0x2150], R248 ;  /* 0x002150f801007387 */ /* 0x000fe80000100a00 */
[----:B------:R-:W-:Y:S04]  /*2b3d0*/  STL.64 [R1+0x2168], R242 ;  /* 0x002168f201007387 */ /* 0x000fe80000100a00 */
[----:B------:R-:W-:Y:S04]  /*2b3e0*/  STL.64 [R1+0x2160], R240 ;  /* 0x002160f001007387 */ /* 0x000fe80000100a00 */
[----:B------:R-:W2:Y:S04]  /*2b3f0*/  LDL.LU R100, [R1+0x60] ;  /* 0x0000600001647983 */ /* 0x000ea80000300800 */
[----:B------:R-:W2:Y:S04]  /*2b400*/  LDL.LU R101, [R1+0x64] ;  /* 0x0000640001657983 */ /* 0x000ea80000300800 */
[----:B------:R-:W2:Y:S04]  /*2b410*/  LDL.LU R102, [R1+0x68] ;  /* 0x0000680001667983 */ /* 0x000ea80000300800 */
[----:B------:R-:W2:Y:S04]  /*2b420*/  LDL.LU R103, [R1+0x6c] ;  /* 0x00006c0001677983 */ /* 0x000ea80000300800 */
[----:B------:R-:W3:Y:S04]  /*2b430*/  LDL.LU R220, [R1+0xc0] ;  /* 0x0000c00001dc7983 */ /* 0x000ee80000300800 */
[----:B------:R-:W3:Y:S04]  /*2b440*/  LDL.LU R221, [R1+0xc4] ;  /* 0x0000c40001dd7983 */ /* 0x000ee80000300800 */
[----:B------:R-:W3:Y:S04]  /*2b450*/  LDL.LU R222, [R1+0xc8] ;  /* 0x0000c80001de7983 */ /* 0x000ee80000300800 */
[----:B------:R-:W3:Y:S04]  /*2b460*/  LDL.LU R223, [R1+0xcc] ;  /* 0x0000cc0001df7983 */ /* 0x000ee80000300800 */
[----:B------:R-:W4:Y:S04]  /*2b470*/  LDL.LU R68, [R1+0x260] ;  /* 0x0002600001447983 */ /* 0x000f280000300800 */
[----:B------:R-:W4:Y:S04]  /*2b480*/  LDL.LU R69, [R1+0x264] ;  /* 0x0002640001457983 */ /* 0x000f280000300800 */
[----:B------:R-:W4:Y:S04]  /*2b490*/  LDL.LU R70, [R1+0x268] ;  /* 0x0002680001467983 */ /* 0x000f280000300800 */
[----:B------:R-:W4:Y:S04]  /*2b4a0*/  LDL.LU R71, [R1+0x26c] ;  /* 0x00026c0001477983 */ /* 0x000f280000300800 */
[----:B------:R-:W2:Y:S04]  /*2b4b0*/  LDL.LU R64, [R1+0x1f0] ;  /* 0x0001f00001407983 */ /* 0x000ea80000300800 */
[----:B------:R-:W2:Y:S04]  /*2b4c0*/  LDL.LU R65, [R1+0x1f4] ;  /* 0x0001f40001417983 */ /* 0x000ea80000300800 */
[----:B------:R-:W2:Y:S04]  /*2b4d0*/  LDL.LU R66, [R1+0x1f8] ;  /* 0x0001f80001427983 */ /* 0x000ea80000300800 */
[----:B------:R-:W2:Y:S01]  /*2b4e0*/  LDL.LU R67, [R1+0x1fc] ;  /* 0x0001fc0001437983 */ /* 0x000ea20000300800 */
[C---:B-1----:R-:W-:Y:S03]  /*2b4f0*/  HMMA.1688.F32.TF32 R40, R56.reuse, R32, R60 ;  /* 0x000000203828723c */ /* 0x042fe6000008103c */
[----:B------:R-:W3:Y:S04]  /*2b500*/  LDL.LU R116, [R1+0xe0] ;  /* 0x0000e00001747983 */ /* 0x000ee80000300800 */
        /* <DEDUP_REMOVED lines=31> */
[----:B------:R-:W3:Y:S01]  /*2b700*/  LDL.LU R112, [R1+0x30] ;  /* 0x0000300001707983 */ /* 0x000ee20000300800 */
[C---:B------:R-:W-:Y:S03]  /*2b710*/  HMMA.1688.F32.TF32 R236, R56.reuse, R36, R236 ;  /* 0x0000002438ec723c */ /* 0x040fe600000810ec */
[----:B------:R-:W3:Y:S04]  /*2b720*/  LDL.LU R113, [R1+0x34] ;  /* 0x0000340001717983 */ /* 0x000ee80000300800 */
[----:B------:R-:W3:Y:S01]  /*2b730*/  LDL.LU R114, [R1+0x38] ;  /* 0x0000380001727983 */ /* 0x000ee20000300800 */
[----:B------:R-:W-:Y:S03]  /*2b740*/  HMMA.1688.F32.TF32 R44, R56, R28, R44 ;  /* 0x0000001c382c723c */ /* 0x000fe6000008102c */
[----:B------:R-:W3:Y:S01]  /*2b750*/  LDL.LU R115, [R1+0x3c] ;  /* 0x00003c0001737983 */ /* 0x000ee20000300800 */
[----:B------:R-:W-:-:S02]  /*2b760*/  IMAD.MOV.U32 R228, RZ, RZ, R232 ;  /* 0x000000ffffe47224 */ /* 0x000fc400078e00e8 */
[----:B------:R-:W-:Y:S02]  /*2b770*/  IMAD.MOV.U32 R229, RZ, RZ, R233 ;  /* 0x000000ffffe57224 */ /* 0x000fe400078e00e9 */
[----:B------:R-:W-:Y:S02]  /*2b780*/  IMAD.MOV.U32 R230, RZ, RZ, R234 ;  /* 0x000000ffffe67224 */ /* 0x000fe400078e00ea */
[----:B------:R-:W-:Y:S01]  /*2b790*/  IMAD.MOV.U32 R231, RZ, RZ, R235 ;  /* 0x000000ffffe77224 */ /* 0x000fe200078e00eb */
[C---:B----4-:R-:W-:Y:S08]  /*2b7a0*/  HMMA.1688.F32.TF32 R52, R56.reuse, R20, R68 ;  /* 0x000000143834723c */ /* 0x050ff00000081044 */
[----:B--2---:R-:W-:Y:S08]  /*2b7b0*/  HMMA.1688.F32.TF32 R56, R56, R16, R64 ;  /* 0x000000103838723c */ /* 0x004ff00000081040 */
[----:B---3--:R-:W-:Y:S01]  /*2b7c0*/  HMMA.1688.F32.TF32 R64, R88, R8, R116 ;  /* 0x000000085840723c */ /* 0x008fe20000081074 */
[----:B------:R-:W2:Y:S04]  /*2b7d0*/  LDL.LU R116, [R1+0x10] ;  /* 0x0000100001747983 */ /* 0x000ea80000300800 */
[----:B------:R-:W2:Y:S04]  /*2b7e0*/  LDL.LU R117, [R1+0x14] ;  /* 0x0000140001757983 */ /* 0x000ea80000300800 */
[----:B------:R-:W2:Y:S04]  /*2b7f0*/  LDL.LU R118, [R1+0x18] ;  /* 0x0000180001767983 */ /* 0x000ea80000300800 */
[----:B------:R-:W2:Y:S04]  /*2b800*/  LDL.LU R119, [R1+0x1c] ;  /* 0x00001c0001777983 */ /* 0x000ea80000300800 */
[----:B------:R-:W3:Y:S04]  /*2b810*/  LDL.LU R124, [R1+0x20] ;  /* 0x00002000017c7983 */ /* 0x000ee80000300800 */
[----:B------:R-:W3:Y:S04]  /*2b820*/  LDL.LU R125, [R1+0x24] ;  /* 0x00002400017d7983 */ /* 0x000ee80000300800 */
[----:B------:R-:W3:Y:S04]  /*2b830*/  LDL.LU R126, [R1+0x28] ;  /* 0x00002800017e7983 */ /* 0x000ee80000300800 */
[----:B------:R-:W3:Y:S01]  /*2b840*/  LDL.LU R127, [R1+0x2c] ;  /* 0x00002c00017f7983 */ /* 0x000ee20000300800 */
[C---:B------:R-:W-:Y:S08]  /*2b850*/  HMMA.1688.F32.TF32 R92, R120.reuse, R12, R92 ;  /* 0x0000000c785c723c */ /* 0x040ff0000008105c */
[----:B------:R-:W-:Y:S11]  /*2b860*/  HMMA.1688.F32.TF32 R96, R120, R8, R96 ;  /* 0x000000087860723c */ /* 0x000ff60000081060 */
[----:B------:R-:W-:Y:S04]  /*2b870*/  @!UPT UIADD3 URZ, URZ, URZ, URZ ;  /* 0x0000003f3f3ff290 */ /* 0x000fe8000fffe03f */
[----:B------:R-:W-:Y:S04]  /*2b880*/  STL [R1+0x20b8], R92 ;  /* 0x0020b85c01007387 */ /* 0x000fe80000100800 */
[----:B------:R-:W-:Y:S04]  /*2b890*/  STL [R1+0x20b4], R93 ;  /* 0x0020b45d01007387 */ /* 0x000fe80000100800 */
[----:B------:R-:W-:Y:S04]  /*2b8a0*/  STL [R1+0x20b0], R94 ;  /* 0x0020b05e01007387 */ /* 0x000fe80000100800 */
[----:B------:R1:W-:Y:S04]  /*2b8b0*/  STL [R1+0x20ac], R95 ;  /* 0x0020ac5f01007387 */ /* 0x0003e80000100800 */
[----:B------:R4:W-:Y:S04]  /*2b8c0*/  STL [R1+0x2098], R96 ;  /* 0x0020986001007387 */ /* 0x0009e80000100800 */
[----:B------:R1:W-:Y:S04]  /*2b8d0*/  STL [R1+0x2094], R97 ;  /* 0x0020946101007387 */ /* 0x0003e80000100800 */
[----:B------:R1:W-:Y:S04]  /*2b8e0*/  STL [R1+0x2090], R98 ;  /* 0x0020906201007387 */ /* 0x0003e80000100800 */
[----:B------:R1:W-:Y:S04]  /*2b8f0*/  STL [R1+0x208c], R99 ;  /* 0x00208c6301007387 */ /* 0x0003e80000100800 */
        /* <DEDUP_REMOVED lines=8> */
[C---:B------:R-:W-:Y:S07]  /*2b980*/  HMMA.1688.F32.TF32 R68, R88.reuse, R36, R220 ;  /* 0x000000245844723c */ /* 0x040fee00000810dc */
[----:B------:R-:W-:Y:S01]  /*2b990*/  IMAD.MOV.U32 R220, RZ, RZ, R85 ;  /* 0x000000ffffdc7224 */ /* 0x000fe200078e0055 */
[----:B------:R-:W-:Y:S01]  /*2b9a0*/  HMMA.1688.F32.TF32 R60, R88, R12, R60 ;  /* 0x0000000c583c723c */ /* 0x000fe2000008103c */
[----:B------:R-:W-:-:S02]  /*2b9b0*/  IMAD.MOV.U32 R221, RZ, RZ, R84 ;  /* 0x000000ffffdd7224 */ /* 0x000fc400078e0054 */
[----:B------:R-:W-:Y:S02]  /*2b9c0*/  IMAD.MOV.U32 R222, RZ, RZ, R81 ;  /* 0x000000ffffde7224 */ /* 0x000fe400078e0051 */
[----:B------:R-:W-:-:S03]  /*2b9d0*/  IMAD.MOV.U32 R223, RZ, RZ, R80 ;  /* 0x000000ffffdf7224 */ /* 0x000fc600078e0050 */
[C---:B------:R-:W-:Y:S08]  /*2b9e0*/  HMMA.1688.F32.TF32 R72, R88.reuse, R32, R72 ;  /* 0x000000205848723c */ /* 0x040ff00000081048 */
[C---:B------:R-:W-:Y:S08]  /*2b9f0*/  HMMA.1688.F32.TF32 R76, R88.reuse, R28, R76 ;  /* 0x0000001c584c723c */ /* 0x040ff0000008104c */
[C---:B------:R-:W-:Y:S08]  /*2ba00*/  HMMA.1688.F32.TF32 R80, R88.reuse, R24, R108 ;  /* 0x000000185850723c */ /* 0x040ff0000008106c */
[C---:B------:R-:W-:Y:S08]  /*2ba10*/  HMMA.1688.F32.TF32 R84, R88.reuse, R20, R104 ;  /* 0x000000145854723c */ /* 0x040ff00000081068 */
[----:B------:R-:W-:Y:S08]  /*2ba20*/  HMMA.1688.F32.TF32 R88, R88, R16, R100 ;  /* 0x000000105858723c */ /* 0x000ff00000081064 */
[C---:B------:R-:W-:Y:S11]  /*2ba30*/  HMMA.1688.F32.TF32 R100, R120.reuse, R36, R112 ;  /* 0x000000247864723c */ /* 0x040ff60000081070 */
[----:B------:R-:W-:Y:S11]  /*2ba40*/  @!UPT UIADD3 URZ, URZ, URZ, URZ ;  /* 0x0000003f3f3ff290 */ /* 0x000ff6000fffe03f */
[----:B------:R-:W-:Y:S01]  /*2ba50*/  @!UPT UIADD3 URZ, URZ, URZ, URZ ;  /* 0x0000003f3f3ff290 */ /* 0x000fe2000fffe03f */
[----:B------:R-:W-:Y:S04]  /*2ba60*/  STL [R1+0x20a8], R100 ;  /* 0x0020a86401007387 */ /* 0x000fe80000100800 */
[----:B------:R-:W-:Y:S04]  /*2ba70*/  STL [R1+0x20a4], R101 ;  /* 0x0020a46501007387 */ /* 0x000fe80000100800 */
[----:B------:R-:W-:Y:S04]  /*2ba80*/  STL [R1+0x20a0], R102 ;  /* 0x0020a06601007387 */ /* 0x000fe80000100800 */
[----:B------:R1:W-:Y:S01]  /*2ba90*/  STL [R1+0x209c], R103 ;  /* 0x00209c6701007387 */ /* 0x0003e20000100800 */
[----:B------:R-:W-:Y:S03]  /*2baa0*/  HMMA.1688.F32.TF32 R112, R120, R24, R220 ;  /* 0x000000187870723c */ /* 0x000fe600000810dc */
[----:B------:R-:W-:Y:S04]  /*2bab0*/  LDS R220, [R4+0x42180] ;  /* 0x0421800004dc7984 */ /* 0x000fe80000000800 */
[----:B------:R-:W-:Y:S01]  /*2bac0*/  LDS R222, [R4+0x42980] ;  /* 0x0429800004de7984 */ /* 0x000fe20000000800 */
[C---:B------:R-:W-:Y:S03]  /*2bad0*/  HMMA.1688.F32.TF32 R136, R156.reuse, R32, R180 ;  /* 0x000000209c88723c */ /* 0x040fe600000810b4 */
[----:B------:R-:W-:Y:S04]  /*2bae0*/  LDS R221, [R5+0x42180] ;  /* 0x0421800005dd7984 */ /* 0x000fe80000000800 */
[----:B------:R-:W-:Y:S01]  /*2baf0*/  LDS R223, [R5+0x42980] ;  /* 0x0429800005df7984 */ /* 0x000fe20000000800 */
[-C--:B------:R-:W-:Y:S08]  /*2bb00*/  HMMA.1688.F32.TF32 R140, R156, R28.reuse, R172 ;  /* 0x0000001c9c8c723c */ /* 0x080ff000000810ac */
[C---:B--2---:R-:W-:Y:S08]  /*2bb10*/  HMMA.1688.F32.TF32 R108, R120.reuse, R28, R116 ;  /* 0x0000001c786c723c */ /* 0x044ff00000081074 */
[----:B---3--:R-:W-:Y:S08]  /*2bb20*/  HMMA.1688.F32.TF32 R104, R120, R32, R124 ;  /* 0x000000207868723c */ /* 0x008ff0000008107c */
[----:B-1----:R-:W-:Y:S08]  /*2bb30*/  HMMA.1688.F32.TF32 R92, R160, R8, R228 ;  /* 0x00000008a05c723c */ /* 0x002ff000000810e4 */
[----:B------:R-:W-:Y:S07]  /*2bb40*/  HMMA.1688.F32.TF32 R124, R156, R12, R192 ;  /* 0x0000000c9c7c723c */ /* 0x000fee00000810c0 */
[----:B------:R-:W-:-:S02]  /*2bb50*/  IMAD.MOV.U32 R195, RZ, RZ, R176 ;  /* 0x000000ffffc37224 */ /* 0x000fc400078e00b0 */
[----:B------:R-:W-:Y:S01]  /*2bb60*/  IMAD.MOV.U32 R194, RZ, RZ, R177 ;  /* 0x000000ffffc27224 */ /* 0x000fe200078e00b1 */
[----:B------:R-:W-:Y:S01]  /*2bb70*/  MOV R192, R179 ;  /* 0x000000b300c07202 */ /* 0x000fe20000000f00 */
[----:B------:R-:W-:-:S05]  /*2bb80*/  IMAD.MOV.U32 R193, RZ, RZ, R178 ;  /* 0x000000ffffc17224 */ /* 0x000fca00078e00b2 */
[----:B----4-:R-:W-:Y:S02]  /*2bb90*/  IMAD.MOV.U32 R96, RZ, RZ, R92 ;  /* 0x000000ffff607224 */ /* 0x010fe400078e005c */
[----:B------:R-:W-:Y:S02]  /*2bba0*/  IMAD.MOV.U32 R97, RZ, RZ, R93 ;  /* 0x000000ffff617224 */ /* 0x000fe400078e005d */
[----:B------:R-:W-:Y:S02]  /*2bbb0*/  IMAD.MOV.U32 R98, RZ, RZ, R94 ;  /* 0x000000ffff627224 */ /* 0x000fe400078e005e */
[----:B------:R-:W-:Y:S01]  /*2bbc0*/  IMAD.MOV.U32 R99, RZ, RZ, R95 ;  /* 0x000000ffff637224 */ /* 0x000fe200078e005f */
[----:B------:R-:W-:Y:S08]  /*2bbd0*/  HMMA.1688.F32.TF32 R100, R160, R12, R164 ;  /* 0x0000000ca064723c */ /* 0x000ff000000810a4 */
[C---:B------:R-:W-:Y:S08]  /*2bbe0*/  HMMA.1688.F32.TF32 R116, R120.reuse, R20, R232 ;  /* 0x000000147874723c */ /* 0x040ff000000810e8 */
[----:B------:R-:W-:Y:S07]  /*2bbf0*/  HMMA.1688.F32.TF32 R120, R120, R16, R196 ;  /* 0x000000107878723c */ /* 0x000fee00000810c4 */
        /* <DEDUP_REMOVED lines=70> */
[C---:B------:R-:W-:Y:S08]  /*2c060*/  HMMA.1688.F32.TF32 R128, R156.reuse, R8, R188 ;  /* 0x000000089c80723c */ /* 0x040ff000000810bc */
[C---:B------:R-:W-:Y:S01]  /*2c070*/  HMMA.1688.F32.TF32 R132, R156.reuse, R36, R184 ;  /* 0x000000249c84723c */ /* 0x040fe200000810b8 */
[----:B------:R-:W4:Y:S07]  /*2c080*/  LDL.LU R184, [R1+0x120] ;  /* 0x0001200001b87983 */ /* 0x000f2e0000300800 */
[C---:B------:R-:W-:Y:S01]  /*2c090*/  HMMA.1688.F32.TF32 R144, R156.reuse, R24, R144 ;  /* 0x000000189c90723c */ /* 0x040fe20000081090 */
[----:B------:R-:W4:Y:S07]  /*2c0a0*/  LDL.LU R185, [R1+0x124] ;  /* 0x0001240001b97983 */ /* 0x000f2e0000300800 */
[C---:B------:R-:W-:Y:S01]  /*2c0b0*/  HMMA.1688.F32.TF32 R148, R156.reuse, R20, R148 ;  /* 0x000000149c94723c */ /* 0x040fe20000081094 */
[----:B------:R-:W4:Y:S07]  /*2c0c0*/  LDL.LU R186, [R1+0x128] ;  /* 0x0001280001ba7983 */ /* 0x000f2e0000300800 */
[----:B------:R-:W-:Y:S01]  /*2c0d0*/  HMMA.1688.F32.TF32 R152, R156, R16, R152 ;  /* 0x000000109c98723c */ /* 0x000fe20000081098 */
[----:B------:R-:W-:Y:S04]  /*2c0e0*/  LDS R156, [R4+0x42100] ;  /* 0x04210000049c7984 */ /* 0x000fe80000000800 */
[----:B------:R-:W-:Y:S04]  /*2c0f0*/  LDS R158, [R4+0x42900] ;  /* 0x04290000049e7984 */ /* 0x000fe80000000800 */
[----:B------:R-:W-:Y:S04]  /*2c100*/  LDS R157, [R5+0x42100] ;  /* 0x04210000059d7984 */ /* 0x000fe80000000800 */
[----:B------:R-:W2:Y:S01]  /*2c110*/  LDS R159, [R5+0x42900] ;  /* 0x04290000059f7984 */ /* 0x000ea20000000800 */
[----:B------:R-:W-:-:S03]  /*2c120*/  IMAD.MOV.U32 R233, RZ, RZ, R3 ;  /* 0x000000ffffe97224 */ /* 0x000fc600078e0003 */
[----:B------:R-:W4:Y:S01]  /*2c130*/  LDL.LU R187, [R1+0x12c] ;  /* 0x00012c0001bb7983 */ /* 0x000f220000300800 */
[----:B------:R-:W-:-:S03]  /*2c140*/  IMAD.MOV.U32 R234, RZ, RZ, R6 ;  /* 0x000000ffffea7224 */ /* 0x000fc600078e0006 */
[----:B------:R-:W4:Y:S01]  /*2c150*/  LDL.LU R232, [R1+0xf0] ;  /* 0x0000f00001e87983 */ /* 0x000f220000300800 */
[----:B------:R-:W-:-:S03]  /*2c160*/  IMAD.MOV.U32 R235, RZ, RZ, R252 ;  /* 0x000000ffffeb7224 */ /* 0x000fc600078e00fc */
[----:B------:R-:W4:Y:S04]  /*2c170*/  LDL.LU R3, [R1+0x2178] ;  /* 0x0021780001037983 */ /* 0x000f280000300800 */
[----:B------:R-:W4:Y:S04]  /*2c180*/  LDL.LU R6, [R1+0x2174] ;  /* 0x0021740001067983 */ /* 0x000f280000300800 */
[----:B------:R-:W4:Y:S04]  /*2c190*/  LDL.LU R252, [R1+0x2170] ;  /* 0x0021700001fc7983 */ /* 0x000f280000300800 */
[----:B------:R-:W-:Y:S04]  /*2c1a0*/  LDS R188, [R2+0x42180] ;  /* 0x0421800002bc7984 */ /* 0x000fe80000000800 */
[----:B------:R-:W-:Y:S04]  /*2c1b0*/  LDS R190, [R2+0x42980] ;  /* 0x0429800002be7984 */ /* 0x000fe80000000800 */
[----:B------:R-:W-:Y:S04]  /*2c1c0*/  LDS R189, [R0+0x42180] ;  /* 0x0421800000bd7984 */ /* 0x000fe80000000800 */
[----:B------:R-:W1:Y:S01]  /*2c1d0*/  LDS R191, [R0+0x42980] ;  /* 0x0429800000bf7984 */ /* 0x000e620000000800 */
[C---:B--2---:R-:W-:Y:S08]  /*2c1e0*/  HMMA.1688.F32.TF32 R224, R156.reuse, R32, R224 ;  /* 0x000000209ce0723c */ /* 0x044ff000000810e0 */
[----:B---3--:R-:W-:Y:S08]  /*2c1f0*/  HMMA.1688.F32.TF32 R200, R156, R36, R200 ;  /* 0x000000249cc8723c */ /* 0x008ff000000810c8 */
[C---:B----4-:R-:W-:Y:S08]  /*2c200*/  HMMA.1688.F32.TF32 R216, R160.reuse, R20, R216 ;  /* 0x00000014a0d8723c */ /* 0x050ff000000810d8 */
[C---:B------:R-:W-:Y:S08]  /*2c210*/  HMMA.1688.F32.TF32 R92, R160.reuse, R36, R92 ;  /* 0x00000024a05c723c */ /* 0x040ff0000008105c */
[C---:B------:R-:W-:Y:S08]  /*2c220*/  HMMA.1688.F32.TF32 R240, R160.reuse, R32, R240 ;  /* 0x00000020a0f0723c */ /* 0x040ff000000810f0 */
[C---:B------:R-:W-:Y:S08]  /*2c230*/  HMMA.1688.F32.TF32 R244, R160.reuse, R24, R244 ;  /* 0x00000018a0f4723c */ /* 0x040ff000000810f4 */
[----:B------:R-:W-:Y:S01]  /*2c240*/  HMMA.1688.F32.TF32 R248, R160, R28, R248 ;  /* 0x0000001ca0f8723c */ /* 0x000fe200000810f8 */
[----:B------:R-:W-:-:S02]  /*2c250*/  IMAD.MOV.U32 R102, RZ, RZ, R94 ;  /* 0x000000ffff667224 */ /* 0x000fc400078e005e */
[----:B------:R-:W-:-:S05]  /*2c260*/  IMAD.MOV.U32 R103, RZ, RZ, R95 ;  /* 0x000000ffff677224 */ /* 0x000fca00078e005f */
[----:B------:R-:W-:Y:S01]  /*2c270*/  HMMA.1688.F32.TF32 R160, R160, R16, R212 ;  /* 0x00000010a0a0723c */ /* 0x000fe200000810d4 */
[----:B------:R-:W-:Y:S02]  /*2c280*/  IMAD.MOV.U32 R100, RZ, RZ, R92 ;  /* 0x000000ffff647224 */ /* 0x000fe400078e005c */
[----:B------:R-:W-:Y:S02]  /*2c290*/  IMAD.MOV.U32 R101, RZ, RZ, R93 ;  /* 0x000000ffff657224 */ /* 0x000fe400078e005d */
[----:B------:R-:W-:Y:S02]  /*2c2a0*/  IMAD.MOV.U32 R94, RZ, RZ, R242 ;  /* 0x000000ffff5e7224 */ /* 0x000fe400078e00f2 */
[----:B------:R-:W-:Y:S02]  /*2c2b0*/  IMAD.MOV.U32 R95, RZ, RZ, R243 ;  /* 0x000000ffff5f7224 */ /* 0x000fe400078e00f3 */
[----:B------:R-:W-:Y:S01]  /*2c2c0*/  IMAD.MOV.U32 R92, RZ, RZ, R240 ;  /* 0x000000ffff5c7224 */ /* 0x000fe200078e00f0 */
[----:B------:R-:W2:Y:S01]  /*2c2d0*/  LDL.LU.64 R242, [R1+0x2168] ;  /* 0x0021680001f27983 */ /* 0x000ea20000300a00 */
[----:B------:R-:W-:-:S03]  /*2c2e0*/  IMAD.MOV.U32 R93, RZ, RZ, R241 ;  /* 0x000000ffff5d7224 */ /* 0x000fc600078e00f1 */
[----:B------:R-:W2:Y:S04]  /*2c2f0*/  LDL.LU.64 R240, [R1+0x2160] ;  /* 0x0021600001f07983 */ /* 0x000ea80000300a00 */
[----:B------:R-:W-:Y:S04]  /*2c300*/  STL.64 [R1+0xa0], R248 ;  /* 0x0000a0f801007387 */ /* 0x000fe80000100a00 */
[----:B------:R3:W-:Y:S01]  /*2c310*/  STL.64 [R1+0xa8], R250 ;  /* 0x0000a8fa01007387 */ /* 0x0007e20000100a00 */
[C---:B------:R-:W-:Y:S03]  /*2c320*/  HMMA.1688.F32.TF32 R208, R156.reuse, R12, R208 ;  /* 0x0000000c9cd0723c */ /* 0x040fe600000810d0 */
[----:B---3--:R-:W3:Y:S05]  /*2c330*/  LDL.LU.64 R250, [R1+0x2158] ;  /* 0x0021580001fa7983 */ /* 0x008eea0000300a00 */
[C---:B------:R-:W-:Y:S01]  /*2c340*/  HMMA.1688.F32.TF32 R204, R156.reuse, R8, R204 ;  /* 0x000000089ccc723c */ /* 0x040fe200000810cc */
[----:B------:R-:W3:Y:S04]  /*2c350*/  LDL.LU.64 R248, [R1+0x2150] ;  /* 0x0021500001f87983 */ /* 0x000ee80000300a00 */
[----:B------:R-:W-:Y:S04]  /*2c360*/  STL.64 [R1+0x90], R244 ;  /* 0x000090f401007387 */ /* 0x000fe80000100a00 */
[----:B------:R4:W-:Y:S01]  /*2c370*/  STL.64 [R1+0x98], R246 ;  /* 0x000098f601007387 */ /* 0x0009e20000100a00 */
[C---:B------:R-:W-:Y:S03]  /*2c380*/  HMMA.1688.F32.TF32 R228, R156.reuse, R28, R228 ;  /* 0x0000001c9ce4723c */ /* 0x040fe600000810e4 */
[----:B----4-:R-:W4:Y:S04]  /*2c390*/  LDL.LU.64 R246, [R1+0x2148] ;  /* 0x0021480001f67983 */ /* 0x010f280000300a00 */
[----:B------:R-:W4:Y:S04]  /*2c3a0*/  LDL.LU.64 R244, [R1+0x2140] ;  /* 0x0021400001f47983 */ /* 0x000f280000300a00 */
[----:B------:R-:W-:Y:S04]  /*2c3b0*/  STL.64 [R1+0x80], R216 ;  /* 0x000080d801007387 */ /* 0x000fe80000100a00 */
[----:B------:R1:W-:Y:S04]  /*2c3c0*/  STL.64 [R1+0x88], R218 ;  /* 0x000088da01007387 */ /* 0x0003e80000100a00 */
[----:B-1----:R-:W2:Y:S04]  /*2c3d0*/  LDL.LU.64 R218, [R1+0x2138] ;  /* 0x0021380001da7983 */ /* 0x002ea80000300a00 */
[----:B------:R-:W2:Y:S04]  /*2c3e0*/  LDL.LU.64 R216, [R1+0x2130] ;  /* 0x0021300001d87983 */ /* 0x000ea80000300a00 */
[----:B------:R-:W2:Y:S04]  /*2c3f0*/  LDL.LU.64 R214, [R1+0x2128] ;  /* 0x0021280001d67983 */ /* 0x000ea80000300a00 */
[----:B------:R-:W2:Y:S04]  /*2c400*/  LDL.LU.64 R212, [R1+0x2120] ;  /* 0x0021200001d47983 */ /* 0x000ea80000300a00 */
[----:B------:R1:W-:Y:S04]  /*2c410*/  STL.64 [R1+0x70], R160 ;  /* 0x000070a001007387 */ /* 0x0003e80000100a00 */
[----:B------:R-:W-:Y:S04]  /*2c420*/  STL.64 [R1+0x78], R162 ;  /* 0x000078a201007387 */ /* 0x000fe80000100a00 */
[----:B-1----:R-:W2:Y:S04]  /*2c430*/  LDL.LU R160, [R1+0x170] ;  /* 0x0001700001a07983 */ /* 0x002ea80000300800 */
[----:B------:R-:W-:Y:S04]  /*2c440*/  STL.64 [R1+0x60], R208 ;  /* 0x000060d001007387 */ /* 0x000fe80000100a00 */
[----:B------:R1:W-:Y:S04]  /*2c450*/  STL.64 [R1+0x68], R210 ;  /* 0x000068d201007387 */ /* 0x0003e80000100a00 */
[----:B-1----:R-:W3:Y:S04]  /*2c460*/  LDL.LU.64 R210, [R1+0x2118] ;  /* 0x0021180001d27983 */ /* 0x002ee80000300a00 */
[----:B------:R-:W3:Y:S04]  /*2c470*/  LDL.LU.64 R208, [R1+0x2110] ;  /* 0x0021100001d07983 */ /* 0x000ee80000300a00 */
        /* <DEDUP_REMOVED lines=15> */
[----:B------:R-:W3:Y:S01]  /*2c570*/  LDL.LU.64 R228, [R1+0x20d0] ;  /* 0x0020d00001e47983 */ /* 0x000ee20000300a00 */
[----:B------:R-:W-:Y:S11]  /*2c580*/  HMMA.1688.F32.TF32 R176, R156, R24, R176 ;  /* 0x000000189cb0723c */ /* 0x000ff600000810b0 */
[----:B------:R-:W-:Y:S11]  /*2c590*/  @!UPT UIADD3 URZ, URZ, URZ, URZ ;  /* 0x0000003f3f3ff290 */ /* 0x000ff6000fffe03f */
[----:B------:R-:W-:Y:S01]  /*2c5a0*/  @!UPT UIADD3 URZ, URZ, URZ, URZ ;  /* 0x0000003f3f3ff290 */ /* 0x000fe2000fffe03f */
[----:B------:R-:W-:Y:S04]  /*2c5b0*/  STL.64 [R1+0x10], R176 ;  /* 0x000010b001007387 */ /* 0x000fe80000100a00 */
[----:B------:R1:W-:Y:S04]  /*2c5c0*/  STL.64 [R1+0x18], R178 ;  /* 0x000018b201007387 */ /* 0x0003e80000100a00 */
[----:B-1----:R-:W3:Y:S04]  /*2c5d0*/  LDL.LU.64 R178, [R1+0x20c8] ;  /* 0x0020c80001b27983 */ /* 0x002ee80000300a00 */
[----:B------:R-:W3:Y:S01]  /*2c5e0*/  LDL.LU.64 R176, [R1+0x20c0] ;  /* 0x0020c00001b07983 */ /* 0x000ee20000300a00 */
[----:B------:R-:W-:Y:S01]  /*2c5f0*/  MOV R161, R252 ;  /* 0x000000fc00a17202 */ /* 0x000fe20000000f00 */
[----:B------:R-:W-:-:S02]  /*2c600*/  IMAD.MOV.U32 R162, RZ, RZ, R6 ;  /* 0x000000ffffa27224 */ /* 0x000fc400078e0006 */
[----:B------:R-:W-:Y:S01]  /*2c610*/  IMAD.MOV.U32 R163, RZ, RZ, R3 ;  /* 0x000000ffffa37224 */ /* 0x000fe200078e0003 */
[----:B----4-:R-:W-:Y:S08]  /*2c620*/  HMMA.1688.F32.TF32 R244, R220, R16, R244 ;  /* 0x00000010dcf4723c */ /* 0x010ff000000810f4 */
[C---:B--2---:R-:W-:Y:S08]  /*2c630*/  HMMA.1688.F32.TF32 R160, R156.reuse, R20, R160 ;  /* 0x000000149ca0723c */ /* 0x044ff000000810a0 */
[----:B------:R-:W-:Y:S08]  /*2c640*/  HMMA.1688.F32.TF32 R156, R156, R16, R172 ;  /* 0x000000109c9c723c */ /* 0x000ff000000810ac */
[C---:B------:R-:W-:Y:S07]  /*2c650*/  HMMA.1688.F32.TF32 R172, R188.reuse, R32, R184 ;  /* 0x00000020bcac723c */ /* 0x040fee00000810b8 */
[----:B------:R-:W-:Y:S01]  /*2c660*/  STL.64 [R1], R160 ;  /* 0x000000a001007387 */ /* 0x000fe20000100a00 */
[----:B------:R-:W-:Y:S01]  /*2c670*/  IMAD.MOV.U32 R6, RZ, RZ, R163 ;  /* 0x000000ffff067224 */ /* 0x000fe200078e00a3 */
[----:B------:R-:W-:Y:S02]  /*2c680*/  HMMA.1688.F32.TF32 R184, R188, R20, R196 ;  /* 0x00000014bcb8723c */ /* 0x000fe400000810c4 */
[----:B------:R1:W-:Y:S06]  /*2c690*/  STL [R1+0x8], R162 ;  /* 0x000008a201007387 */ /* 0x0003ec0000100800 */
[----:B---3--:R-:W-:Y:S08]  /*2c6a0*/  HMMA.1688.F32.TF32 R208, R220, R28, R208 ;  /* 0x0000001cdcd0723c */ /* 0x008ff000000810d0 */
[C---:B-1----:R-:W-:Y:S08]  /*2c6b0*/  HMMA.1688.F32.TF32 R160, R188.reuse, R12, R180 ;  /* 0x0000000cbca0723c */ /* 0x042ff000000810b4 */
[----:B------:R-:W-:Y:S08]  /*2c6c0*/  HMMA.1688.F32.TF32 R180, R188, R24, R192 ;  /* 0x00000018bcb4723c */ /* 0x000ff000000810c0 */
[C---:B------:R-:W-:Y:S08]  /*2c6d0*/  HMMA.1688.F32.TF32 R204, R220.reuse, R32, R204 ;  /* 0x00000020dccc723c */ /* 0x040ff000000810cc */
[C---:B------:R-:W-:Y:S08]  /*2c6e0*/  HMMA.1688.F32.TF32 R212, R220.reuse, R24, R212 ;  /* 0x00000018dcd4723c */ /* 0x040ff000000810d4 */
[C---:B------:R-:W-:Y:S08]  /*2c6f0*/  HMMA.1688.F32.TF32 R200, R220.reuse, R36, R200 ;  /* 0x00000024dcc8723c */ /* 0x040ff000000810c8 */
[C---:B------:R-:W-:Y:S08]  /*2c700*/  HMMA.1688.F32.TF32 R216, R220.reuse, R20, R216 ;  /* 0x00000014dcd8723c */ /* 0x040ff000000810d8 */
[C---:B------:R-:W-:Y:S01]  /*2c710*/  HMMA.1688.F32.TF32 R196, R220.reuse, R8, R224 ;  /* 0x00000008dcc4723c */ /* 0x040fe200000810e0 */
[----:B------:R-:W-:Y:S04]  /*2c720*/  LDS R224, [R4+0x43000] ;  /* 0x0430000004e07984 */ /* 0x000fe80000000800 */
[----:B------:R-:W-:Y:S04]  /*2c730*/  LDS R226, [R4+0x43800] ;  /* 0x0438000004e27984 */ /* 0x000fe80000000800 */
[----:B------:R-:W-:Y:S04]  /*2c740*/  LDS R225, [R5+0x43000] ;  /* 0x0430000005e17984 */ /* 0x000fe80000000800 */
[----:B------:R-:W-:Y:S01]  /*2c750*/  LDS R227, [R5+0x43800] ;  /* 0x0438000005e37984 */ /* 0x000fe20000000800 */
[----:B------:R-:W-:Y:S03]  /*2c760*/  HMMA.1688.F32.TF32 R192, R220, R12, R228 ;  /* 0x0000000cdcc0723c */ /* 0x000fe600000810e4 */
[----:B------:R-:W-:Y:S04]  /*2c770*/  LDS R220, [R2+0x43000] ;  /* 0x0430000002dc7984 */ /* 0x000fe80000000800 */
[----:B------:R-:W-:Y:S04]  /*2c780*/  LDS R222, [R2+0x43800] ;  /* 0x0438000002de7984 */ /* 0x000fe80000000800 */
[----:B------:R-:W-:Y:S04]  /*2c790*/  LDS R221, [R0+0x43000] ;  /* 0x0430000000dd7984 */ /* 0x000fe80000000800 */
[----:B------:R-:W1:Y:S01]  /*2c7a0*/  LDS R223, [R0+0x43800] ;  /* 0x0438000000df7984 */ /* 0x000e620000000800 */
[----:B------:R-:W-:Y:S03]  /*2c7b0*/  HMMA.1688.F32.TF32 R164, R188, R8, R164 ;  /* 0x00000008bca4723c */ /* 0x000fe600000810a4 */
[----:B------:R-:W-:Y:S04]  /*2c7c0*/  LDS R228, [R2+0x43080] ;  /* 0x0430800002e47984 */ /* 0x000fe80000000800 */
[----:B------:R-:W-:Y:S04]  /*2c7d0*/  LDS R230, [R2+0x43880] ;  /* 0x0438800002e67984 */ /* 0x000fe80000000800 */
[----:B------:R-:W-:Y:S04]  /*2c7e0*/  LDS R229, [R0+0x43080] ;  /* 0x0430800000e57984 */ /* 0x000fe80000000800 */
[----:B------:R-:W2:Y:S01]  /*2c7f0*/  LDS R231, [R0+0x43880] ;  /* 0x0438800000e77984 */ /* 0x000ea20000000800 */
[----:B-1----:R-:W-:Y:S08]  /*2c800*/  HMMA.1688.F32.TF32 R236, R220, R38, R236 ;  /* 0x00000026dcec723c */ /* 0x002ff000000810ec */
[----:B------:R-:W-:Y:S08]  /*2c810*/  HMMA.1688.F32.TF32 R176, R188, R28, R176 ;  /* 0x0000001cbcb0723c */ /* 0x000ff000000810b0 */
[----:B------:R-:W-:Y:S08]  /*2c820*/  HMMA.1688.F32.TF32 R44, R220, R30, R44 ;  /* 0x0000001edc2c723c */ /* 0x000ff0000008102c */
[----:B------:R-:W-:Y:S01]  /*2c830*/  IMAD.MOV.U32 R29, RZ, RZ, R236 ;  /* 0x000000ffff1d7224 */ /* 0x000fe200078e00ec */
[----:B------:R-:W-:Y:S01]  /*2c840*/  MOV R24, R239 ;  /* 0x000000ef00187202 */ /* 0x000fe20000000f00 */
[----:B------:R-:W-:-:S02]  /*2c850*/  IMAD.MOV.U32 R28, RZ, RZ, R237 ;  /* 0x000000ffff1c7224 */ /* 0x000fc400078e00ed */
[----:B------:R-:W-:Y:S02]  /*2c860*/  IMAD.MOV.U32 R25, RZ, RZ, R238 ;  /* 0x000000ffff197224 */ /* 0x000fe400078e00ee */
[C---:B------:R-:W-:Y:S08]  /*2c870*/  HMMA.1688.F32.TF32 R236, R220.reuse, R34, R40 ;  /* 0x00000022dcec723c */ /* 0x040ff00000081028 */
        /* <DEDUP_REMOVED lines=8> */
[----:B-1----:R-:W-:Y:S08]  /*2c900*/  HMMA.1688.F32.TF32 R44, R220, R18, R56 ;  /* 0x00000012dc2c723c */ /* 0x002ff00000081038 */
[C---:B---3--:R-:W-:Y:S01]  /*2c910*/  HMMA.1688.F32.TF32 R40, R224.reuse, R14, R60 ;  /* 0x0000000ee028723c */ /* 0x048fe2000008103c */
[----:B------:R-:W-:Y:S04]  /*2c920*/  STL.64 [R1+0x200], R48 ;  /* 0x0002003001007387 */ /* 0x000fe80000100a00 */
[----:B------:R1:W-:Y:S10]  /*2c930*/  STL.64 [R1+0x208], R50 ;  /* 0x0002083201007387 */ /* 0x0003f40000100a00 */
[----:B------:R-:W-:Y:S01]  /*2c940*/  STL.64 [R1+0x180], R44 ;  /* 0x0001802c01007387 */ /* 0x000fe20000100a00 */
[C---:B-1----:R-:W-:Y:S03]  /*2c950*/  HMMA.1688.F32.TF32 R48, R224.reuse, R10, R64 ;  /* 0x0000000ae030723c */ /* 0x042fe60000081040 */
[----:B------:R1:W-:Y:S04]  /*2c960*/  STL.64 [R1+0x188], R46 ;  /* 0x0001882e01007387 */ /* 0x0003e80000100a00 */
[----:B------:R-:W-:Y:S04]  /*2c970*/  STL.64 [R1+0x170], R40 ;  /* 0x0001702801007387 */ /* 0x000fe80000100a00 */
[----:B------:R3:W-:Y:S01]  /*2c980*/  STL.64 [R1+0x178], R42 ;  /* 0x0001782a01007387 */ /* 0x0007e20000100a00 */
[C---:B-1----:R-:W-:Y:S08]  /*2c990*/  HMMA.1688.F32.TF32 R44, R224.reuse, R38, R68 ;  /* 0x00000026e02c723c */ /* 0x042ff00000081044 */
[----:B---3--:R-:W-:Y:S03]  /*2c9a0*/  HMMA.1688.F32.TF32 R40, R224, R34, R72 ;  /* 0x00000022e028723c */ /* 0x008fe60000081048 */
[----:B------:R-:W-:Y:S04]  /*2c9b0*/  STL.64 [R1+0x160], R48 ;  /* 0x0001603001007387 */ /* 0x000fe80000100a00 */
[----:B------:R1:W-:Y:S01]  /*2c9c0*/  STL.64 [R1+0x168], R50 ;  /* 0x0001683201007387 */ /* 0x0003e20000100a00 */
[----:B------:R-:W-:Y:S07]  /*2c9d0*/  HMMA.1688.F32.TF32 R248, R220, R14, R248 ;  /* 0x0000000edcf8723c */ /* 0x000fee00000810f8 */
[----:B------:R-:W-:Y:S01]  /*2c9e0*/  STL.64 [R1+0x150], R44 ;  /* 0x0001502c01007387 */ /* 0x000fe20000100a00 */
[C---:B-1----:R-:W-:Y:S03]  /*2c9f0*/  HMMA.1688.F32.TF32 R48, R224.reuse, R30, R76 ;  /* 0x0000001ee030723c */ /* 0x042fe6000008104c */
[----:B------:R1:W-:Y:S04]  /*2ca00*/  STL.64 [R1+0x158], R46 ;  /* 0x0001582e01007387 */ /* 0x0003e80000100a00 */
[----:B------:R-:W-:Y:S04]  /*2ca10*/  STL.64 [R1+0x140], R40 ;  /* 0x0001402801007387 */ /* 0x000fe80000100a00 */
[----:B------:R3:W-:Y:S01]  /*2ca20*/  STL.64 [R1+0x148], R42 ;  /* 0x0001482a01007387 */ /* 0x0007e20000100a00 */
[C---:B-1----:R-:W-:Y:S08]  /*2ca30*/  HMMA.1688.F32.TF32 R44, R224.reuse, R26, R80 ;  /* 0x0000001ae02c723c */ /* 0x042ff00000081050 */
[----:B---3--:R-:W-:Y:S03]  /*2ca40*/  HMMA.1688.F32.TF32 R40, R224, R22, R84 ;  /* 0x00000016e028723c */ /* 0x008fe60000081054 */
[----:B------:R-:W-:Y:S01]  /*2ca50*/  STL.64 [R1+0x130], R48 ;  /* 0x0001303001007387 */ /* 0x000fe20000100a00 */
[----:B------:R-:W-:-:S03]  /*2ca60*/  IMAD.MOV.U32 R13, RZ, RZ, R248 ;  /* 0x000000ffff0d7224 */ /* 0x000fc600078e00f8 */
[----:B------:R-:W-:Y:S01]  /*2ca70*/  STL.64 [R1+0x138], R50 ;  /* 0x0001383201007387 */ /* 0x000fe20000100a00 */
[----:B------:R-:W-:Y:S02]  /*2ca80*/  IMAD.MOV.U32 R12, RZ, RZ, R249 ;  /* 0x000000ffff0c7224 */ /* 0x000fe400078e00f9 */
[----:B------:R-:W-:Y:S02]  /*2ca90*/  IMAD.MOV.U32 R248, RZ, RZ, R92 ;  /* 0x000000fffff87224 */ /* 0x000fe400078e005c */
[----:B------:R-:W-:Y:S02]  /*2caa0*/  IMAD.MOV.U32 R9, RZ, RZ, R250 ;  /* 0x000000ffff097224 */ /* 0x000fe400078e00fa */
[----:B------:R-:W-:Y:S01]  /*2cab0*/  IMAD.MOV.U32 R249, RZ, RZ, R93 ;  /* 0x000000fffff97224 */ /* 0x000fe200078e005d */
[----:B------:R-:W-:Y:S01]  /*2cac0*/  STL.64 [R1+0x120], R44 ;  /* 0x0001202c01007387 */ /* 0x000fe20000100a00 */
[----:B------:R-:W-:-:S03]  /*2cad0*/  IMAD.MOV.U32 R8, RZ, RZ, R251 ;  /* 0x000000ffff087224 */ /* 0x000fc600078e00fb */
[----:B------:R-:W-:Y:S01]  /*2cae0*/  STL.64 [R1+0x128], R46 ;  /* 0x0001282e01007387 */ /* 0x000fe20000100a00 */
[----:B------:R-:W-:-:S03]  /*2caf0*/  IMAD.MOV.U32 R250, RZ, RZ, R94 ;  /* 0x000000fffffa7224 */ /* 0x000fc600078e005e */
[----:B------:R-:W-:Y:S01]  /*2cb00*/  STL [R1+0x110], R40 ;  /* 0x0001102801007387 */ /* 0x000fe20000100800 */
[----:B------:R-:W-:-:S03]  /*2cb10*/  IMAD.MOV.U32 R251, RZ, RZ, R95 ;  /* 0x000000fffffb7224 */ /* 0x000fc600078e005f */
[----:B------:R-:W2:Y:S04]  /*2cb20*/  LDL.LU R92, [R1+0x20b8] ;  /* 0x0020b800015c7983 */ /* 0x000ea80000300800 */
[----:B------:R-:W2:Y:S04]  /*2cb30*/  LDL.LU R93, [R1+0x20b4] ;  /* 0x0020b400015d7983 */ /* 0x000ea80000300800 */
[----:B------:R-:W2:Y:S04]  /*2cb40*/  LDL.LU R94, [R1+0x20b0] ;  /* 0x0020b000015e7983 */ /* 0x000ea80000300800 */
[----:B------:R-:W2:Y:S01]  /*2cb50*/  LDL.LU R95, [R1+0x20ac] ;  /* 0x0020ac00015f7983 */ /* 0x000ea20000300800 */
[----:B------:R-:W-:Y:S08]  /*2cb60*/  HMMA.1688.F32.TF32 R240, R220, R10, R240 ;  /* 0x0000000adcf0723c */ /* 0x000ff000000810f0 */
[----:B------:R-:W-:Y:S01]  /*2cb70*/  HMMA.1688.F32.TF32 R168, R188, R36, R168 ;  /* 0x00000024bca8723c */ /* 0x000fe200000810a8 */
[----:B------:R-:W-:Y:S01]  /*2cb80*/  IMAD.MOV.U32 R252, RZ, RZ, R41 ;  /* 0x000000fffffc7224 */ /* 0x000fe200078e0029 */
[----:B------:R-:W-:Y:S01]  /*2cb90*/  LDS R220, [R4+0x43180] ;  /* 0x0431800004dc7984 */ /* 0x000fe20000000800 */
[----:B------:R-:W-:-:S02]  /*2cba0*/  IMAD.MOV.U32 R7, RZ, RZ, R42 ;  /* 0x000000ffff077224 */ /* 0x000fc400078e002a */
[----:B------:R-:W-:Y:S01]  /*2cbb0*/  IMAD.MOV.U32 R3, RZ, RZ, R43 ;  /* 0x000000ffff037224 */ /* 0x000fe200078e002b */
[----:B------:R-:W-:Y:S02]  /*2cbc0*/  LDS R222, [R4+0x43980] ;  /* 0x0439800004de7984 */ /* 0x000fe40000000800 */
[----:B------:R-:W-:Y:S02]  /*2cbd0*/  HMMA.1688.F32.TF32 R188, R188, R16, R232 ;  /* 0x00000010bcbc723c */ /* 0x000fe400000810e8 */
[----:B------:R-:W-:Y:S04]  /*2cbe0*/  LDS R232, [R4+0x43080] ;  /* 0x0430800004e87984 */ /* 0x000fe80000000800 */
[----:B------:R-:W-:Y:S02]  /*2cbf0*/  LDS R234, [R4+0x43880] ;  /* 0x0438800004ea7984 */ /* 0x000fe40000000800 */
[----:B------:R-:W-:-:S02]  /*2cc00*/  IMAD.MOV.U32 R21, RZ, RZ, R240 ;  /* 0x000000ffff157224 */ /* 0x000fc400078e00f0 */
[----:B------:R-:W-:Y:S01]  /*2cc10*/  IMAD.MOV.U32 R20, RZ, RZ, R241 ;  /* 0x000000ffff147224 */ /* 0x000fe200078e00f1 */
[----:B------:R-:W-:Y:S01]  /*2cc20*/  LDS R233, [R5+0x43080] ;  /* 0x0430800005e97984 */ /* 0x000fe20000000800 */
[----:B------:R-:W-:Y:S02]  /*2cc30*/  IMAD.MOV.U32 R17, RZ, RZ, R242 ;  /* 0x000000ffff117224 */ /* 0x000fe400078e00f2 */
[----:B------:R-:W-:Y:S01]  /*2cc40*/  IMAD.MOV.U32 R16, RZ, RZ, R243 ;  /* 0x000000ffff107224 */ /* 0x000fe200078e00f3 */
[----:B------:R-:W1:Y:S01]  /*2cc50*/  LDS R235, [R5+0x43880] ;  /* 0x0438800005eb7984 */ /* 0x000e620000000800 */
[----:B------:R-:W-:Y:S03]  /*2cc60*/  HMMA.1688.F32.TF32 R240, R224, R18, R88 ;  /* 0x00000012e0f0723c */ /* 0x000fe60000081058 */
[----:B------:R-:W-:Y:S04]  /*2cc70*/  LDS R88, [R2+0x43100] ;  /* 0x0431000002587984 */ /* 0x000fe80000000800 */
[----:B------:R-:W-:Y:S04]  /*2cc80*/  LDS R90, [R2+0x43900] ;  /* 0x04390000025a7984 */ /* 0x000fe80000000800 */
[----:B------:R-:W-:Y:S04]  /*2cc90*/  LDS R89, [R0+0x43100] ;  /* 0x0431000000597984 */ /* 0x000fe80000000800 */
[----:B------:R-:W3:Y:S01]  /*2cca0*/  LDS R91, [R0+0x43900] ;  /* 0x04390000005b7984 */ /* 0x000ee20000000800 */
[----:B--2---:R-:W-:Y:S07]  /*2ccb0*/  HMMA.1688.F32.TF32 R236, R228, R14, R92 ;  /* 0x0000000ee4ec723c */ /* 0x004fee000008105c */
[----:B------:R2:W-:Y:S04]  /*2ccc0*/  STL.64 [R1+0x2050], R242 ;  /* 0x002050f201007387 */ /* 0x0005e80000100a00 */
[----:B------:R4:W-:Y:S01]  /*2ccd0*/  STL.64 [R1+0x2048], R240 ;  /* 0x002048f001007387 */ /* 0x0009e20000100a00 */
[----:B------:R-:W-:-:S02]  /*2cce0*/  IMAD.MOV.U32 R92, RZ, RZ, R96 ;  /* 0x000000ffff5c7224 */ /* 0x000fc400078e0060 */
[----:B------:R-:W-:Y:S01]  /*2ccf0*/  IMAD.MOV.U32 R93, RZ, RZ, R97 ;  /* 0x000000ffff5d7224 */ /* 0x000fe200078e0061 */
[----:B------:R-:W-:Y:S01]  /*2cd00*/  HMMA.1688.F32.TF32 R104, R228, R34, R104 ;  /* 0x00000022e468723c */ /* 0x000fe20000081068 */
[----:B------:R-:W-:Y:S01]  /*2cd10*/  LDS R224, [R2+0x43180] ;  /* 0x0431800002e07984 */ /* 0x000fe20000000800 */
[----:B--2---:R-:W-:-:S03]  /*2cd20*/  IMAD.MOV.U32 R242, RZ, RZ, R102 ;  /* 0x000000fffff27224 */ /* 0x004fc600078e0066 */
[----:B------:R-:W-:Y:S01]  /*2cd30*/  LDS R226, [R2+0x43980] ;  /* 0x0439800002e27984 */ /* 0x000fe20000000800 */
[----:B----4-:R-:W-:-:S03]  /*2cd40*/  IMAD.MOV.U32 R240, RZ, RZ, R100 ;  /* 0x000000fffff07224 */ /* 0x010fc600078e0064 */
[----:B------:R-:W2:Y:S01]  /*2cd50*/  LDL.LU R100, [R1+0x20a8] ;  /* 0x0020a80001647983 */ /* 0x000ea20000300800 */
[----:B------:R-:W-:Y:S02]  /*2cd60*/  IMAD.MOV.U32 R241, RZ, RZ, R101 ;  /* 0x000000fffff17224 */ /* 0x000fe400078e0065 */
[----:B------:R-:W-:Y:S01]  /*2cd70*/  IMAD.MOV.U32 R243, RZ, RZ, R103 ;  /* 0x000000fffff37224 */ /* 0x000fe200078e0067 */
[----:B------:R-:W2:Y:S01]  /*2cd80*/  LDL.LU R101, [R1+0x20a4] ;  /* 0x0020a40001657983 */ /* 0x000ea20000300800 */
[----:B------:R-:W-:-:S03]  /*2cd90*/  IMAD.MOV.U32 R94, RZ, RZ, R98 ;  /* 0x000000ffff5e7224 */ /* 0x000fc600078e0062 */
[----:B------:R-:W2:Y:S01]  /*2cda0*/  LDL.LU R102, [R1+0x20a0] ;  /* 0x0020a00001667983 */ /* 0x000ea20000300800 */
[----:B------:R-:W-:-:S03]  /*2cdb0*/  MOV R95, R99 ;  /* 0x00000063005f7202 */ /* 0x000fc60000000f00 */
[----:B------:R-:W2:Y:S04]  /*2cdc0*/  LDL.LU R103, [R1+0x209c] ;  /* 0x00209c0001677983 */ /* 0x000ea80000300800 */
[----:B------:R-:W4:Y:S04]  /*2cdd0*/  LDL.LU R96, [R1+0x2098] ;  /* 0x0020980001607983 */ /* 0x000f280000300800 */
[----:B------:R-:W4:Y:S04]  /*2cde0*/  LDL.LU R97, [R1+0x2094] ;  /* 0x0020940001617983 */ /* 0x000f280000300800 */
[----:B------:R-:W4:Y:S04]  /*2cdf0*/  LDL.LU R98, [R1+0x2090] ;  /* 0x0020900001627983 */ /* 0x000f280000300800 */
[----:B------:R-:W4:Y:S04]  /*2ce00*/  LDL.LU R99, [R1+0x208c] ;  /* 0x00208c0001637983 */ /* 0x000f280000300800 */
[----:B------:R1:W-:Y:S04]  /*2ce10*/  STL [R1+0x2038], R236 ;  /* 0x002038ec01007387 */ /* 0x0003e80000100800 */
[----:B------:R1:W-:Y:S04]  /*2ce20*/  STL [R1+0x2034], R237 ;  /* 0x002034ed01007387 */ /* 0x0003e80000100800 */
[----:B------:R3:W-:Y:S04]  /*2ce30*/  STL [R1+0x2030], R238 ;  /* 0x002030ee01007387 */ /* 0x0007e80000100800 */
[----:B------:R3:W-:Y:S04]  /*2ce40*/  STL [R1+0x202c], R239 ;  /* 0x00202cef01007387 */ /* 0x0007e80000100800 */
[----:B-1----:R-:W4:Y:S04]  /*2ce50*/  LDL.LU R236, [R1+0xe0] ;  /* 0x0000e00001ec7983 */ /* 0x002f280000300800 */
[----:B------:R-:W4:Y:S04]  /*2ce60*/  LDL.LU R237, [R1+0xe4] ;  /* 0x0000e40001ed7983 */ /* 0x000f280000300800 */
[----:B---3--:R-:W3:Y:S04]  /*2ce70*/  LDL.LU R238, [R1+0xe8] ;  /* 0x0000e80001ee7983 */ /* 0x008ee80000300800 */
[----:B------:R-:W3:Y:S01]  /*2ce80*/  LDL.LU R239, [R1+0xec] ;  /* 0x0000ec0001ef7983 */ /* 0x000ee20000300800 */
[C---:B------:R-:W-:Y:S03]  /*2ce90*/  HMMA.1688.F32.TF32 R40, R228.reuse, R30, R108 ;  /* 0x0000001ee428723c */ /* 0x040fe6000008106c */
[----:B------:R-:W-:Y:S04]  /*2cea0*/  LDS R225, [R0+0x43180] ;  /* 0x0431800000e17984 */ /* 0x000fe80000000800 */
[----:B------:R-:W1:Y:S01]  /*2ceb0*/  LDS R227, [R0+0x43980] ;  /* 0x0439800000e37984 */ /* 0x000e620000000800 */
[C---:B------:R-:W-:Y:S03]  /*2cec0*/  HMMA.1688.F32.TF32 R44, R228.reuse, R26, R112 ;  /* 0x0000001ae42c723c */ /* 0x040fe60000081070 */
[----:B------:R-:W-:Y:S04]  /*2ced0*/  LDS R221, [R5+0x43180] ;  /* 0x0431800005dd7984 */ /* 0x000fe80000000800 */
[----:B------:R-:W1:Y:S01]  /*2cee0*/  LDS R223, [R5+0x43980] ;  /* 0x0439800005df7984 */ /* 0x000e620000000800 */
[C---:B------:R-:W-:Y:S03]  /*2cef0*/  HMMA.1688.F32.TF32 R48, R228.reuse, R22, R116 ;  /* 0x00000016e430723c */ /* 0x040fe60000081074 */
[----:B------:R-:W-:Y:S04]  /*2cf00*/  LDS R36, [R2+0x44000] ;  /* 0x0440000002247984 */ /* 0x000fe80000000800 */
[----:B------:R-:W-:Y:S01]  /*2cf10*/  LDS R37, [R0+0x44000] ;  /* 0x0440000000257984 */ /* 0x000fe20000000800 */
[----:B------:R-:W-:Y:S08]  /*2cf20*/  HMMA.1688.F32.TF32 R52, R228, R18, R120 ;  /* 0x00000012e434723c */ /* 0x000ff00000081078 */
[C---:B------:R-:W-:Y:S08]  /*2cf30*/  HMMA.1688.F32.TF32 R56, R232.reuse, R14, R124 ;  /* 0x0000000ee838723c */ /* 0x040ff0000008107c */
[C---:B------:R-:W-:Y:S08]  /*2cf40*/  HMMA.1688.F32.TF32 R60, R232.reuse, R10, R128 ;  /* 0x0000000ae83c723c */ /* 0x040ff00000081080 */
[C---:B------:R-:W-:Y:S08]  /*2cf50*/  HMMA.1688.F32.TF32 R64, R232.reuse, R38, R132 ;  /* 0x00000026e840723c */ /* 0x040ff00000081084 */
[----:B------:R-:W-:Y:S08]  /*2cf60*/  HMMA.1688.F32.TF32 R68, R232, R34, R136 ;  /* 0x00000022e844723c */ /* 0x000ff00000081088 */
[C---:B--2---:R-:W-:Y:S08]  /*2cf70*/  HMMA.1688.F32.TF32 R100, R228.reuse, R38, R100 ;  /* 0x00000026e464723c */ /* 0x044ff00000081064 */
[-C--:B----4-:R-:W-:Y:S01]  /*2cf80*/  HMMA.1688.F32.TF32 R96, R228, R10.reuse, R96 ;  /* 0x0000000ae460723c */ /* 0x090fe20000081060 */
[----:B------:R-:W-:Y:S04]  /*2cf90*/  LDS R228, [R4+0x43100] ;  /* 0x0431000004e47984 */ /* 0x000fe80000000800 */
[----:B------:R-:W-:Y:S04]  /*2cfa0*/  LDS R230, [R4+0x43900] ;  /* 0x0439000004e67984 */ /* 0x000fe80000000800 */
[----:B------:R-:W-:Y:S04]  /*2cfb0*/  LDS R229, [R5+0x43100] ;  /* 0x0431000005e57984 */ /* 0x000fe80000000800 */
[----:B------:R-:W2:Y:S10]  /*2cfc0*/  LDS R231, [R5+0x43900] ;  /* 0x0439000005e77984 */ /* 0x000eb40000000800 */
        /* <DEDUP_REMOVED lines=19> */
[----:B------:R4:W-:Y:S02]  /*2d100*/  STL [R1+0x2000], R47 ;  /* 0x0020002f01007387 */ /* 0x0009e40000100800 */
[----:B----4-:R-:W-:Y:S02]  /*2d110*/  HMMA.1688.F32.TF32 R44, R88, R10, R92 ;  /* 0x0000000a582c723c */ /* 0x010fe4000008105c */
[----:B------:R-:W-:Y:S04]  /*2d120*/  STL [R1+0x2028], R48 ;  /* 0x0020283001007387 */ /* 0x000fe80000100800 */
[----:B------:R-:W-:Y:S04]  /*2d130*/  STL [R1+0x2024], R49 ;  /* 0x0020243101007387 */ /* 0x000fe80000100800 */
[----:B------:R-:W-:Y:S04]  /*2d140*/  STL [R1+0x2020], R50 ;  /* 0x0020203201007387 */ /* 0x000fe80000100800 */
[----:B------:R4:W-:Y:S04]  /*2d150*/  STL [R1+0x1fcc], R51 ;  /* 0x001fcc3301007387 */ /* 0x0009e80000100800 */
[----:B------:R-:W-:Y:S04]  /*2d160*/  STL [R1+0x2044], R53 ;  /* 0x0020443501007387 */ /* 0x000fe80000100800 */
[----:B------:R-:W-:Y:S04]  /*2d170*/  STL [R1+0x2040], R54 ;  /* 0x0020403601007387 */ /* 0x000fe80000100800 */
[----:B------:R-:W-:Y:S01]  /*2d180*/  STL [R1+0x203c], R55 ;  /* 0x00203c3701007387 */ /* 0x000fe20000100800 */
[----:B------:R-:W-:-:S02]  /*2d190*/  IMAD.MOV.U32 R103, RZ, RZ, R44 ;  /* 0x000000ffff677224 */ /* 0x000fc400078e002c */
[----:B------:R-:W-:Y:S01]  /*2d1a0*/  IMAD.MOV.U32 R43, RZ, RZ, R45 ;  /* 0x000000ffff2b7224 */ /* 0x000fe200078e002d */
[----:B------:R1:W-:Y:S01]  /*2d1b0*/  STL [R1+0x1fc8], R59 ;  /* 0x001fc83b01007387 */ /* 0x0003e20000100800 */
[----:B----4-:R-:W-:Y:S02]  /*2d1c0*/  IMAD.MOV.U32 R51, RZ, RZ, R46 ;  /* 0x000000ffff337224 */ /* 0x010fe400078e002e */
[----:B-1----:R-:W-:Y:S02]  /*2d1d0*/  IMAD.MOV.U32 R59, RZ, RZ, R47 ;  /* 0x000000ffff3b7224 */ /* 0x002fe400078e002f */
[C---:B------:R-:W-:Y:S01]  /*2d1e0*/  HMMA.1688.F32.TF32 R44, R88.reuse, R38, R240 ;  /* 0x00000026582c723c */ /* 0x040fe200000810f0 */
[----:B------:R-:W-:Y:S04]  /*2d1f0*/  STL.64 [R1+0x2060], R62 ;  /* 0x0020603e01007387 */ /* 0x000fe80000100a00 */
[----:B------:R1:W-:Y:S04]  /*2d200*/  STL.64 [R1+0x2058], R60 ;  /* 0x0020583c01007387 */ /* 0x0003e80000100a00 */
[----:B------:R-:W-:Y:S11]  /*2d210*/  STL.64 [R1+0x2070], R66 ;  /* 0x0020704201007387 */ /* 0x000ff60000100a00 */
[----:B------:R-:W-:Y:S04]  /*2d220*/  @!UPT UIADD3 URZ, URZ, URZ, URZ ;  /* 0x0000003f3f3ff290 */ /* 0x000fe8000fffe03f */
[----:B------:R-:W-:Y:S02]  /*2d230*/  IMAD.MOV.U32 R107, RZ, RZ, R44 ;  /* 0x000000ffff6b7224 */ /* 0x000fe400078e002c */
[----:B------:R-:W-:Y:S02]  /*2d240*/  IMAD.MOV.U32 R100, RZ, RZ, R45 ;  /* 0x000000ffff647224 */ /* 0x000fe400078e002d */
[----:B------:R-:W-:Y:S02]  /*2d250*/  IMAD.MOV.U32 R101, RZ, RZ, R46 ;  /* 0x000000ffff657224 */ /* 0x000fe400078e002e */
[----:B------:R-:W-:Y:S02]  /*2d260*/  IMAD.MOV.U32 R102, RZ, RZ, R47 ;  /* 0x000000ffff667224 */ /* 0x000fe400078e002f */
[----:B------:R-:W-:Y:S01]  /*2d270*/  HMMA.1688.F32.TF32 R44, R88, R34, R248 ;  /* 0x00000022582c723c */ /* 0x000fe200000810f8 */
[----:B------:R4:W-:Y:S04]  /*2d280*/  STL.64 [R1+0x2068], R64 ;  /* 0x0020684001007387 */ /* 0x0009e80000100a00 */
[----:B------:R-:W-:Y:S04]  /*2d290*/  STL.64 [R1+0x2080], R70 ;  /* 0x0020804601007387 */ /* 0x000fe80000100a00 */
[----:B------:R-:W-:Y:S04]  /*2d2a0*/  STL.64 [R1+0x2078], R68 ;  /* 0x0020784401007387 */ /* 0x000fe80000100a00 */
[----:B------:R-:W2:Y:S04]  /*2d2b0*/  LDL.LU R240, [R1+0x10] ;  /* 0x0000100001f07983 */ /* 0x000ea80000300800 */
[----:B------:R-:W2:Y:S04]  /*2d2c0*/  LDL.LU R241, [R1+0x14] ;  /* 0x0000140001f17983 */ /* 0x000ea80000300800 */
[----:B------:R-:W2:Y:S04]  /*2d2d0*/  LDL.LU R242, [R1+0x18] ;  /* 0x0000180001f27983 */ /* 0x000ea80000300800 */
[----:B------:R-:W2:Y:S01]  /*2d2e0*/  LDL.LU R243, [R1+0x1c] ;  /* 0x00001c0001f37983 */ /* 0x000ea20000300800 */
[----:B------:R-:W-:-:S03]  /*2d2f0*/  IMAD.MOV.U32 R42, RZ, RZ, R44 ;  /* 0x000000ffff2a7224 */ /* 0x000fc600078e002c */
[----:B------:R-:W2:Y:S01]  /*2d300*/  LDL.LU R92, [R1+0x20] ;  /* 0x00002000015c7983 */ /* 0x000ea20000300800 */
[----:B------:R-:W-:-:S03]  /*2d310*/  IMAD.MOV.U32 R104, RZ, RZ, R45 ;  /* 0x000000ffff687224 */ /* 0x000fc600078e002d */
[----:B------:R-:W2:Y:S01]  /*2d320*/  LDL.LU R93, [R1+0x24] ;  /* 0x00002400015d7983 */ /* 0x000ea20000300800 */
[----:B------:R-:W-:-:S03]  /*2d330*/  MOV R105, R46 ;  /* 0x0000002e00697202 */ /* 0x000fc60000000f00 */
[----:B------:R-:W2:Y:S01]  /*2d340*/  LDL.LU R94, [R1+0x28] ;  /* 0x00002800015e7983 */ /* 0x000ea20000300800 */
[----:B------:R-:W-:-:S03]  /*2d350*/  IMAD.MOV.U32 R106, RZ, RZ, R47 ;  /* 0x000000ffff6a7224 */ /* 0x000fc600078e002f */
[----:B------:R-:W2:Y:S04]  /*2d360*/  LDL.LU R95, [R1+0x2c] ;  /* 0x00002c00015f7983 */ /* 0x000ea80000300800 */
[----:B------:R-:W1:Y:S04]  /*2d370*/  LDL.LU R44, [R1+0xa0] ;  /* 0x0000a000012c7983 */ /* 0x000e680000300800 */
[----:B------:R-:W1:Y:S04]  /*2d380*/  LDL.LU R45, [R1+0xa4] ;  /* 0x0000a400012d7983 */ /* 0x000e680000300800 */
[----:B------:R-:W1:Y:S04]  /*2d390*/  LDL.LU R46, [R1+0xa8] ;  /* 0x0000a800012e7983 */ /* 0x000e680000300800 */
[----:B------:R-:W1:Y:S04]  /*2d3a0*/  LDL.LU R47, [R1+0xac] ;  /* 0x0000ac00012f7983 */ /* 0x000e680000300800 */
[----:B------:R-:W2:Y:S04]  /*2d3b0*/  LDL.LU R96, [R1+0x90] ;  /* 0x0000900001607983 */ /* 0x000ea80000300800 */
[----:B------:R-:W2:Y:S04]  /*2d3c0*/  LDL.LU R97, [R1+0x94] ;  /* 0x0000940001617983 */ /* 0x000ea80000300800 */
[----:B------:R-:W2:Y:S04]  /*2d3d0*/  LDL.LU R98, [R1+0x98] ;  /* 0x0000980001627983 */ /* 0x000ea80000300800 */
[----:B------:R-:W2:Y:S04]  /*2d3e0*/  LDL.LU R99, [R1+0x9c] ;  /* 0x00009c0001637983 */ /* 0x000ea80000300800 */
[----:B------:R-:W2:Y:S01]  /*2d3f0*/  LDL.LU R112, [R1+0x30] ;  /* 0x0000300001707983 */ /* 0x000ea20000300800 */
[----:B---3--:R-:W-:Y:S03]  /*2d400*/  HMMA.1688.F32.TF32 R236, R88, R14, R236 ;  /* 0x0000000e58ec723c */ /* 0x008fe600000810ec */
[----:B------:R-:W3:Y:S04]  /*2d410*/  LDL.LU R113, [R1+0x34] ;  /* 0x0000340001717983 */ /* 0x000ee80000300800 */
[----:B------:R-:W3:Y:S04]  /*2d420*/  LDL.LU R114, [R1+0x38] ;  /* 0x0000380001727983 */ /* 0x000ee80000300800 */
[----:B------:R-:W3:Y:S04]  /*2d430*/  LDL.LU R115, [R1+0x3c] ;  /* 0x00003c0001737983 */ /* 0x000ee80000300800 */
[----:B------:R-:W3:Y:S04]  /*2d440*/  LDL.LU R124, [R1+0x80] ;  /* 0x00008000017c7983 */ /* 0x000ee80000300800 */
[----:B------:R-:W3:Y:S04]  /*2d450*/  LDL.LU R125, [R1+0x84] ;  /* 0x00008400017d7983 */ /* 0x000ee80000300800 */
[----:B------:R-:W3:Y:S04]  /*2d460*/  LDL.LU R126, [R1+0x88] ;  /* 0x00008800017e7983 */ /* 0x000ee80000300800 */
[----:B------:R-:W3:Y:S01]  /*2d470*/  LDL.LU R127, [R1+0x8c] ;  /* 0x00008c00017f7983 */ /* 0x000ee20000300800 */
[----:B------:R-:W-:-:S02]  /*2d480*/  IMAD.MOV.U32 R131, RZ, RZ, R236 ;  /* 0x000000ffff837224 */ /* 0x000fc400078e00ec */
[----:B------:R-:W-:Y:S01]  /*2d490*/  IMAD.MOV.U32 R130, RZ, RZ, R237 ;  /* 0x000000ffff827224 */ /* 0x000fe200078e00ed */
[----:B------:R-:W3:Y:S01]  /*2d4a0*/  LDL.LU R236, [R1+0x70] ;  /* 0x0000700001ec7983 */ /* 0x000ee20000300800 */
[----:B------:R-:W-:Y:S02]  /*2d4b0*/  IMAD.MOV.U32 R129, RZ, RZ, R238 ;  /* 0x000000ffff817224 */ /* 0x000fe400078e00ee */
[----:B------:R-:W-:Y:S01]  /*2d4c0*/  IMAD.MOV.U32 R128, RZ, RZ, R239 ;  /* 0x000000ffff807224 */ /* 0x000fe200078e00ef */
        /* <DEDUP_REMOVED lines=16> */
[----:B------:R-:W4:Y:S04]  /*2d5d0*/  LDL.LU R248, [R1] ;  /* 0x0000000001f87983 */ /* 0x000f280000300800 */
[----:B------:R-:W4:Y:S04]  /*2d5e0*/  LDL.LU R249, [R1+0x4] ;  /* 0x0000040001f97983 */ /* 0x000f280000300800 */
[----:B------:R-:W4:Y:S04]  /*2d5f0*/  LDL.LU R250, [R1+0x8] ;  /* 0x0000080001fa7983 */ /* 0x000f280000300800 */
[----:B------:R-:W4:Y:S01]  /*2d600*/  LDL.LU R6, [R1+0x2088] ;  /* 0x0020880001067983 */ /* 0x000f220000300800 */
[C---:B------:R-:W-:Y:S08]  /*2d610*/  HMMA.1688.F32.TF32 R72, R232.reuse, R30, R140 ;  /* 0x0000001ee848723c */ /* 0x040ff0000008108c */
[C---:B------:R-:W-:Y:S08]  /*2d620*/  HMMA.1688.F32.TF32 R76, R232.reuse, R26, R144 ;  /* 0x0000001ae84c723c */ /* 0x040ff00000081090 */
[C---:B------:R-:W-:Y:S08]  /*2d630*/  HMMA.1688.F32.TF32 R80, R232.reuse, R22, R148 ;  /* 0x00000016e850723c */ /* 0x040ff00000081094 */
[----:B------:R-:W-:Y:S08]  /*2d640*/  HMMA.1688.F32.TF32 R84, R232, R18, R152 ;  /* 0x00000012e854723c */ /* 0x000ff00000081098 */
[C---:B------:R-:W-:Y:S08]  /*2d650*/  HMMA.1688.F32.TF32 R144, R224.reuse, R34, R172 ;  /* 0x00000022e090723c */ /* 0x040ff000000810ac */
[C---:B------:R-:W-:Y:S08]  /*2d660*/  HMMA.1688.F32.TF32 R140, R224.reuse, R38, R168 ;  /* 0x00000026e08c723c */ /* 0x040ff000000810a8 */
[----:B------:R-:W-:Y:S08]  /*2d670*/  HMMA.1688.F32.TF32 R148, R224, R30, R176 ;  /* 0x0000001ee094723c */ /* 0x000ff000000810b0 */
[----:B------:R-:W-:Y:S08]  /*2d680*/  HMMA.1688.F32.TF32 R172, R220, R38, R200 ;  /* 0x00000026dcac723c */ /* 0x000ff000000810c8 */
[C---:B-1----:R-:W-:Y:S11]  /*2d690*/  HMMA.1688.F32.TF32 R60, R88.reuse, R30, R44 ;  /* 0x0000001e583c723c */ /* 0x042ff6000008102c */
[----:B------:R-:W-:Y:S11]  /*2d6a0*/  @!UPT UIADD3 URZ, URZ, URZ, URZ ;  /* 0x0000003f3f3ff290 */ /* 0x000ff6000fffe03f */
[----:B------:R-:W-:Y:S02]  /*2d6b0*/  @!UPT UIADD3 URZ, URZ, URZ, URZ ;  /* 0x0000003f3f3ff290 */ /* 0x000fe4000fffe03f */
[----:B------:R-:W-:Y:S02]  /*2d6c0*/  IMAD.MOV.U32 R46, RZ, RZ, R60 ;  /* 0x000000ffff2e7224 */ /* 0x000fe400078e003c */
[----:B------:R-:W-:Y:S02]  /*2d6d0*/  IMAD.MOV.U32 R47, RZ, RZ, R61 ;  /* 0x000000ffff2f7224 */ /* 0x000fe400078e003d */
[----:B------:R-:W-:Y:S02]  /*2d6e0*/  IMAD.MOV.U32 R40, RZ, RZ, R62 ;  /* 0x000000ffff287224 */ /* 0x000fe400078e003e */
[----:B------:R-:W-:Y:S02]  /*2d6f0*/  IMAD.MOV.U32 R41, RZ, RZ, R63 ;  /* 0x000000ffff297224 */ /* 0x000fe400078e003f */
[C---:B--2---:R-:W-:Y:S11]  /*2d700*/  HMMA.1688.F32.TF32 R60, R88.reuse, R26, R96 ;  /* 0x0000001a583c723c */ /* 0x044ff60000081060 */
[----:B------:R-:W-:Y:S11]  /*2d710*/  @!UPT UIADD3 URZ, URZ, URZ, URZ ;  /* 0x0000003f3f3ff290 */ /* 0x000ff6000fffe03f */
[----:B------:R-:W-:Y:S02]  /*2d720*/  @!UPT UIADD3 URZ, URZ, URZ, URZ ;  /* 0x0000003f3f3ff290 */ /* 0x000fe4000fffe03f */
[----:B------:R-:W-:Y:S02]  /*2d730*/  IMAD.MOV.U32 R97, RZ, RZ, R60 ;  /* 0x000000ffff617224 */ /* 0x000fe400078e003c */
[----:B------:R-:W-:Y:S02]  /*2d740*/  IMAD.MOV.U32 R98, RZ, RZ, R61 ;  /* 0x000000ffff627224 */ /* 0x000fe400078e003d */
[----:B------:R-:W-:Y:S02]  /*2d750*/  IMAD.MOV.U32 R99, RZ, RZ, R62 ;  /* 0x000000ffff637224 */ /* 0x000fe400078e003e */
[----:B------:R-:W-:Y:S02]  /*2d760*/  IMAD.MOV.U32 R45, RZ, RZ, R63 ;  /* 0x000000ffff2d7224 */ /* 0x000fe400078e003f */
[C---:B---3--:R-:W-:Y:S11]  /*2d770*/  HMMA.1688.F32.TF32 R60, R88.reuse, R22, R124 ;  /* 0x00000016583c723c */ /* 0x048ff6000008107c */
[----:B------:R-:W-:Y:S11]  /*2d780*/  @!UPT UIADD3 URZ, URZ, URZ, URZ ;  /* 0x0000003f3f3ff290 */ /* 0x000ff6000fffe03f */
[----:B------:R-:W-:Y:S02]  /*2d790*/  @!UPT UIADD3 URZ, URZ, URZ, URZ ;  /* 0x0000003f3f3ff290 */ /* 0x000fe4000fffe03f */
[----:B------:R-:W-:Y:S02]  /*2d7a0*/  IMAD.MOV.U32 R49, RZ, RZ, R60 ;  /* 0x000000ffff317224 */ /* 0x000fe400078e003c */
[----:B------:R-:W-:Y:S02]  /*2d7b0*/  IMAD.MOV.U32 R50, RZ, RZ, R61 ;  /* 0x000000ffff327224 */ /* 0x000fe400078e003d */
[----:B------:R-:W-:Y:S02]  /*2d7c0*/  IMAD.MOV.U32 R44, RZ, RZ, R62 ;  /* 0x000000ffff2c7224 */ /* 0x000fe400078e003e */
[----:B------:R-:W-:Y:S02]  /*2d7d0*/  IMAD.MOV.U32 R96, RZ, RZ, R63 ;  /* 0x000000ffff607224 */ /* 0x000fe400078e003f */
[----:B------:R-:W-:Y:S08]  /*2d7e0*/  HMMA.1688.F32.TF32 R60, R88, R18, R236 ;  /* 0x00000012583c723c */ /* 0x000ff000000810ec */
[C---:B----4-:R-:W-:Y:S08]  /*2d7f0*/  HMMA.1688.F32.TF32 R232, R228.reuse, R10, R116 ;  /* 0x0000000ae4e8723c */ /* 0x050ff00000081074 */
[----:B------:R-:W-:Y:S01]  /*2d800*/  HMMA.1688.F32.TF32 R108, R228, R38, R108 ;  /* 0x00000026e46c723c */ /* 0x000fe2000008106c */
[----:B------:R-:W-:Y:S04]  /*2d810*/  LDS R38, [R2+0x44800] ;  /* 0x0448000002267984 */ /* 0x000fe80000000800 */
[----:B------:R-:W-:Y:S03]  /*2d820*/  LDS R39, [R0+0x44800] ;  /* 0x0448000000277984 */ /* 0x000fe60000000800 */
[----:B------:R-:W-:Y:S01]  /*2d830*/  MOV R237, R60 ;  /* 0x0000003c00ed7202 */ /* 0x000fe20000000f00 */
[----:B------:R-:W-:Y:S01]  /*2d840*/  IMAD.MOV.U32 R238, RZ, RZ, R61 ;  /* 0x000000ffffee7224 */ /* 0x000fe200078e003d */
[----:B------:R-:W-:Y:S01]  /*2d850*/  HMMA.1688.F32.TF32 R208, R220, R30, R208 ;  /* 0x0000001edcd0723c */ /* 0x000fe200000810d0 */
[----:B------:R-:W-:-:S07]  /*2d860*/  IMAD.MOV.U32 R239, RZ, RZ, R62 ;  /* 0x000000ffffef7224 */ /* 0x000fce00078e003e */
[-C--:B------:R-:W-:Y:S01]  /*2d870*/  HMMA.1688.F32.TF32 R212, R220, R26.reuse, R212 ;  /* 0x0000001adcd4723c */ /* 0x080fe200000810d4 */
[----:B------:R-:W-:Y:S01]  /*2d880*/  IMAD.MOV.U32 R48, RZ, RZ, R63 ;  /* 0x000000ffff307224 */ /* 0x000fe200078e003f */
[----:B------:R-:W-:Y:S06]  /*2d890*/  LDSM.16.M88.4 R200, [R6+0xc080] ;  /* 0x00c0800006c8783b */ /* 0x000fec0000000200 */
[----:B------:R-:W-:Y:S01]  /*2d8a0*/  HMMA.1688.F32.TF32 R152, R224, R26, R180 ;  /* 0x0000001ae098723c */ /* 0x000fe200000810b4 */
[----:B------:R-:W-:-:S07]  /*2d8b0*/  IMAD.MOV.U32 R64, RZ, RZ, R13 ;  /* 0x000000ffff407224 */ /* 0x000fce00078e000d */
[----:B------:R-:W-:Y:S01]  /*2d8c0*/  HMMA.1688.F32.TF32 R112, R228, R34, R112 ;  /* 0x00000022e470723c */ /* 0x000fe20000081070 */
[----:B------:R-:W-:-:S07]  /*2d8d0*/  IMAD.MOV.U32 R65, RZ, RZ, R12 ;  /* 0x000000ffff417224 */ /* 0x000fce00078e000c */
[----:B------:R-:W-:Y:S01]  /*2d8e0*/  HMMA.1688.F32.TF32 R204, R220, R34, R204 ;  /* 0x00000022dccc723c */ /* 0x000fe200000810cc */
[----:B------:R-:W-:Y:S01]  /*2d8f0*/  LDSM.16.M88.4 R32, [R6+0x8080] ;  /* 0x008080000620783b */ /* 0x000fe20000000200 */
[----:B------:R-:W-:-:S06]  /*2d900*/  IMAD.MOV.U32 R66, RZ, RZ, R9 ;  /* 0x000000ffff427224 */ /* 0x000fcc00078e0009 */
[----:B------:R-:W-:Y:S01]  /*2d910*/  HMMA.1688.F32.TF32 R136, R224, R10, R164 ;  /* 0x0000000ae088723c */ /* 0x000fe200000810a4 */
[----:B------:R-:W-:-:S07]  /*2d920*/  IMAD.MOV.U32 R67, RZ, RZ, R8 ;  /* 0x000000ffff437224 */ /* 0x000fce00078e0008 */
[----:B------:R-:W-:Y:S08]  /*2d930*/  HMMA.1688.F32.TF32 R132, R224, R14, R160 ;  /* 0x0000000ee084723c */ /* 0x000ff000000810a0 */
[----:B------:R-:W-:Y:S01]  /*2d940*/  HMMA.1688.F32.TF32 R168, R220, R10, R196 ;  /* 0x0000000adca8723c */ /* 0x000fe200000810c4 */
[----:B------:R-:W-:Y:S04]  /*2d950*/  LDSM.16.M88.4 R8, [R6+0x18080] ;  /* 0x018080000608783b */ /* 0x000fe80000000200 */
[----:B------:R-:W-:Y:S03]  /*2d960*/  STL [R1+0x1fa8], R172 ;  /* 0x001fa8ac01007387 */ /* 0x000fe60000100800 */
[C---:B------:R-:W-:Y:S01]  /*2d970*/  HMMA.1688.F32.TF32 R60, R228.reuse, R14, R120 ;  /* 0x0000000ee43c723c */ /* 0x040fe20000081078 */
[----:B------:R-:W-:Y:S04]  /*2d980*/  LDS R88, [R4+0x44080] ;  /* 0x0440800004587984 */ /* 0x000fe80000000800 */
[----:B------:R-:W-:Y:S03]  /*2d990*/  LDS R90, [R4+0x44880] ;  /* 0x04488000045a7984 */ /* 0x000fe60000000800 */
[C---:B------:R-:W-:Y:S01]  /*2d9a0*/  HMMA.1688.F32.TF32 R120, R228.reuse, R26, R240 ;  /* 0x0000001ae478723c */ /* 0x040fe200000810f0 */
[----:B------:R-:W-:Y:S04]  /*2d9b0*/  LDS R89, [R5+0x44080] ;  /* 0x0440800005597984 */ /* 0x000fe80000000800 */
[----:B------:R-:W-:Y:S02]  /*2d9c0*/  LDS R91, [R5+0x44880] ;  /* 0x04488000055b7984 */ /* 0x000fe40000000800 */
[----:B------:R-:W-:Y:S01]  /*2d9d0*/  IMAD.MOV.U32 R240, RZ, RZ, R29 ;  /* 0x000000fffff07224 */ /* 0x000fe200078e001d */
[----:B------:R-:W-:Y:S01]  /*2d9e0*/  HMMA.1688.F32.TF32 R116, R228, R30, R92 ;  /* 0x0000001ee474723c */ /* 0x000fe2000008105c */
[----:B------:R-:W-:-:S07]  /*2d9f0*/  IMAD.MOV.U32 R241, RZ, RZ, R28 ;  /* 0x000000fffff17224 */ /* 0x000fce00078e001c */
[----:B------:R-:W-:Y:S01]  /*2da00*/  HMMA.1688.F32.TF32 R124, R228, R22, R248 ;  /* 0x00000016e47c723c */ /* 0x000fe200000810f8 */
[----:B------:R-:W1:Y:S01]  /*2da10*/  LDSM.16.M88.4 R28, [R6+0x4080] ;  /* 0x00408000061c783b */ /* 0x000e620000000200 */
[----:B------:R-:W-:Y:S02]  /*2da20*/  IMAD.MOV.U32 R242, RZ, RZ, R25 ;  /* 0x000000fffff27224 */ /* 0x000fe400078e0019 */
[----:B------:R-:W-:-:S04]  /*2da30*/  IMAD.MOV.U32 R243, RZ, RZ, R24 ;  /* 0x000000fffff37224 */ /* 0x000fc800078e0018 */
[----:B------:R-:W-:Y:S01]  /*2da40*/  HMMA.1688.F32.TF32 R164, R220, R14, R192 ;  /* 0x0000000edca4723c */ /* 0x000fe200000810c0 */
[----:B------:R-:W2:Y:S01]  /*2da50*/  LDSM.16.M88.4 R24, [R6+0x80] ;  /* 0x000080000618783b */ /* 0x000ea20000000200 */
[----:B------:R-:W-:Y:S02]  /*2da60*/  IMAD.MOV.U32 R53, RZ, RZ, R60 ;  /* 0x000000ffff357224 */ /* 0x000fe400078e003c */
[----:B------:R-:W-:Y:S01]  /*2da70*/  IMAD.MOV.U32 R54, RZ, RZ, R61 ;  /* 0x000000ffff367224 */ /* 0x000fe200078e003d */
[----:B------:R-:W-:Y:S01]  /*2da80*/  LDSM.16.M88.4 R12, [R6+0x14080] ;  /* 0x01408000060c783b */ /* 0x000fe20000000200 */
[----:B------:R-:W-:Y:S02]  /*2da90*/  IMAD.MOV.U32 R60, RZ, RZ, R21 ;  /* 0x000000ffff3c7224 */ /* 0x000fe400078e0015 */
[----:B------:R-:W-:Y:S01]  /*2daa0*/  HMMA.1688.F32.TF32 R228, R228, R18, R156 ;  /* 0x00000012e4e4723c */ /* 0x000fe2000008109c */
[----:B------:R-:W-:Y:S01]  /*2dab0*/  IMAD.MOV.U32 R61, RZ, RZ, R20 ;  /* 0x000000ffff3d7224 */ /* 0x000fe200078e0014 */
[----:B------:R-:W-:Y:S01]  /*2dac0*/  STL [R1+0x1fa4], R173 ;  /* 0x001fa4ad01007387 */ /* 0x000fe20000100800 */
[----:B------:R-:W-:-:S02]  /*2dad0*/  IMAD.MOV.U32 R55, RZ, RZ, R62 ;  /* 0x000000ffff377224 */ /* 0x000fc400078e003e */
[----:B------:R-:W-:Y:S01]  /*2dae0*/  IMAD.MOV.U32 R236, RZ, RZ, R63 ;  /* 0x000000ffffec7224 */ /* 0x000fe200078e003f */
[----:B------:R-:W-:Y:S01]  /*2daf0*/  MOV R63, R16 ;  /* 0x00000010003f7202 */ /* 0x000fe20000000f00 */
[----:B------:R-:W-:Y:S01]  /*2db00*/  IMAD.MOV.U32 R162, RZ, RZ, R7 ;  /* 0x000000ffffa27224 */ /* 0x000fe200078e0007 */
[-C--:B------:R-:W-:Y:S01]  /*2db10*/  HMMA.1688.F32.TF32 R156, R224, R22.reuse, R184 ;  /* 0x00000016e09c723c */ /* 0x080fe200000810b8 */
[----:B------:R-:W-:Y:S01]  /*2db20*/  IMAD.MOV.U32 R62, RZ, RZ, R17 ;  /* 0x000000ffff3e7224 */ /* 0x000fe200078e0011 */
[----:B------:R-:W-:Y:S04]  /*2db30*/  LDS R248, [R4+0x44000] ;  /* 0x0440000004f87984 */ /* 0x000fe80000000800 */
[----:B------:R-:W-:Y:S02]  /*2db40*/  LDS R250, [R4+0x44800] ;  /* 0x0448000004fa7984 */ /* 0x000fe40000000800 */
[----:B------:R-:W-:Y:S02]  /*2db50*/  HMMA.1688.F32.TF32 R20, R220, R22, R216 ;  /* 0x00000016dc14723c */ /* 0x000fe400000810d8 */
[----:B------:R-:W-:Y:S04]  /*2db60*/  LDSM.16.M88.4 R216, [R6+0x1c080] ;  /* 0x01c0800006d8783b */ /* 0x000fe80000000200 */
[----:B------:R-:W-:Y:S02]  /*2db70*/  LDS R249, [R5+0x44000] ;  /* 0x0440000005f97984 */ /* 0x000fe40000000800 */
[----:B------:R-:W-:Y:S02]  /*2db80*/  HMMA.1688.F32.TF32 R224, R224, R18, R188 ;  /* 0x00000012e0e0723c */ /* 0x000fe400000810bc */
[----:B------:R-:W-:Y:S01]  /*2db90*/  LDS R251, [R5+0x44800] ;  /* 0x0448000005fb7984 */ /* 0x000fe20000000800 */
[----:B------:R-:W-:Y:S01]  /*2dba0*/  IMAD.MOV.U32 R161, RZ, RZ, R252 ;  /* 0x000000ffffa17224 */ /* 0x000fe200078e00fc */
[----:B------:R-:W-:-:S02]  /*2dbb0*/  MOV R163, R3 ;  /* 0x0000000300a37202 */ /* 0x000fc40000000f00 */
[----:B------:R-:W-:Y:S02]  /*2dbc0*/  LDS R92, [R2+0x44080] ;  /* 0x04408000025c7984 */ /* 0x000fe40000000800 */
[----:B------:R-:W-:Y:S02]  /*2dbd0*/  HMMA.1688.F32.TF32 R220, R220, R18, R244 ;  /* 0x00000012dcdc723c */ /* 0x000fe400000810f4 */
[----:B------:R-:W3:Y:S04]  /*2dbe0*/  LDSM.16.M88.4 R16, [R6+0x10080] ;  /* 0x010080000610783b */ /* 0x000ee80000000200 */
[----:B------:R-:W-:Y:S02]  /*2dbf0*/  LDS R94, [R2+0x44880] ;  /* 0x04488000025e7984 */ /* 0x000fe40000000800 */
[C---:B-1----:R-:W-:Y:S02]  /*2dc00*/  HMMA.1688.F32.TF32 R60, R36.reuse, R28, R60 ;  /* 0x0000001c243c723c */ /* 0x042fe4000008103c */
[----:B------:R1:W-:Y:S04]  /*2dc10*/  STL [R1+0x1fa0], R174 ;  /* 0x001fa0ae01007387 */ /* 0x0003e80000100800 */
[----:B------:R4:W-:Y:S02]  /*2dc20*/  STL [R1+0x1f9c], R175 ;  /* 0x001f9caf01007387 */ /* 0x0009e40000100800 */
[----:B--2---:R-:W-:Y:S02]  /*2dc30*/  HMMA.1688.F32.TF32 R64, R36, R24, R64 ;  /* 0x000000182440723c */ /* 0x004fe40000081040 */
[----:B------:R-:W-:Y:S04]  /*2dc40*/  STL [R1+0x1fb4], R204 ;  /* 0x001fb4cc01007387 */ /* 0x000fe80000100800 */
[----:B------:R-:W-:Y:S04]  /*2dc50*/  STL [R1+0x1fb0], R205 ;  /* 0x001fb0cd01007387 */ /* 0x000fe80000100800 */
[----:B------:R-:W-:Y:S04]  /*2dc60*/  STL [R1+0x1fac], R206 ;  /* 0x001facce01007387 */ /* 0x000fe80000100800 */
        /* <DEDUP_REMOVED lines=11> */
[----:B---3--:R-:W-:Y:S04]  /*2dd20*/  STL [R1+0x1f84], R18 ;  /* 0x001f841201007387 */ /* 0x008fe80000100800 */
[----:B------:R-:W-:Y:S01]  /*2dd30*/  STL [R1+0x1f70], R19 ;  /* 0x001f701301007387 */ /* 0x000fe20000100800 */
[----:B------:R-:W-:-:S03]  /*2dd40*/  IMAD.MOV.U32 R173, RZ, RZ, R60 ;  /* 0x000000ffffad7224 */ /* 0x000fc600078e003c */
[----:B------:R-:W-:Y:S01]  /*2dd50*/  STL [R1+0x1f94], R14 ;  /* 0x001f940e01007387 */ /* 0x000fe20000100800 */
[----:B-1----:R-:W-:-:S03]  /*2dd60*/  IMAD.MOV.U32 R174, RZ, RZ, R61 ;  /* 0x000000ffffae7224 */ /* 0x002fc600078e003d */
[----:B------:R-:W-:Y:S01]  /*2dd70*/  STL [R1+0x1f90], R15 ;  /* 0x001f900f01007387 */ /* 0x000fe20000100800 */
[----:B----4-:R-:W-:Y:S02]  /*2dd80*/  IMAD.MOV.U32 R175, RZ, RZ, R62 ;  /* 0x000000ffffaf7224 */ /* 0x010fe400078e003e */
[----:B--2---:R-:W-:Y:S01]  /*2dd90*/  IMAD.MOV.U32 R207, RZ, RZ, R63 ;  /* 0x000000ffffcf7224 */ /* 0x004fe200078e003f */
[----:B------:R-:W-:Y:S01]  /*2dda0*/  STL [R1+0x1f6c], R10 ;  /* 0x001f6c0a01007387 */ /* 0x000fe20000100800 */
[----:B------:R-:W-:Y:S03]  /*2ddb0*/  HMMA.1688.F32.TF32 R60, R36, R32, R240 ;  /* 0x00000020243c723c */ /* 0x000fe600000810f0 */
[----:B------:R-:W-:Y:S04]  /*2ddc0*/  STL [R1+0x1f68], R11 ;  /* 0x001f680b01007387 */ /* 0x000fe80000100800 */
[----:B------:R-:W-:Y:S04]  /*2ddd0*/  STL [R1+0x1f64], R218 ;  /* 0x001f64da01007387 */ /* 0x000fe80000100800 */
[----:B------:R-:W-:Y:S04]  /*2dde0*/  STL [R1+0x1f60], R219 ;  /* 0x001f60db01007387 */ /* 0x000fe80000100800 */
[----:B------:R-:W-:Y:S04]  /*2ddf0*/  STL [R1+0x1d58], R6 ;  /* 0x001d580601007387 */ /* 0x000fe80000100800 */
[----:B------:R1:W-:Y:S04]  /*2de00*/  STL.64 [R1+0xe0], R64 ;  /* 0x0000e04001007387 */ /* 0x0003e80000100a00 */
[----:B------:R2:W-:Y:S04]  /*2de10*/  STL.64 [R1+0xe8], R66 ;  /* 0x0000e84201007387 */ /* 0x0005e80000100a00 */
        /* <DEDUP_REMOVED lines=16> */
[----:B------:R-:W-:-:S03]  /*2df20*/  IMAD.MOV.U32 R204, RZ, RZ, R60 ;  /* 0x000000ffffcc7224 */ /* 0x000fc600078e003c */
[----:B-1----:R-:W4:Y:S01]  /*2df30*/  LDL.LU R64, [R1+0x220] ;  /* 0x0002200001407983 */ /* 0x002f220000300800 */
[----:B------:R-:W-:-:S03]  /*2df40*/  IMAD.MOV.U32 R205, RZ, RZ, R61 ;  /* 0x000000ffffcd7224 */ /* 0x000fc600078e003d */
[----:B------:R-:W4:Y:S01]  /*2df50*/  LDL.LU R65, [R1+0x224] ;  /* 0x0002240001417983 */ /* 0x000f220000300800 */
[----:B------:R-:W-:-:S03]  /*2df60*/  IMAD.MOV.U32 R206, RZ, RZ, R62 ;  /* 0x000000ffffce7224 */ /* 0x000fc600078e003e */
[----:B--2---:R-:W4:Y:S01]  /*2df70*/  LDL.LU R66, [R1+0x228] ;  /* 0x0002280001427983 */ /* 0x004f220000300800 */
[----:B------:R-:W-:-:S03]  /*2df80*/  IMAD.MOV.U32 R172, RZ, RZ, R63 ;  /* 0x000000ffffac7224 */ /* 0x000fc600078e003f */
        /* <DEDUP_REMOVED lines=26> */
[----:B------:R-:W-:Y:S04]  /*2e130*/  LDS R93, [R0+0x44080] ;  /* 0x04408000005d7984 */ /* 0x000fe80000000800 */
[----:B------:R-:W-:Y:S01]  /*2e140*/  LDS R95, [R0+0x44880] ;  /* 0x04488000005f7984 */ /* 0x000fe20000000800 */
[C---:B---3--:R-:W-:Y:S08]  /*2e150*/  HMMA.1688.F32.TF32 R68, R36.reuse, R200, R68 ;  /* 0x000000c82444723c */ /* 0x048ff00000081044 */
[C---:B----4-:R-:W-:Y:S08]  /*2e160*/  HMMA.1688.F32.TF32 R64, R36.reuse, R16, R64 ;  /* 0x000000102440723c */ /* 0x050ff00000081040 */
[----:B--2---:R-:W-:Y:S08]  /*2e170*/  HMMA.1688.F32.TF32 R60, R36, R12, R60 ;  /* 0x0000000c243c723c */ /* 0x004ff0000008103c */
[----:B------:R-:W-:-:S02]  /*2e180*/  IMAD.MOV.U32 R210, RZ, RZ, R70 ;  /* 0x000000ffffd27224 */ /* 0x000fc400078e0046 */
[----:B------:R-:W-:Y:S02]  /*2e190*/  IMAD.MOV.U32 R211, RZ, RZ, R71 ;  /* 0x000000ffffd37224 */ /* 0x000fe400078e0047 */
[----:B------:R-:W-:Y:S01]  /*2e1a0*/  IMAD.MOV.U32 R208, RZ, RZ, R68 ;  /* 0x000000ffffd07224 */ /* 0x000fe200078e0044 */
[----:B------:R-:W2:Y:S01]  /*2e1b0*/  LDL.LU.64 R70, [R1+0x2080] ;  /* 0x0020800001467983 */ /* 0x000ea20000300a00 */
[----:B------:R-:W-:Y:S02]  /*2e1c0*/  IMAD.MOV.U32 R209, RZ, RZ, R69 ;  /* 0x000000ffffd17224 */ /* 0x000fe400078e0045 */
[----:B------:R-:W-:Y:S01]  /*2e1d0*/  IMAD.MOV.U32 R15, RZ, RZ, R66 ;  /* 0x000000ffff0f7224 */ /* 0x000fe200078e0042 */
[----:B------:R-:W2:Y:S01]  /*2e1e0*/  LDL.LU.64 R68, [R1+0x2078] ;  /* 0x0020780001447983 */ /* 0x000ea20000300a00 */
[----:B------:R-:W-:Y:S01]  /*2e1f0*/  IMAD.MOV.U32 R30, RZ, RZ, R67 ;  /* 0x000000ffff1e7224 */ /* 0x000fe200078e0043 */
[----:B------:R-:W-:Y:S02]  /*2e200*/  HMMA.1688.F32.TF32 R240, R36, R8, R240 ;  /* 0x0000000824f0723c */ /* 0x000fe400000810f0 */
[----:B------:R1:W-:Y:S01]  /*2e210*/  STL [R1+0xa0], R64 ;  /* 0x0000a04001007387 */ /* 0x0003e20000100800 */
[----:B------:R-:W-:-:S02]  /*2e220*/  IMAD.MOV.U32 R14, RZ, RZ, R65 ;  /* 0x000000ffff0e7224 */ /* 0x000fc400078e0041 */
[----:B------:R-:W-:Y:S01]  /*2e230*/  IMAD.MOV.U32 R34, RZ, RZ, R62 ;  /* 0x000000ffff227224 */ /* 0x000fe200078e003e */
[----:B------:R-:W3:Y:S01]  /*2e240*/  LDL.LU.64 R66, [R1+0x2070] ;  /* 0x0020700001427983 */ /* 0x000ee20000300a00 */
[----:B------:R-:W-:Y:S02]  /*2e250*/  IMAD.MOV.U32 R35, RZ, RZ, R63 ;  /* 0x000000ffff237224 */ /* 0x000fe400078e003f */
[----:B------:R-:W-:Y:S02]  /*2e260*/  IMAD.MOV.U32 R31, RZ, RZ, R60 ;  /* 0x000000ffff1f7224 */ /* 0x000fe400078e003c */
[----:B------:R-:W-:Y:S01]  /*2e270*/  IMAD.MOV.U32 R18, RZ, RZ, R61 ;  /* 0x000000ffff127224 */ /* 0x000fe200078e003d */
[----:B-1----:R-:W3:Y:S04]  /*2e280*/  LDL.LU.64 R64, [R1+0x2068] ;  /* 0x0020680001407983 */ /* 0x002ee80000300a00 */
[----:B------:R-:W4:Y:S04]  /*2e290*/  LDL.LU.64 R62, [R1+0x2060] ;  /* 0x00206000013e7983 */ /* 0x000f280000300a00 */
[----:B------:R-:W4:Y:S04]  /*2e2a0*/  LDL.LU.64 R60, [R1+0x2058] ;  /* 0x00205800013c7983 */ /* 0x000f280000300a00 */
[----:B------:R-:W-:Y:S01]  /*2e2b0*/  IMAD.MOV.U32 R19, RZ, RZ, R242 ;  /* 0x000000ffff137224 */ /* 0x000fe200078e00f2 */
[----:B------:R-:W-:Y:S01]  /*2e2c0*/  MOV R7, R243 ;  /* 0x000000f300077202 */ /* 0x000fe20000000f00 */
[----:B------:R-:W-:Y:S01]  /*2e2d0*/  IMAD.MOV.U32 R202, RZ, RZ, R240 ;  /* 0x000000ffffca7224 */ /* 0x000fe200078e00f0 */
[----:B------:R-:W2:Y:S01]  /*2e2e0*/  LDL.LU.64 R242, [R1+0x2050] ;  /* 0x0020500001f27983 */ /* 0x000ea20000300a00 */
[----:B------:R-:W-:-:S03]  /*2e2f0*/  IMAD.MOV.U32 R203, RZ, RZ, R241 ;  /* 0x000000ffffcb7224 */ /* 0x000fc600078e00f1 */
[----:B------:R-:W2:Y:S01]  /*2e300*/  LDL.LU.64 R240, [R1+0x2048] ;  /* 0x0020480001f07983 */ /* 0x000ea20000300a00 */
[----:B------:R-:W-:Y:S08]  /*2e310*/  HMMA.1688.F32.TF32 R36, R36, R216, R244 ;  /* 0x000000d82424723c */ /* 0x000ff000000810f4 */
[C---:B------:R-:W-:Y:S11]  /*2e320*/  HMMA.1688.F32.TF32 R196, R248.reuse, R24, R196 ;  /* 0x00000018f8c4723c */ /* 0x040ff600000810c4 */
[----:B------:R-:W-:Y:S04]  /*2e330*/  @!UPT UIADD3 URZ, URZ, URZ, URZ ;  /* 0x0000003f3f3ff290 */ /* 0x000fe8000fffe03f */
[----:B------:R1:W-:Y:S01]  /*2e340*/  STL.64 [R1+0x70], R36 ;  /* 0x0000702401007387 */ /* 0x0003e20000100a00 */
[----:B------:R-:W-:Y:S02]  /*2e350*/  IMAD.MOV.U32 R10, RZ, RZ, R38 ;  /* 0x000000ffff0a7224 */ /* 0x000fe400078e0026 */
[----:B------:R-:W-:Y:S02]  /*2e360*/  IMAD.MOV.U32 R11, RZ, RZ, R39 ;  /* 0x000000ffff0b7224 */ /* 0x000fe400078e0027 */
[C---:B-1----:R-:W-:Y:S03]  /*2e370*/  HMMA.1688.F32.TF32 R36, R248.reuse, R28, R192 ;  /* 0x0000001cf824723c */ /* 0x042fe600000810c0 */
[----:B------:R-:W-:Y:S04]  /*2e380*/  STL.64 [R1+0x60], R196 ;  /* 0x000060c401007387 */ /* 0x000fe80000100a00 */
[----:B------:R-:W-:Y:S01]  /*2e390*/  STL.64 [R1+0x68], R198 ;  /* 0x000068c601007387 */ /* 0x000fe20000100a00 */
[C---:B------:R-:W-:Y:S03]  /*2e3a0*/  HMMA.1688.F32.TF32 R188, R248.reuse, R32, R188 ;  /* 0x00000020f8bc723c */ /* 0x040fe600000810bc */
[----:B------:R-:W-:Y:S04]  /*2e3b0*/  LDS R196, [R4+0x44180] ;  /* 0x0441800004c47984 */ /* 0x000fe80000000800 */
[----:B------:R-:W-:Y:S01]  /*2e3c0*/  LDS R198, [R4+0x44980] ;  /* 0x0449800004c67984 */ /* 0x000fe20000000800 */
[C---:B------:R-:W-:Y:S03]  /*2e3d0*/  HMMA.1688.F32.TF32 R184, R248.reuse, R200, R184 ;  /* 0x000000c8f8b8723c */ /* 0x040fe600000810b8 */
[----:B------:R-:W-:Y:S04]  /*2e3e0*/  LDS R197, [R5+0x44180] ;  /* 0x0441800005c57984 */ /* 0x000fe80000000800 */
[----:B------:R-:W1:Y:S04]  /*2e3f0*/  LDS R199, [R5+0x44980] ;  /* 0x0449800005c77984 */ /* 0x000e680000000800 */
[----:B------:R-:W-:Y:S04]  /*2e400*/  STL.64 [R1+0x50], R36 ;  /* 0x0000502401007387 */ /* 0x000fe80000100a00 */
[----:B------:R1:W-:Y:S02]  /*2e410*/  STL.64 [R1+0x58], R38 ;  /* 0x0000582601007387 */ /* 0x0003e40000100a00 */
[C---:B-1----:R-:W-:Y:S02]  /*2e420*/  HMMA.1688.F32.TF32 R36, R248.reuse, R16, R180 ;  /* 0x00000010f824723c */ /* 0x042fe400000810b4 */
[----:B------:R-:W-:Y:S04]  /*2e430*/  STL.64 [R1+0x40], R188 ;  /* 0x000040bc01007387 */ /* 0x000fe80000100a00 */
[----:B------:R-:W-:Y:S04]  /*2e440*/  STL.64 [R1+0x48], R190 ;  /* 0x000048be01007387 */ /* 0x000fe80000100a00 */
[----:B------:R-:W-:Y:S01]  /*2e450*/  STL.64 [R1+0x30], R184 ;  /* 0x000030b801007387 */ /* 0x000fe20000100a00 */
[----:B------:R-:W-:Y:S03]  /*2e460*/  HMMA.1688.F32.TF32 R176, R248, R12, R176 ;  /* 0x0000000cf8b0723c */ /* 0x000fe600000810b0 */
[----:B------:R-:W-:Y:S09]  /*2e470*/  STL.64 [R1+0x38], R186 ;  /* 0x000038ba01007387 */ /* 0x000ff20000100a00 */
[----:B------:R-:W-:Y:S01]  /*2e480*/  STL [R1+0x20], R36 ;  /* 0x0000202401007387 */ /* 0x000fe20000100800 */
[----:B------:R-:W-:-:S02]  /*2e490*/  IMAD.MOV.U32 R218, RZ, RZ, R37 ;  /* 0x000000ffffda7224 */ /* 0x000fc400078e0025 */
[----:B------:R-:W-:Y:S01]  /*2e4a0*/  IMAD.MOV.U32 R219, RZ, RZ, R38 ;  /* 0x000000ffffdb7224 */ /* 0x000fe200078e0026 */
[----:B------:R1:W-:Y:S02]  /*2e4b0*/  STL [R1+0x2c], R39 ;  /* 0x00002c2701007387 */ /* 0x0003e40000100800 */
[----:B-1----:R-:W-:Y:S05]  /*2e4c0*/  HMMA.1688.F32.TF32 R36, R248, R8, R160 ;  /* 0x00000008f824723c */ /* 0x002fea00000810a0 */
[----:B------:R-:W-:Y:S01]  /*2e4d0*/  STL.64 [R1+0x10], R176 ;  /* 0x000010b001007387 */ /* 0x000fe20000100a00 */
[----:B------:R-:W-:-:S03]  /*2e4e0*/  IMAD.MOV.U32 R188, RZ, RZ, R53 ;  /* 0x000000ffffbc7224 */ /* 0x000fc600078e0035 */
[----:B------:R-:W-:Y:S01]  /*2e4f0*/  STL.64 [R1+0x18], R178 ;  /* 0x000018b201007387 */ /* 0x000fe20000100a00 */
[----:B------:R-:W-:Y:S02]  /*2e500*/  IMAD.MOV.U32 R189, RZ, RZ, R54 ;  /* 0x000000ffffbd7224 */ /* 0x000fe400078e0036 */
[----:B------:R-:W-:Y:S01]  /*2e510*/  IMAD.MOV.U32 R190, RZ, RZ, R55 ;  /* 0x000000ffffbe7224 */ /* 0x000fe200078e0037 */
[----:B------:R-:W-:Y:S01]  /*2e520*/  HMMA.1688.F32.TF32 R164, R196, R24, R164 ;  /* 0x00000018c4a4723c */ /* 0x000fe200000810a4 */
[----:B------:R-:W-:Y:S01]  /*2e530*/  IMAD.MOV.U32 R191, RZ, RZ, R236 ;  /* 0x000000ffffbf7224 */ /* 0x000fe200078e00ec */
[----:B------:R-:W-:Y:S01]  /*2e540*/  LDS R160, [R2+0x44180] ;  /* 0x0441800002a07984 */ /* 0x000fe20000000800 */
[----:B------:R-:W-:Y:S02]  /*2e550*/  IMAD.MOV.U32 R184, RZ, RZ, R49 ;  /* 0x000000ffffb87224 */ /* 0x000fe400078e0031 */
[----:B------:R-:W-:Y:S01]  /*2e560*/  IMAD.MOV.U32 R185, RZ, RZ, R50 ;  /* 0x000000ffffb97224 */ /* 0x000fe200078e0032 */
[----:B------:R-:W-:Y:S01]  /*2e570*/  LDS R162, [R2+0x44980] ;  /* 0x0449800002a27984 */ /* 0x000fe20000000800 */
[----:B------:R-:W-:-:S02]  /*2e580*/  IMAD.MOV.U32 R186, RZ, RZ, R44 ;  /* 0x000000ffffba7224 */ /* 0x000fc400078e002c */
[----:B------:R-:W-:Y:S01]  /*2e590*/  IMAD.MOV.U32 R187, RZ, RZ, R96 ;  /* 0x000000ffffbb7224 */ /* 0x000fe200078e0060 */
[----:B------:R-:W-:Y:S01]  /*2e5a0*/  HMMA.1688.F32.TF32 R168, R196, R28, R168 ;  /* 0x0000001cc4a8723c */ /* 0x000fe200000810a8 */
[----:B------:R-:W-:Y:S01]  /*2e5b0*/  IMAD.MOV.U32 R180, RZ, RZ, R46 ;  /* 0x000000ffffb47224 */ /* 0x000fe200078e002e */
[----:B------:R-:W-:Y:S04]  /*2e5c0*/  LDS R161, [R0+0x44180] ;  /* 0x0441800000a17984 */ /* 0x000fe80000000800 */
[----:B------:R-:W-:Y:S04]  /*2e5d0*/  STL [R1], R36 ;  /* 0x0000002401007387 */ /* 0x000fe80000100800 */
[----:B------:R-:W3:Y:S04]  /*2e5e0*/  LDL.LU R53, [R1+0x2044] ;  /* 0x0020440001357983 */ /* 0x000ee80000300800 */
[----:B------:R-:W3:Y:S04]  /*2e5f0*/  LDL.LU R54, [R1+0x2040] ;  /* 0x0020400001367983 */ /* 0x000ee80000300800 */
[----:B------:R-:W3:Y:S04]  /*2e600*/  LDL.LU R55, [R1+0x203c] ;  /* 0x00203c0001377983 */ /* 0x000ee80000300800 */
[----:B------:R-:W3:Y:S01]  /*2e610*/  LDL.LU R236, [R1+0x2038] ;  /* 0x0020380001ec7983 */ /* 0x000ee20000300800 */
[----:B--2---:R-:W-:Y:S01]  /*2e620*/  HMMA.1688.F32.TF32 R248, R248, R216, R240 ;  /* 0x000000d8f8f8723c */ /* 0x004fe200000810f0 */
[----:B------:R-:W-:-:S02]  /*2e630*/  IMAD.MOV.U32 R181, RZ, RZ, R47 ;  /* 0x000000ffffb57224 */ /* 0x000fc400078e002f */
[----:B------:R-:W-:Y:S11]  /*2e640*/  LDS R163, [R0+0x44980] ;  /* 0x0449800000a37984 */ /* 0x000ff60000000800 */
[----:B------:R-:W-:Y:S09]  /*2e650*/  @!UPT UIADD3 URZ, URZ, URZ, URZ ;  /* 0x0000003f3f3ff290 */ /* 0x000ff2000fffe03f */
[----:B------:R1:W-:Y:S04]  /*2e660*/  STL.64 [R1+0x1f38], R250 ;  /* 0x001f38fa01007387 */ /* 0x0003e80000100a00 */
[----:B------:R2:W-:Y:S01]  /*2e670*/  STL.64 [R1+0x1f30], R248 ;  /* 0x001f30f801007387 */ /* 0x0005e20000100a00 */
[----:B-1----:R-:W-:Y:S02]  /*2e680*/  IMAD.MOV.U32 R250, RZ, RZ, R239 ;  /* 0x000000fffffa7224 */ /* 0x002fe400078e00ef */
[----:B--2---:R-:W-:Y:S02]  /*2e690*/  IMAD.MOV.U32 R248, RZ, RZ, R237 ;  /* 0x000000fffff87224 */ /* 0x004fe400078e00ed */
[----:B------:R-:W3:Y:S01]  /*2e6a0*/  LDL.LU R237, [R1+0x2034] ;  /* 0x0020340001ed7983 */ /* 0x000ee20000300800 */
[----:B------:R-:W-:-:S03]  /*2e6b0*/  IMAD.MOV.U32 R249, RZ, RZ, R238 ;  /* 0x000000fffff97224 */ /* 0x000fc600078e00ee */
[----:B------:R-:W3:Y:S04]  /*2e6c0*/  LDL.LU R238, [R1+0x2030] ;  /* 0x0020300001ee7983 */ /* 0x000ee80000300800 */
[----:B------:R-:W3:Y:S01]  /*2e6d0*/  LDL.LU R239, [R1+0x202c] ;  /* 0x00202c0001ef7983 */ /* 0x000ee20000300800 */
[----:B------:R-:W-:-:S03]  /*2e6e0*/  MOV R251, R48 ;  /* 0x0000003000fb7202 */ /* 0x000fc60000000f00 */
[----:B------:R-:W2:Y:S04]  /*2e6f0*/  LDL.LU R48, [R1+0x2028] ;  /* 0x0020280001307983 */ /* 0x000ea80000300800 */
[----:B------:R-:W2:Y:S04]  /*2e700*/  LDL.LU R49, [R1+0x2024] ;  /* 0x0020240001317983 */ /* 0x000ea80000300800 */
[----:B------:R-:W2:Y:S04]  /*2e710*/  LDL.LU R50, [R1+0x2020] ;  /* 0x0020200001327983 */ /* 0x000ea80000300800 */
[----:B------:R-:W2:Y:S04]  /*2e720*/  LDL.LU R44, [R1+0x201c] ;  /* 0x00201c00012c7983 */ /* 0x000ea80000300800 */
[----:B------:R-:W2:Y:S01]  /*2e730*/  LDL.LU R96, [R1+0x2018] ;  /* 0x0020180001607983 */ /* 0x000ea20000300800 */
[----:B---3--:R-:W-:Y:S11]  /*2e740*/  HMMA.1688.F32.TF32 R244, R92, R24, R236 ;  /* 0x000000185cf4723c */ /* 0x008ff600000810ec */
[----:B------:R-:W-:Y:S11]  /*2e750*/  @!UPT UIADD3 URZ, URZ, URZ, URZ ;  /* 0x0000003f3f3ff290 */ /* 0x000ff6000fffe03f */
[----:B------:R-:W-:Y:S01]  /*2e760*/  @!UPT UIADD3 URZ, URZ, URZ, URZ ;  /* 0x0000003f3f3ff290 */ /* 0x000fe2000fffe03f */
[----:B------:R1:W-:Y:S04]  /*2e770*/  STL.64 [R1+0x1f48], R246 ;  /* 0x001f48f601007387 */ /* 0x0003e80000100a00 */
[----:B------:R3:W-:Y:S01]  /*2e780*/  STL.64 [R1+0x1f40], R244 ;  /* 0x001f40f401007387 */ /* 0x0007e20000100a00 */
[----:B-1----:R-:W-:Y:S02]  /*2e790*/  IMAD.MOV.U32 R246, RZ, RZ, R99 ;  /* 0x000000fffff67224 */ /* 0x002fe400078e0063 */
[----:B---3--:R-:W-:Y:S02]  /*2e7a0*/  IMAD.MOV.U32 R244, RZ, RZ, R97 ;  /* 0x000000fffff47224 */ /* 0x008fe400078e0061 */
[----:B------:R-:W2:Y:S01]  /*2e7b0*/  LDL.LU R97, [R1+0x2014] ;  /* 0x0020140001617983 */ /* 0x000ea20000300800 */
[----:B------:R-:W-:-:S03]  /*2e7c0*/  IMAD.MOV.U32 R245, RZ, RZ, R98 ;  /* 0x000000fffff57224 */ /* 0x000fc600078e0062 */
[----:B------:R-:W2:Y:S04]  /*2e7d0*/  LDL.LU R98, [R1+0x2010] ;  /* 0x0020100001627983 */ /* 0x000ea80000300800 */
[----:B------:R-:W2:Y:S01]  /*2e7e0*/  LDL.LU R99, [R1+0x200c] ;  /* 0x00200c0001637983 */ /* 0x000ea20000300800 */
[----:B------:R-:W-:-:S03]  /*2e7f0*/  IMAD.MOV.U32 R247, RZ, RZ, R45 ;  /* 0x000000fffff77224 */ /* 0x000fc600078e002d */
[----:B------:R-:W3:Y:S01]  /*2e800*/  LDL.LU R45, [R1+0x2008] ;  /* 0x00200800012d7983 */ /* 0x000ee20000300800 */
[----:B------:R-:W-:-:S03]  /*2e810*/  IMAD.MOV.U32 R182, RZ, RZ, R40 ;  /* 0x000000ffffb67224 */ /* 0x000fc600078e0028 */
[----:B------:R-:W3:Y:S01]  /*2e820*/  LDL.LU R46, [R1+0x2004] ;  /* 0x00200400012e7983 */ /* 0x000ee20000300800 */
[----:B------:R-:W-:-:S03]  /*2e830*/  IMAD.MOV.U32 R183, RZ, RZ, R41 ;  /* 0x000000ffffb77224 */ /* 0x000fc600078e0029 */
[----:B------:R-:W3:Y:S04]  /*2e840*/  LDL.LU R47, [R1+0x2000] ;  /* 0x00200000012f7983 */ /* 0x000ee80000300800 */
[----:B------:R-:W3:Y:S04]  /*2e850*/  LDL.LU R40, [R1+0x1ffc] ;  /* 0x001ffc0001287983 */ /* 0x000ee80000300800 */
[----:B------:R-:W3:Y:S01]  /*2e860*/  LDL.LU R41, [R1+0x1ff8] ;  /* 0x001ff80001297983 */ /* 0x000ee20000300800 */
[----:B------:R-:W-:Y:S02]  /*2e870*/  IMAD.MOV.U32 R176, RZ, RZ, R107 ;  /* 0x000000ffffb07224 */ /* 0x000fe400078e006b */
[----:B------:R-:W-:-:S02]  /*2e880*/  IMAD.MOV.U32 R177, RZ, RZ, R100 ;  /* 0x000000ffffb17224 */ /* 0x000fc400078e0064 */
[----:B------:R-:W-:Y:S02]  /*2e890*/  IMAD.MOV.U32 R178, RZ, RZ, R101 ;  /* 0x000000ffffb27224 */ /* 0x000fe400078e0065 */
[----:B------:R-:W-:Y:S01]  /*2e8a0*/  IMAD.MOV.U32 R179, RZ, RZ, R102 ;  /* 0x000000ffffb37224 */ /* 0x000fe200078e0066 */
[----:B--2---:R-:W-:Y:S07]  /*2e8b0*/  HMMA.1688.F32.TF32 R240, R92, R28, R96 ;  /* 0x0000001c5cf0723c */ /* 0x004fee0000081060 */
[----:B------:R-:W-:Y:S01]  /*2e8c0*/  IMAD.MOV.U32 R96, RZ, RZ, R42 ;  /* 0x000000ffff607224 */ /* 0x000fe200078e002a */
[----:B------:R-:W-:Y:S01]  /*2e8d0*/  MOV R98, R105 ;  /* 0x0000006900627202 */ /* 0x000fe20000000f00 */
[----:B------:R-:W2:Y:S01]  /*2e8e0*/  LDL.LU R42, [R1+0x1ff4] ;  /* 0x001ff400012a7983 */ /* 0x000ea20000300800 */
[----:B------:R-:W-:-:S02]  /*2e8f0*/  IMAD.MOV.U32 R97, RZ, RZ, R104 ;  /* 0x000000ffff617224 */ /* 0x000fc400078e0068 */
[----:B------:R-:W-:Y:S01]  /*2e900*/  IMAD.MOV.U32 R99, RZ, RZ, R106 ;  /* 0x000000ffff637224 */ /* 0x000fe200078e006a */
[----:B------:R-:W2:Y:S04]  /*2e910*/  LDL.LU R104, [R1+0x1ff0] ;  /* 0x001ff00001687983 */ /* 0x000ea80000300800 */
[----:B------:R-:W2:Y:S04]  /*2e920*/  LDL.LU R105, [R1+0x1fec] ;  /* 0x001fec0001697983 */ /* 0x000ea80000300800 */
[----:B------:R-:W2:Y:S04]  /*2e930*/  LDL.LU R106, [R1+0x1fe8] ;  /* 0x001fe800016a7983 */ /* 0x000ea80000300800 */
[----:B------:R-:W2:Y:S04]  /*2e940*/  LDL.LU R107, [R1+0x1fe4] ;  /* 0x001fe400016b7983 */ /* 0x000ea80000300800 */
[----:B------:R-:W2:Y:S04]  /*2e950*/  LDL.LU R100, [R1+0x1fe0] ;  /* 0x001fe00001647983 */ /* 0x000ea80000300800 */
[----:B------:R-:W2:Y:S04]  /*2e960*/  LDL.LU R101, [R1+0x1fdc] ;  /* 0x001fdc0001657983 */ /* 0x000ea80000300800 */
[----:B------:R-:W2:Y:S04]  /*2e970*/  LDL.LU R102, [R1+0x1fd8] ;  /* 0x001fd80001667983 */ /* 0x000ea80000300800 */
[----:B------:R-:W-:Y:S04]  /*2e980*/  STL.64 [R1+0x1f58], R242 ;  /* 0x001f58f201007387 */ /* 0x000fe80000100a00 */
[----:B------:R1:W-:Y:S02]  /*2e990*/  STL.64 [R1+0x1f50], R240 ;  /* 0x001f50f001007387 */ /* 0x0003e40000100a00 */
[----:B-1----:R-:W-:-:S02]  /*2e9a0*/  IMAD.MOV.U32 R240, RZ, RZ, R103 ;  /* 0x000000fffff07224 */ /* 0x002fc400078e0067 */
[----:B------:R-:W2:Y:S01]  /*2e9b0*/  LDL.LU R103, [R1+0x1fd4] ;  /* 0x001fd40001677983 */ /* 0x000ea20000300800 */
[----:B------:R-:W-:Y:S02]  /*2e9c0*/  IMAD.MOV.U32 R241, RZ, RZ, R43 ;  /* 0x000000fffff17224 */ /* 0x000fe400078e002b */
[----:B------:R-:W-:Y:S01]  /*2e9d0*/  IMAD.MOV.U32 R242, RZ, RZ, R51 ;  /* 0x000000fffff27224 */ /* 0x000fe200078e0033 */
[----:B------:R-:W2:Y:S04]  /*2e9e0*/  LDL.LU R43, [R1+0x1fd0] ;  /* 0x001fd000012b7983 */ /* 0x000ea80000300800 */
[----:B------:R-:W2:Y:S01]  /*2e9f0*/  LDL.LU R51, [R1+0x1fcc] ;  /* 0x001fcc0001337983 */ /* 0x000ea20000300800 */
[----:B------:R-:W-:-:S03]  /*2ea00*/  IMAD.MOV.U32 R243, RZ, RZ, R59 ;  /* 0x000000fffff37224 */ /* 0x000fc600078e003b */
[----:B------:R-:W2:Y:S04]  /*2ea10*/  LDL.LU R59, [R1+0x1fc8] ;  /* 0x001fc800013b7983 */ /* 0x000ea80000300800 */
[----:B------:R1:W-:Y:S04]  /*2ea20*/  STL [R1+0x1e9c], R164 ;  /* 0x001e9ca401007387 */ /* 0x0003e80000100800 */
[----:B------:R3:W-:Y:S04]  /*2ea30*/  STL [R1+0x1e98], R165 ;  /* 0x001e98a501007387 */ /* 0x0007e80000100800 */
[----:B------:R4:W-:Y:S01]  /*2ea40*/  STL [R1+0x1e94], R166 ;  /* 0x001e94a601007387 */ /* 0x0009e20000100800 */
[----:B-1----:R-:W-:-:S03]  /*2ea50*/  IMAD.MOV.U32 R164, RZ, RZ, R208 ;  /* 0x000000ffffa47224 */ /* 0x002fc600078e00d0 */
[----:B------:R1:W-:Y:S01]  /*2ea60*/  STL [R1+0x1e90], R167 ;  /* 0x001e90a701007387 */ /* 0x0003e20000100800 */
[----:B---3--:R-:W-:-:S03]  /*2ea70*/  MOV R165, R209 ;  /* 0x000000d100a57202 */ /* 0x008fc60000000f00 */
[----:B------:R-:W3:Y:S01]  /*2ea80*/  LDL.LU R208, [R1+0x1fc4] ;  /* 0x001fc40001d07983 */ /* 0x000ee20000300800 */
[----:B----4-:R-:W-:-:S03]  /*2ea90*/  IMAD.MOV.U32 R166, RZ, RZ, R210 ;  /* 0x000000ffffa67224 */ /* 0x010fc600078e00d2 */
[----:B------:R-:W3:Y:S01]  /*2eaa0*/  LDL.LU R209, [R1+0x1fc0] ;  /* 0x001fc00001d17983 */ /* 0x000ee20000300800 */
[----:B-1----:R-:W-:-:S03]  /*2eab0*/  IMAD.MOV.U32 R167, RZ, RZ, R211 ;  /* 0x000000ffffa77224 */ /* 0x002fc600078e00d3 */
[----:B------:R-:W3:Y:S04]  /*2eac0*/  LDL.LU R210, [R1+0x1fbc] ;  /* 0x001fbc0001d27983 */ /* 0x000ee80000300800 */
[----:B------:R-:W3:Y:S01]  /*2ead0*/  LDL.LU R211, [R1+0x1fb8] ;  /* 0x001fb80001d37983 */ /* 0x000ee20000300800 */
[----:B------:R-:W-:-:S03]  /*2eae0*/  IMAD.MOV.U32 R252, RZ, RZ, R37 ;  /* 0x000000fffffc7224 */ /* 0x000fc600078e0025 */
[----:B------:R1:W-:Y:S01]  /*2eaf0*/  STL [R1+0x1eac], R168 ;  /* 0x001eaca801007387 */ /* 0x0003e20000100800 */
[----:B------:R-:W-:-:S03]  /*2eb00*/  IMAD.MOV.U32 R6, RZ, RZ, R38 ;  /* 0x000000ffff067224 */ /* 0x000fc600078e0026 */
[----:B------:R4:W-:Y:S01]  /*2eb10*/  STL [R1+0x1ea8], R169 ;  /* 0x001ea8a901007387 */ /* 0x0009e20000100800 */
[----:B------:R-:W-:Y:S01]  /*2eb20*/  IMAD.MOV.U32 R3, RZ, RZ, R39 ;  /* 0x000000ffff037224 */ /* 0x000fe200078e0027 */
[----:B------:R-:W-:Y:S02]  /*2eb30*/  HMMA.1688.F32.TF32 R44, R92, R12, R44 ;  /* 0x0000000c5c2c723c */ /* 0x000fe4000008102c */
[----:B------:R4:W-:Y:S01]  /*2eb40*/  STL [R1+0x1ea4], R170 ;  /* 0x001ea4aa01007387 */ /* 0x0009e20000100800 */
[----:B-1----:R-:W-:-:S03]  /*2eb50*/  IMAD.MOV.U32 R168, RZ, RZ, R204 ;  /* 0x000000ffffa87224 */ /* 0x002fc600078e00cc */
[----:B------:R1:W-:Y:S02]  /*2eb60*/  STL [R1+0x1ea0], R171 ;  /* 0x001ea0ab01007387 */ /* 0x0003e40000100800 */
[----:B------:R-:W-:Y:S01]  /*2eb70*/  HMMA.1688.F32.TF32 R52, R92, R216, R52 ;  /* 0x000000d85c34723c */ /* 0x000fe20000081034 */
[----:B----4-:R-:W-:Y:S01]  /*2eb80*/  IMAD.MOV.U32 R169, RZ, RZ, R205 ;  /* 0x000000ffffa97224 */ /* 0x010fe200078e00cd */
[----:B------:R-:W4:Y:S01]  /*2eb90*/  LDL.LU R204, [R1+0x1fb4] ;  /* 0x001fb40001cc7983 */ /* 0x000f220000300800 */
[----:B------:R-:W-:-:S03]  /*2eba0*/  IMAD.MOV.U32 R170, RZ, RZ, R206 ;  /* 0x000000ffffaa7224 */ /* 0x000fc600078e00ce */
[----:B------:R-:W4:Y:S01]  /*2ebb0*/  LDL.LU R205, [R1+0x1fb0] ;  /* 0x001fb00001cd7983 */ /* 0x000f220000300800 */
[----:B-1----:R-:W-:-:S03]  /*2ebc0*/  IMAD.MOV.U32 R171, RZ, RZ, R172 ;  /* 0x000000ffffab7224 */ /* 0x002fc600078e00ac */
[----:B------:R-:W4:Y:S04]  /*2ebd0*/  LDL.LU R206, [R1+0x1fac] ;  /* 0x001fac0001ce7983 */ /* 0x000f280000300800 */
[----:B------:R-:W3:Y:S01]  /*2ebe0*/  LDL.LU R172, [R1+0x1fa8] ;  /* 0x001fa80001ac7983 */ /* 0x000ee20000300800 */
[----:B------:R-:W-:Y:S02]  /*2ebf0*/  IMAD.MOV.U32 R192, RZ, RZ, R131 ;  /* 0x000000ffffc07224 */ /* 0x000fe400078e0083 */
[----:B------:R-:W-:Y:S02]  /*2ec00*/  IMAD.MOV.U32 R193, RZ, RZ, R130 ;  /* 0x000000ffffc17224 */ /* 0x000fe400078e0082 */
[----:B------:R-:W-:Y:S02]  /*2ec10*/  IMAD.MOV.U32 R194, RZ, RZ, R129 ;  /* 0x000000ffffc27224 */ /* 0x000fe400078e0081 */
[----:B------:R-:W-:Y:S01]  /*2ec20*/  IMAD.MOV.U32 R195, RZ, RZ, R128 ;  /* 0x000000ffffc37224 */ /* 0x000fe200078e0080 */
[C---:B------:R-:W-:Y:S01]  /*2ec30*/  HMMA.1688.F32.TF32 R60, R88.reuse, R28, R60 ;  /* 0x0000001c583c723c */ /* 0x040fe2000008103c */
[----:B------:R-:W-:Y:S04]  /*2ec40*/  LDS R128, [R4+0x44100] ;  /* 0x0441000004807984 */ /* 0x000fe80000000800 */
[----:B------:R-:W-:Y:S03]  /*2ec50*/  LDS R130, [R4+0x44900] ;  /* 0x0449000004827984 */ /* 0x000fe60000000800 */
[C---:B------:R-:W-:Y:S01]  /*2ec60*/  HMMA.1688.F32.TF32 R64, R88.reuse, R32, R64 ;  /* 0x000000205840723c */ /* 0x040fe20000081040 */
[----:B------:R-:W-:Y:S04]  /*2ec70*/  LDS R129, [R5+0x44100] ;  /* 0x0441000005817984 */ /* 0x000fe80000000800 */
[----:B------:R-:W-:Y:S03]  /*2ec80*/  LDS R131, [R5+0x44900] ;  /* 0x0449000005837984 */ /* 0x000fe60000000800 */
[C---:B------:R-:W-:Y:S08]  /*2ec90*/  HMMA.1688.F32.TF32 R68, R88.reuse, R200, R68 ;  /* 0x000000c85844723c */ /* 0x040ff00000081044 */
[C---:B------:R-:W-:Y:S08]  /*2eca0*/  HMMA.1688.F32.TF32 R72, R88.reuse, R16, R72 ;  /* 0x000000105848723c */ /* 0x040ff00000081048 */
[C---:B------:R-:W-:Y:S08]  /*2ecb0*/  HMMA.1688.F32.TF32 R76, R88.reuse, R12, R76 ;  /* 0x0000000c584c723c */ /* 0x040ff0000008104c */
[C---:B------:R-:W-:Y:S08]  /*2ecc0*/  HMMA.1688.F32.TF32 R80, R88.reuse, R8, R80 ;  /* 0x000000085850723c */ /* 0x040ff00000081050 */
[----:B------:R-:W-:Y:S08]  /*2ecd0*/  HMMA.1688.F32.TF32 R84, R88, R216, R84 ;  /* 0x000000d85854723c */ /* 0x000ff00000081054 */
[C---:B--2---:R-:W-:Y:S01]  /*2ece0*/  HMMA.1688.F32.TF32 R236, R92.reuse, R32, R100 ;  /* 0x000000205cec723c */ /* 0x044fe20000081064 */
[----:B------:R-:W-:Y:S04]  /*2ecf0*/  LDS R100, [R2+0x44100] ;  /* 0x0441000002647984 */ /* 0x000fe80000000800 */
[----:B------:R-:W-:Y:S04]  /*2ed00*/  LDS R102, [R2+0x44900] ;  /* 0x0449000002667984 */ /* 0x000fe80000000800 */
[----:B------:R-:W-:Y:S04]  /*2ed10*/  LDS R101, [R0+0x44100] ;  /* 0x0441000000657984 */ /* 0x000fe80000000800 */
[----:B------:R-:W1:Y:S01]  /*2ed20*/  LDS R103, [R0+0x44900] ;  /* 0x0449000000677984 */ /* 0x000e620000000800 */
[C---:B------:R-:W-:Y:S08]  /*2ed30*/  HMMA.1688.F32.TF32 R36, R92.reuse, R200, R104 ;  /* 0x000000c85c24723c */ /* 0x040ff00000081068 */
[C---:B------:R-:W-:Y:S08]  /*2ed40*/  HMMA.1688.F32.TF32 R40, R92.reuse, R16, R40 ;  /* 0x000000105c28723c */ /* 0x040ff00000081028 */
[----:B------:R-:W-:Y:S08]  /*2ed50*/  HMMA.1688.F32.TF32 R48, R92, R8, R48 ;  /* 0x000000085c30723c */ /* 0x000ff00000081030 */
[C---:B-1----:R-:W-:Y:S08]  /*2ed60*/  HMMA.1688.F32.TF32 R92, R100.reuse, R200, R96 ;  /* 0x000000c8645c723c */ /* 0x042ff00000081060 */
[----:B------:R-:W-:Y:S07]  /*2ed70*/  HMMA.1688.F32.TF32 R96, R100, R12, R244 ;  /* 0x0000000c6460723c */ /* 0x000fee00000810f4 */
[----:B------:R-:W-:-:S02]  /*2ed80*/  IMAD.MOV.U32 R244, RZ, RZ, R173 ;  /* 0x000000fffff47224 */ /* 0x000fc400078e00ad */
[----:B------:R-:W2:Y:S01]  /*2ed90*/  LDL.LU R173, [R1+0x1fa4] ;  /* 0x001fa40001ad7983 */ /* 0x000ea20000300800 */
[----:B------:R-:W-:Y:S02]  /*2eda0*/  IMAD.MOV.U32 R245, RZ, RZ, R174 ;  /* 0x000000fffff57224 */ /* 0x000fe400078e00ae */
[----:B------:R-:W-:Y:S01]  /*2edb0*/  IMAD.MOV.U32 R246, RZ, RZ, R175 ;  /* 0x000000fffff67224 */ /* 0x000fe200078e00af */
[----:B------:R-:W2:Y:S01]  /*2edc0*/  LDL.LU R174, [R1+0x1fa0] ;  /* 0x001fa00001ae7983 */ /* 0x000ea20000300800 */
[----:B------:R-:W-:-:S03]  /*2edd0*/  IMAD.MOV.U32 R247, RZ, RZ, R207 ;  /* 0x000000fffff77224 */ /* 0x000fc600078e00cf */
[----:B------:R-:W2:Y:S04]  /*2ede0*/  LDL.LU R175, [R1+0x1f9c] ;  /* 0x001f9c0001af7983 */ /* 0x000ea80000300800 */
[----:B------:R-:W4:Y:S01]  /*2edf0*/  LDL.LU R207, [R1+0x1f98] ;  /* 0x001f980001cf7983 */ /* 0x000f220000300800 */
[-C--:B------:R-:W-:Y:S08]  /*2ee00*/  HMMA.1688.F32.TF32 R56, R88, R24.reuse, R56 ;  /* 0x000000185838723c */ /* 0x080ff00000081038 */
[C---:B------:R-:W-:Y:S08]  /*2ee10*/  HMMA.1688.F32.TF32 R192, R100.reuse, R24, R192 ;  /* 0x0000001864c0723c */ /* 0x040ff000000810c0 */
[C---:B------:R-:W-:Y:S08]  /*2ee20*/  HMMA.1688.F32.TF32 R88, R100.reuse, R28, R240 ;  /* 0x0000001c6458723c */ /* 0x040ff000000810f0 */
[C---:B------:R-:W-:Y:S08]  /*2ee30*/  HMMA.1688.F32.TF32 R176, R100.reuse, R32, R176 ;  /* 0x0000002064b0723c */ /* 0x040ff000000810b0 */
[C---:B------:R-:W-:Y:S08]  /*2ee40*/  HMMA.1688.F32.TF32 R180, R100.reuse, R16, R180 ;  /* 0x0000001064b4723c */ /* 0x040ff000000810b4 */
[C---:B------:R-:W-:Y:S08]  /*2ee50*/  HMMA.1688.F32.TF32 R184, R100.reuse, R8, R184 ;  /* 0x0000000864b8723c */ /* 0x040ff000000810b8 */
[----:B------:R-:W-:Y:S01]  /*2ee60*/  HMMA.1688.F32.TF32 R100, R100, R216, R248 ;  /* 0x000000d86464723c */ /* 0x000fe200000810f8 */
[----:B------:R-:W4:Y:S04]  /*2ee70*/  LDL.LU R248, [R1+0xe0] ;  /* 0x0000e00001f87983 */ /* 0x000f280000300800 */
[----:B------:R-:W4:Y:S04]  /*2ee80*/  LDL.LU R249, [R1+0xe4] ;  /* 0x0000e40001f97983 */ /* 0x000f280000300800 */
[----:B------:R-:W4:Y:S04]  /*2ee90*/  LDL.LU R250, [R1+0xe8] ;  /* 0x0000e80001fa7983 */ /* 0x000f280000300800 */
[----:B------:R-:W4:Y:S01]  /*2eea0*/  LDL.LU R251, [R1+0xec] ;  /* 0x0000ec0001fb7983 */ /* 0x000f220000300800 */
[C---:B---3--:R-:W-:Y:S08]  /*2eeb0*/  HMMA.1688.F32.TF32 R208, R196.reuse, R16, R208 ;  /* 0x00000010c4d0723c */ /* 0x048ff000000810d0 */
[C---:B------:R-:W-:Y:S08]  /*2eec0*/  HMMA.1688.F32.TF32 R212, R196.reuse, R12, R212 ;  /* 0x0000000cc4d4723c */ /* 0x040ff000000810d4 */
[C---:B------:R-:W-:Y:S08]  /*2eed0*/  HMMA.1688.F32.TF32 R20, R196.reuse, R8, R20 ;  /* 0x00000008c414723c */ /* 0x040ff00000081014 */
[----:B------:R-:W-:Y:S08]  /*2eee0*/  HMMA.1688.F32.TF32 R220, R196, R216, R220 ;  /* 0x000000d8c4dc723c */ /* 0x000ff000000810dc */
[-C--:B------:R-:W-:Y:S08]  /*2eef0*/  HMMA.1688.F32.TF32 R120, R128, R12.reuse, R120 ;  /* 0x0000000c8078723c */ /* 0x080ff00000081078 */
[----:B------:R-:W-:Y:S08]  /*2ef00*/  HMMA.1688.F32.TF32 R152, R160, R12, R152 ;  /* 0x0000000ca098723c */ /* 0x000ff00000081098 */
[C---:B--2---:R-:W-:Y:S08]  /*2ef10*/  HMMA.1688.F32.TF32 R172, R196.reuse, R32, R172 ;  /* 0x00000020c4ac723c */ /* 0x044ff000000810ac */
[----:B----4-:R-:W-:Y:S01]  /*2ef20*/  HMMA.1688.F32.TF32 R204, R196, R200, R204 ;  /* 0x000000c8c4cc723c */ /* 0x010fe200000810cc */
[----:B------:R-:W-:Y:S04]  /*2ef30*/  LDS R196, [R2+0x45000] ;  /* 0x0450000002c47984 */ /* 0x000fe80000000800 */
[----:B------:R-:W-:Y:S04]  /*2ef40*/  LDS R198, [R2+0x45800] ;  /* 0x0458000002c67984 */ /* 0x000fe80000000800 */
[----:B------:R-:W-:Y:S04]  /*2ef50*/  LDS R197, [R0+0x45000] ;  /* 0x0450000000c57984 */ /* 0x000fe80000000800 */
[----:B------:R-:W1:Y:S04]  /*2ef60*/  LDS R199, [R0+0x45800] ;  /* 0x0458000000c77984 */ /* 0x000e680000000800 */
        /* <DEDUP_REMOVED lines=9> */
[----:B-1----:R-:W-:Y:S03]  /*2f000*/  HMMA.1688.F32.TF32 R240, R196, R26, R248 ;  /* 0x0000001ac4f0723c */ /* 0x002fe600000810f8 */
        /* <DEDUP_REMOVED lines=10> */
[----:B------:R1:W-:Y:S04]  /*2f0b0*/  STL [R1+0x1ef0], R23 ;  /* 0x001ef01701007387 */ /* 0x0003e80000100800 */
[----:B------:R-:W-:Y:S01]  /*2f0c0*/  STL [R1+0x1f0c], R220 ;  /* 0x001f0cdc01007387 */ /* 0x000fe20000100800 */
[----:B------:R-:W-:-:S03]  /*2f0d0*/  IMAD.MOV.U32 R249, RZ, RZ, R14 ;  /* 0x000000fffff97224 */ /* 0x000fc600078e000e */
[----:B------:R-:W-:Y:S01]  /*2f0e0*/  STL [R1+0x1f08], R221 ;  /* 0x001f08dd01007387 */ /* 0x000fe20000100800 */
[----:B------:R-:W-:-:S03]  /*2f0f0*/  IMAD.MOV.U32 R250, RZ, RZ, R15 ;  /* 0x000000fffffa7224 */ /* 0x000fc600078e000f */
[----:B------:R-:W-:Y:S01]  /*2f100*/  STL [R1+0x1f04], R222 ;  /* 0x001f04de01007387 */ /* 0x000fe20000100800 */
[----:B------:R-:W-:-:S03]  /*2f110*/  IMAD.MOV.U32 R13, RZ, RZ, R240 ;  /* 0x000000ffff0d7224 */ /* 0x000fc600078e00f0 */
[----:B------:R2:W-:Y:S01]  /*2f120*/  STL [R1+0x1f00], R223 ;  /* 0x001f00df01007387 */ /* 0x0005e20000100800 */
[----:B------:R-:W-:-:S03]  /*2f130*/  IMAD.MOV.U32 R251, RZ, RZ, R30 ;  /* 0x000000fffffb7224 */ /* 0x000fc600078e001e */
[----:B------:R-:W3:Y:S01]  /*2f140*/  LDL.LU R248, [R1+0xa0] ;  /* 0x0000a00001f87983 */ /* 0x000ee20000300800 */
[----:B------:R-:W-:-:S03]  /*2f150*/  IMAD.MOV.U32 R240, RZ, RZ, R31 ;  /* 0x000000fffff07224 */ /* 0x000fc600078e001f */
[----:B------:R-:W4:Y:S04]  /*2f160*/  LDL.LU R14, [R1+0x1f94] ;  /* 0x001f9400010e7983 */ /* 0x000f280000300800 */
[----:B------:R-:W4:Y:S04]  /*2f170*/  LDL.LU R15, [R1+0x1f90] ;  /* 0x001f9000010f7983 */ /* 0x000f280000300800 */
[----:B------:R-:W1:Y:S04]  /*2f180*/  LDL.LU R30, [R1+0x1f8c] ;  /* 0x001f8c00011e7983 */ /* 0x000e680000300800 */
[----:B------:R-:W1:Y:S01]  /*2f190*/  LDL.LU R31, [R1+0x1f88] ;  /* 0x001f8800011f7983 */ /* 0x000e620000300800 */
[----:B------:R-:W-:Y:S01]  /*2f1a0*/  HMMA.1688.F32.TF32 R124, R128, R8, R124 ;  /* 0x00000008807c723c */ /* 0x000fe2000008107c */
[----:B------:R-:W-:-:S02]  /*2f1b0*/  IMAD.MOV.U32 R12, RZ, RZ, R241 ;  /* 0x000000ffff0c7224 */ /* 0x000fc400078e00f1 */
[----:B------:R-:W-:Y:S02]  /*2f1c0*/  IMAD.MOV.U32 R241, RZ, RZ, R18 ;  /* 0x000000fffff17224 */ /* 0x000fe400078e0012 */
[----:B------:R-:W3:Y:S03]  /*2f1d0*/  LDL.LU R18, [R1+0x1f84] ;  /* 0x001f840001127983 */ /* 0x000ee60000300800 */
[----:B------:R-:W-:Y:S07]  /*2f1e0*/  HMMA.1688.F32.TF32 R156, R160, R8, R156 ;  /* 0x00000008a09c723c */ /* 0x000fee000008109c */
[----:B------:R-:W-:Y:S01]  /*2f1f0*/  IMAD.MOV.U32 R9, RZ, RZ, R242 ;  /* 0x000000ffff097224 */ /* 0x000fe200078e00f2 */
[----:B------:R-:W-:Y:S01]  /*2f200*/  MOV R8, R243 ;  /* 0x000000f300087202 */ /* 0x000fe20000000f00 */
[----:B------:R-:W-:-:S02]  /*2f210*/  IMAD.MOV.U32 R242, RZ, RZ, R34 ;  /* 0x000000fffff27224 */ /* 0x000fc400078e0022 */
[----:B------:R-:W2:Y:S01]  /*2f220*/  LDL.LU R34, [R1+0x1f80] ;  /* 0x001f800001227983 */ /* 0x000ea20000300800 */
[----:B------:R-:W-:-:S03]  /*2f230*/  IMAD.MOV.U32 R243, RZ, RZ, R35 ;  /* 0x000000fffff37224 */ /* 0x000fc600078e0023 */
[----:B------:R-:W2:Y:S04]  /*2f240*/  LDL.LU R35, [R1+0x1f7c] ;  /* 0x001f7c0001237983 */ /* 0x000ea80000300800 */
[----:B------:R-:W-:Y:S04]  /*2f250*/  STL [R1+0x1f1c], R8 ;  /* 0x001f1c0801007387 */ /* 0x000fe80000100800 */
[----:B------:R-:W-:Y:S04]  /*2f260*/  STL [R1+0x1f18], R9 ;  /* 0x001f180901007387 */ /* 0x000fe80000100800 */
[----:B------:R-:W-:Y:S04]  /*2f270*/  STL [R1+0x1f14], R12 ;  /* 0x001f140c01007387 */ /* 0x000fe80000100800 */
[----:B------:R-:W-:Y:S01]  /*2f280*/  STL [R1+0x1f10], R13 ;  /* 0x001f100d01007387 */ /* 0x000fe20000100800 */
[----:B-1----:R-:W-:Y:S07]  /*2f290*/  HMMA.1688.F32.TF32 R20, R196, R30, R244 ;  /* 0x0000001ec414723c */ /* 0x002fee00000810f4 */
[----:B------:R-:W-:-:S02]  /*2f2a0*/  IMAD.MOV.U32 R244, RZ, RZ, R202 ;  /* 0x000000fffff47224 */ /* 0x000fc400078e00ca */
[----:B------:R-:W3:Y:S01]  /*2f2b0*/  LDL.LU R202, [R1+0x1f78] ;  /* 0x001f780001ca7983 */ /* 0x000ee20000300800 */
[----:B------:R-:W-:-:S03]  /*2f2c0*/  IMAD.MOV.U32 R245, RZ, RZ, R203 ;  /* 0x000000fffff57224 */ /* 0x000fc600078e00cb */
[----:B------:R-:W3:Y:S01]  /*2f2d0*/  LDL.LU R203, [R1+0x1f74] ;  /* 0x001f740001cb7983 */ /* 0x000ee20000300800 */
[----:B------:R-:W-:-:S03]  /*2f2e0*/  MOV R246, R19 ;  /* 0x0000001300f67202 */ /* 0x000fc60000000f00 */
[----:B------:R-:W4:Y:S01]  /*2f2f0*/  LDL.LU R19, [R1+0x1f70] ;  /* 0x001f700001137983 */ /* 0x000f220000300800 */
[C---:B------:R-:W-:Y:S08]  /*2f300*/  HMMA.1688.F32.TF32 R188, R128.reuse, R24, R188 ;  /* 0x0000001880bc723c */ /* 0x040ff000000810bc */
[----:B------:R-:W-:Y:S08]  /*2f310*/  HMMA.1688.F32.TF32 R116, R128, R16, R116 ;  /* 0x000000108074723c */ /* 0x000ff00000081074 */
[C---:B------:R-:W-:Y:S07]  /*2f320*/  HMMA.1688.F32.TF32 R132, R160.reuse, R24, R132 ;  /* 0x00000018a084723c */ /* 0x040fee0000081084 */
[----:B------:R-:W-:Y:S01]  /*2f330*/  IMAD.MOV.U32 R25, RZ, RZ, R20 ;  /* 0x000000ffff197224 */ /* 0x000fe200078e0014 */
[----:B------:R-:W-:Y:S01]  /*2f340*/  HMMA.1688.F32.TF32 R148, R160, R16, R148 ;  /* 0x00000010a094723c */ /* 0x000fe20000081094 */
[----:B------:R-:W-:-:S06]  /*2f350*/  IMAD.MOV.U32 R24, RZ, RZ, R21 ;  /* 0x000000ffff187224 */ /* 0x000fcc00078e0015 */
[----:B------:R-:W-:Y:S02]  /*2f360*/  IMAD.MOV.U32 R17, RZ, RZ, R22 ;  /* 0x000000ffff117224 */ /* 0x000fe400078e0016 */
[----:B------:R-:W-:Y:S02]  /*2f370*/  IMAD.MOV.U32 R16, RZ, RZ, R23 ;  /* 0x000000ffff107224 */ /* 0x000fe400078e0017 */
[----:B--2---:R-:W-:Y:S08]  /*2f380*/  HMMA.1688.F32.TF32 R20, R196, R34, R168 ;  /* 0x00000022c414723c */ /* 0x004ff000000810a8 */
[C---:B------:R-:W-:Y:S08]  /*2f390*/  HMMA.1688.F32.TF32 R104, R128.reuse, R28, R232 ;  /* 0x0000001c8068723c */ /* 0x040ff000000810e8 */
[----:B------:R-:W-:Y:S08]  /*2f3a0*/  HMMA.1688.F32.TF32 R108, R128, R32, R108 ;  /* 0x00000020806c723c */ /* 0x000ff0000008106c */
[C---:B------:R-:W-:Y:S08]  /*2f3b0*/  HMMA.1688.F32.TF32 R136, R160.reuse, R28, R136 ;  /* 0x0000001ca088723c */ /* 0x040ff00000081088 */
[----:B------:R-:W-:Y:S01]  /*2f3c0*/  HMMA.1688.F32.TF32 R140, R160, R32, R140 ;  /* 0x00000020a08c723c */ /* 0x000fe2000008108c */
[----:B------:R-:W-:Y:S01]  /*2f3d0*/  IMAD.MOV.U32 R29, RZ, RZ, R22 ;  /* 0x000000ffff1d7224 */ /* 0x000fe200078e0016 */
[----:B------:R-:W-:Y:S01]  /*2f3e0*/  STL [R1+0x1f28], R17 ;  /* 0x001f281101007387 */ /* 0x000fe20000100800 */
[----:B------:R-:W-:-:S05]  /*2f3f0*/  IMAD.MOV.U32 R28, RZ, RZ, R23 ;  /* 0x000000ffff1c7224 */ /* 0x000fca00078e0017 */
[----:B------:R-:W-:Y:S01]  /*2f400*/  HMMA.1688.F32.TF32 R112, R128, R200, R112 ;  /* 0x000000c88070723c */ /* 0x000fe20000081070 */
[----:B------:R-:W-:Y:S01]  /*2f410*/  IMAD.MOV.U32 R33, RZ, RZ, R20 ;  /* 0x000000ffff217224 */ /* 0x000fe200078e0014 */
[----:B------:R-:W-:Y:S01]  /*2f420*/  LDS R232, [R4+0x45080] ;  /* 0x0450800004e87984 */ /* 0x000fe20000000800 */
[----:B------:R-:W-:-:S03]  /*2f430*/  IMAD.MOV.U32 R32, RZ, RZ, R21 ;  /* 0x000000ffff207224 */ /* 0x000fc600078e0015 */
[----:B------:R-:W-:Y:S02]  /*2f440*/  STL [R1+0x1f24], R24 ;  /* 0x001f241801007387 */ /* 0x000fe40000100800 */
[----:B------:R-:W-:Y:S02]  /*2f450*/  HMMA.1688.F32.TF32 R144, R160, R200, R144 ;  /* 0x000000c8a090723c */ /* 0x000fe40000081090 */
[----:B------:R-:W-:Y:S01]  /*2f460*/  STL [R1+0x1f20], R25 ;  /* 0x001f201901007387 */ /* 0x000fe20000100800 */
[----:B------:R-:W-:-:S03]  /*2f470*/  IMAD.MOV.U32 R247, RZ, RZ, R7 ;  /* 0x000000fffff77224 */ /* 0x000fc600078e0007 */
[----:B------:R-:W-:Y:S02]  /*2f480*/  LDS R234, [R4+0x45880] ;  /* 0x0458800004ea7984 */ /* 0x000fe40000000800 */
[-C--:B------:R-:W-:Y:S02]  /*2f490*/  HMMA.1688.F32.TF32 R128, R128, R216.reuse, R228 ;  /* 0x000000d88080723c */ /* 0x080fe400000810e4 */
[----:B------:R-:W-:Y:S04]  /*2f4a0*/  LDS R228, [R2+0x45080] ;  /* 0x0450800002e47984 */ /* 0x000fe80000000800 */
[----:B------:R-:W-:Y:S02]  /*2f4b0*/  LDS R230, [R2+0x45880] ;  /* 0x0458800002e67984 */ /* 0x000fe40000000800 */
[----:B------:R-:W-:Y:S02]  /*2f4c0*/  HMMA.1688.F32.TF32 R160, R160, R216, R224 ;  /* 0x000000d8a0a0723c */ /* 0x000fe400000810e0 */
[----:B------:R-:W-:Y:S04]  /*2f4d0*/  LDS R224, [R4+0x45000] ;  /* 0x0450000004e07984 */ /* 0x000fe80000000800 */
[----:B------:R-:W-:Y:S04]  /*2f4e0*/  LDS R226, [R4+0x45800] ;  /* 0x0458000004e27984 */ /* 0x000fe80000000800 */
[----:B------:R-:W-:Y:S04]  /*2f4f0*/  LDS R225, [R5+0x45000] ;  /* 0x0450000005e17984 */ /* 0x000fe80000000800 */
[----:B------:R-:W1:Y:S04]  /*2f500*/  LDS R227, [R5+0x45800] ;  /* 0x0458000005e37984 */ /* 0x000e680000000800 */
[----:B------:R-:W-:Y:S04]  /*2f510*/  LDS R229, [R0+0x45080] ;  /* 0x0450800000e57984 */ /* 0x000fe80000000800 */
[----:B------:R-:W2:Y:S04]  /*2f520*/  LDS R231, [R0+0x45880] ;  /* 0x0458800000e77984 */ /* 0x000ea80000000800 */
[----:B------:R-:W-:Y:S04]  /*2f530*/  LDS R233, [R5+0x45080] ;  /* 0x0450800005e97984 */ /* 0x000fe80000000800 */
[----:B------:R-:W1:Y:S01]  /*2f540*/  LDS R235, [R5+0x45880] ;  /* 0x0458800005eb7984 */ /* 0x000e620000000800 */
[C---:B---3--:R-:W-:Y:S11]  /*2f550*/  HMMA.1688.F32.TF32 R20, R196.reuse, R202, R164 ;  /* 0x000000cac414723c */ /* 0x048ff600000810a4 */
[----:B------:R-:W-:Y:S11]  /*2f560*/  @!UPT UIADD3 URZ, URZ, URZ, URZ ;  /* 0x0000003f3f3ff290 */ /* 0x000ff6000fffe03f */
[----:B------:R-:W-:Y:S02]  /*2f570*/  @!UPT UIADD3 URZ, URZ, URZ, URZ ;  /* 0x0000003f3f3ff290 */ /* 0x000fe4000fffe03f */
[----:B------:R-:W-:Y:S02]  /*2f580*/  IMAD.MOV.U32 R217, RZ, RZ, R20 ;  /* 0x000000ffffd97224 */ /* 0x000fe400078e0014 */
[----:B------:R-:W-:Y:S02]  /*2f590*/  IMAD.MOV.U32 R216, RZ, RZ, R21 ;  /* 0x000000ffffd87224 */ /* 0x000fe400078e0015 */
[----:B------:R-:W-:Y:S02]  /*2f5a0*/  IMAD.MOV.U32 R201, RZ, RZ, R22 ;  /* 0x000000ffffc97224 */ /* 0x000fe400078e0016 */
[----:B------:R-:W-:Y:S02]  /*2f5b0*/  IMAD.MOV.U32 R200, RZ, RZ, R23 ;  /* 0x000000ffffc87224 */ /* 0x000fe400078e0017 */
[----:B----4-:R-:W-:Y:S01]  /*2f5c0*/  HMMA.1688.F32.TF32 R20, R196, R18, R248 ;  /* 0x00000012c414723c */ /* 0x010fe200000810f8 */
[----:B------:R-:W3:Y:S04]  /*2f5d0*/  LDL.LU R248, [R1+0x70] ;  /* 0x0000700001f87983 */ /* 0x000ee80000300800 */
[----:B------:R-:W3:Y:S02]  /*2f5e0*/  LDL.LU R249, [R1+0x74] ;  /* 0x0000740001f97983 */ /* 0x000ee40000300800 */
[----:B------:R-:W-:Y:S01]  /*2f5f0*/  MOV R250, R10 ;  /* 0x0000000a00fa7202 */ /* 0x000fe20000000f00 */
[----:B------:R-:W-:Y:S01]  /*2f600*/  IMAD.MOV.U32 R251, RZ, RZ, R11 ;  /* 0x000000fffffb7224 */ /* 0x000fe200078e000b */
[----:B------:R-:W4:Y:S04]  /*2f610*/  LDL.LU R10, [R1+0x1f6c] ;  /* 0x001f6c00010a7983 */ /* 0x000f280000300800 */
[----:B------:R-:W4:Y:S04]  /*2f620*/  LDL.LU R11, [R1+0x1f68] ;  /* 0x001f6800010b7983 */ /* 0x000f280000300800 */
[----:B------:R-:W1:Y:S04]  /*2f630*/  LDL.LU R204, [R1+0x60] ;  /* 0x0000600001cc7983 */ /* 0x000e680000300800 */
[----:B------:R-:W1:Y:S03]  /*2f640*/  LDL.LU R205, [R1+0x64] ;  /* 0x0000640001cd7983 */ /* 0x000e660000300800 */
[----:B------:R-:W-:Y:S01]  /*2f650*/  IMAD.MOV.U32 R165, RZ, RZ, R20 ;  /* 0x000000ffffa57224 */ /* 0x000fe200078e0014 */
[----:B------:R-:W1:Y:S01]  /*2f660*/  LDL.LU R206, [R1+0x68] ;  /* 0x0000680001ce7983 */ /* 0x000e620000300800 */
[----:B------:R-:W-:-:S02]  /*2f670*/  IMAD.MOV.U32 R166, RZ, RZ, R21 ;  /* 0x000000ffffa67224 */ /* 0x000fc400078e0015 */
[----:B------:R-:W-:Y:S01]  /*2f680*/  IMAD.MOV.U32 R167, RZ, RZ, R22 ;  /* 0x000000ffffa77224 */ /* 0x000fe200078e0016 */
[----:B------:R-:W1:Y:S01]  /*2f690*/  LDL.LU R207, [R1+0x6c] ;  /* 0x00006c0001cf7983 */ /* 0x000e620000300800 */
[----:B------:R-:W-:Y:S02]  /*2f6a0*/  IMAD.MOV.U32 R7, RZ, RZ, R23 ;  /* 0x000000ffff077224 */ /* 0x000fe400078e0017 */
[----:B------:R-:W-:Y:S01]  /*2f6b0*/  HMMA.1688.F32.TF32 R20, R196, R14, R240 ;  /* 0x0000000ec414723c */ /* 0x000fe200000810f0 */
[----:B------:R-:W2:Y:S04]  /*2f6c0*/  LDL.LU R208, [R1+0x50] ;  /* 0x0000500001d07983 */ /* 0x000ea80000300800 */
[----:B------:R-:W2:Y:S04]  /*2f6d0*/  LDL.LU R209, [R1+0x54] ;  /* 0x0000540001d17983 */ /* 0x000ea80000300800 */
[----:B------:R-:W2:Y:S04]  /*2f6e0*/  LDL.LU R210, [R1+0x58] ;  /* 0x0000580001d27983 */ /* 0x000ea80000300800 */
[----:B------:R-:W2:Y:S04]  /*2f6f0*/  LDL.LU R211, [R1+0x5c] ;  /* 0x00005c0001d37983 */ /* 0x000ea80000300800 */
[----:B------:R-:W2:Y:S04]  /*2f700*/  LDL.LU R212, [R1+0x40] ;  /* 0x0000400001d47983 */ /* 0x000ea80000300800 */
[----:B------:R-:W2:Y:S03]  /*2f710*/  LDL.LU R213, [R1+0x44] ;  /* 0x0000440001d57983 */ /* 0x000ea60000300800 */
[----:B------:R-:W-:Y:S01]  /*2f720*/  IMAD.MOV.U32 R169, RZ, RZ, R20 ;  /* 0x000000ffffa97224 */ /* 0x000fe200078e0014 */
[----:B------:R-:W2:Y:S01]  /*2f730*/  LDL.LU R214, [R1+0x48] ;  /* 0x0000480001d67983 */ /* 0x000ea20000300800 */
[----:B------:R-:W-:-:S02]  /*2f740*/  IMAD.MOV.U32 R170, RZ, RZ, R21 ;  /* 0x000000ffffaa7224 */ /* 0x000fc400078e0015 */
[----:B------:R-:W-:Y:S01]  /*2f750*/  IMAD.MOV.U32 R171, RZ, RZ, R22 ;  /* 0x000000ffffab7224 */ /* 0x000fe200078e0016 */
[----:B------:R-:W2:Y:S01]  /*2f760*/  LDL.LU R215, [R1+0x4c] ;  /* 0x00004c0001d77983 */ /* 0x000ea20000300800 */
[----:B------:R-:W-:Y:S02]  /*2f770*/  IMAD.MOV.U32 R164, RZ, RZ, R23 ;  /* 0x000000ffffa47224 */ /* 0x000fe400078e0017 */
[----:B------:R-:W-:Y:S02]  /*2f780*/  IMAD.MOV.U32 R241, RZ, RZ, R218 ;  /* 0x000000fffff17224 */ /* 0x000fe400078e00da */
[----:B------:R-:W-:Y:S01]  /*2f790*/  IMAD.MOV.U32 R242, RZ, RZ, R219 ;  /* 0x000000fffff27224 */ /* 0x000fe200078e00db */
[C---:B----4-:R-:W-:Y:S11]  /*2f7a0*/  HMMA.1688.F32.TF32 R20, R196.reuse, R10, R244 ;  /* 0x0000000ac414723c */ /* 0x050ff600000810f4 */
[----:B------:R-:W-:Y:S11]  /*2f7b0*/  @!UPT UIADD3 URZ, URZ, URZ, URZ ;  /* 0x0000003f3f3ff290 */ /* 0x000ff6000fffe03f */
[----:B------:R-:W-:Y:S02]  /*2f7c0*/  @!UPT UIADD3 URZ, URZ, URZ, URZ ;  /* 0x0000003f3f3ff290 */ /* 0x000fe4000fffe03f */
[----:B------:R-:W-:Y:S02]  /*2f7d0*/  IMAD.MOV.U32 R173, RZ, RZ, R20 ;  /* 0x000000ffffad7224 */ /* 0x000fe400078e0014 */
[----:B------:R-:W-:Y:S01]  /*2f7e0*/  IMAD.MOV.U32 R174, RZ, RZ, R21 ;  /* 0x000000ffffae7224 */ /* 0x000fe200078e0015 */
[----:B------:R-:W4:Y:S01]  /*2f7f0*/  LDL.LU R20, [R1+0x30] ;  /* 0x0000300001147983 */ /* 0x000f220000300800 */
[----:B------:R-:W-:Y:S02]  /*2f800*/  IMAD.MOV.U32 R175, RZ, RZ, R22 ;  /* 0x000000ffffaf7224 */ /* 0x000fe400078e0016 */
[----:B------:R-:W-:Y:S01]  /*2f810*/  IMAD.MOV.U32 R168, RZ, RZ, R23 ;  /* 0x000000ffffa87224 */ /* 0x000fe200078e0017 */
[----:B------:R-:W4:Y:S04]  /*2f820*/  LDL.LU R21, [R1+0x34] ;  /* 0x0000340001157983 */ /* 0x000f280000300800 */
[----:B------:R-:W4:Y:S04]  /*2f830*/  LDL.LU R22, [R1+0x38] ;  /* 0x0000380001167983 */ /* 0x000f280000300800 */
[----:B------:R-:W4:Y:S04]  /*2f840*/  LDL.LU R23, [R1+0x3c] ;  /* 0x00003c0001177983 */ /* 0x000f280000300800 */
[----:B------:R-:W2:Y:S04]  /*2f850*/  LDL.LU R240, [R1+0x20] ;  /* 0x0000200001f07983 */ /* 0x000ea80000300800 */
[----:B------:R-:W3:Y:S04]  /*2f860*/  LDL.LU R218, [R1+0x1f64] ;  /* 0x001f640001da7983 */ /* 0x000ee80000300800 */
[----:B------:R-:W3:Y:S04]  /*2f870*/  LDL.LU R219, [R1+0x1f60] ;  /* 0x001f600001db7983 */ /* 0x000ee80000300800 */
[----:B------:R-:W2:Y:S04]  /*2f880*/  LDL.LU R243, [R1+0x2c] ;  /* 0x00002c0001f37983 */ /* 0x000ea80000300800 */
[----:B------:R-:W2:Y:S04]  /*2f890*/  LDL.LU R244, [R1+0x10] ;  /* 0x0000100001f47983 */ /* 0x000ea80000300800 */
[----:B------:R-:W2:Y:S04]  /*2f8a0*/  LDL.LU R245, [R1+0x14] ;  /* 0x0000140001f57983 */ /* 0x000ea80000300800 */
[----:B------:R-:W2:Y:S04]  /*2f8b0*/  LDL.LU R246, [R1+0x18] ;  /* 0x0000180001f67983 */ /* 0x000ea80000300800 */
[----:B------:R-:W2:Y:S01]  /*2f8c0*/  LDL.LU R247, [R1+0x1c] ;  /* 0x00001c0001f77983 */ /* 0x000ea20000300800 */
[----:B---3--:R-:W-:Y:S03]  /*2f8d0*/  HMMA.1688.F32.TF32 R220, R196, R218, R248 ;  /* 0x000000dac4dc723c */ /* 0x008fe600000810f8 */
[----:B------:R-:W3:Y:S11]  /*2f8e0*/  LDL.LU R248, [R1] ;  /* 0x0000000001f87983 */ /* 0x000ef60000300800 */
[----:B------:R-:W-:Y:S10]  /*2f8f0*/  @!UPT UIADD3 URZ, URZ, URZ, URZ ;  /* 0x0000003f3f3ff290 */ /* 0x000ff4000fffe03f */
[----:B------:R-:W-:Y:S01]  /*2f900*/  IMAD.MOV.U32 R199, RZ, RZ, R220 ;  /* 0x000000ffffc77224 */ /* 0x000fe200078e00dc */
[----:B------:R-:W-:Y:S01]  /*2f910*/  MOV R197, R222 ;  /* 0x000000de00c57202 */ /* 0x000fe20000000f00 */
[----:B------:R-:W-:Y:S02]  /*2f920*/  IMAD.MOV.U32 R198, RZ, RZ, R221 ;  /* 0x000000ffffc67224 */ /* 0x000fe400078e00dd */
[----:B------:R-:W-:Y:S02]  /*2f930*/  IMAD.MOV.U32 R196, RZ, RZ, R223 ;  /* 0x000000ffffc47224 */ /* 0x000fe400078e00df */
        /* <DEDUP_REMOVED lines=14> */
[----:B------:R-:W-:Y:S01]  /*2fa20*/  HMMA.1688.F32.TF32 R220, R224, R34, R212 ;  /* 0x00000022e0dc723c */ /* 0x000fe200000810d4 */
[----:B------:R-:W-:Y:S02]  /*2fa30*/  IMAD.MOV.U32 R249, RZ, RZ, R252 ;  /* 0x000000fffff97224 */ /* 0x000fe400078e00fc */
[----:B------:R-:W-:-:S02]  /*2fa40*/  IMAD.MOV.U32 R250, RZ, RZ, R6 ;  /* 0x000000fffffa7224 */ /* 0x000fc400078e0006 */
[----:B------:R-:W-:-:S03]  /*2fa50*/  IMAD.MOV.U32 R251, RZ, RZ, R3 ;  /* 0x000000fffffb7224 */ /* 0x000fc600078e0003 */
[C---:B------:R-:W-:Y:S08]  /*2fa60*/  HMMA.1688.F32.TF32 R240, R224.reuse, R18, R240 ;  /* 0x00000012e0f0723c */ /* 0x040ff000000810f0 */
[----:B------:R-:W-:Y:S08]  /*2fa70*/  HMMA.1688.F32.TF32 R244, R224, R14, R244 ;  /* 0x0000000ee0f4723c */ /* 0x000ff000000810f4 */
[----:B------:R-:W-:Y:S01]  /*2fa80*/  IMAD.MOV.U32 R213, RZ, RZ, R220 ;  /* 0x000000ffffd57224 */ /* 0x000fe200078e00dc */
[----:B------:R-:W-:Y:S01]  /*2fa90*/  MOV R214, R221 ;  /* 0x000000dd00d67202 */ /* 0x000fe20000000f00 */
[----:B------:R-:W-:-:S02]  /*2faa0*/  IMAD.MOV.U32 R215, RZ, RZ, R222 ;  /* 0x000000ffffd77224 */ /* 0x000fc400078e00de */
[----:B------:R-:W-:Y:S02]  /*2fab0*/  IMAD.MOV.U32 R208, RZ, RZ, R223 ;  /* 0x000000ffffd07224 */ /* 0x000fe400078e00df */
[----:B----4-:R-:W-:Y:S07]  /*2fac0*/  HMMA.1688.F32.TF32 R220, R224, R202, R20 ;  /* 0x000000cae0dc723c */ /* 0x010fee0000081014 */
[----:B------:R-:W-:-:S03]  /*2fad0*/  IMAD.MOV.U32 R20, RZ, RZ, R243 ;  /* 0x000000ffff147224 */ /* 0x000fc600078e00f3 */
[----:B------:R-:W-:Y:S02]  /*2fae0*/  IMAD.MOV.U32 R13, RZ, RZ, R246 ;  /* 0x000000ffff0d7224 */ /* 0x000fe400078e00f6 */
[----:B------:R-:W-:Y:S02]  /*2faf0*/  IMAD.MOV.U32 R9, RZ, RZ, R244 ;  /* 0x000000ffff097224 */ /* 0x000fe400078e00f4 */
[----:B------:R-:W-:-:S10]  /*2fb00*/  IMAD.MOV.U32 R12, RZ, RZ, R245 ;  /* 0x000000ffff0c7224 */ /* 0x000fd400078e00f5 */
[----:B------:R-:W-:Y:S02]  /*2fb10*/  IMAD.MOV.U32 R212, RZ, RZ, R223 ;  /* 0x000000ffffd47224 */ /* 0x000fe400078e00df */
[----:B------:R-:W-:Y:S02]  /*2fb20*/  IMAD.MOV.U32 R22, RZ, RZ, R221 ;  /* 0x000000ffff167224 */ /* 0x000fe400078e00dd */
[----:B------:R-:W-:Y:S02]  /*2fb30*/  IMAD.MOV.U32 R23, RZ, RZ, R222 ;  /* 0x000000ffff177224 */ /* 0x000fe400078e00de */
[----:B------:R-:W-:Y:S02]  /*2fb40*/  IMAD.MOV.U32 R223, RZ, RZ, R242 ;  /* 0x000000ffffdf7224 */ /* 0x000fe400078e00f2 */
[----:B------:R-:W-:Y:S01]  /*2fb50*/  IMAD.MOV.U32 R21, RZ, RZ, R220 ;  /* 0x000000ffff157224 */ /* 0x000fe200078e00dc */
[----:B------:R-:W2:Y:S01]  /*2fb60*/  LDL.LU.64 R242, [R1+0x1f58] ;  /* 0x001f580001f27983 */ /* 0x000ea20000300a00 */
[----:B------:R-:W-:Y:S01]  /*2fb70*/  IMAD.MOV.U32 R221, RZ, RZ, R240 ;  /* 0x000000ffffdd7224 */ /* 0x000fe200078e00f0 */
[----:B------:R-:W-:Y:S01]  /*2fb80*/  MOV R220, R247 ;  /* 0x000000f700dc7202 */ /* 0x000fe20000000f00 */
[----:B------:R-:W-:-:S02]  /*2fb90*/  IMAD.MOV.U32 R222, RZ, RZ, R241 ;  /* 0x000000ffffde7224 */ /* 0x000fc400078e00f1 */
[----:B------:R-:W2:Y:S04]  /*2fba0*/  LDL.LU.64 R240, [R1+0x1f50] ;  /* 0x001f500001f07983 */ /* 0x000ea80000300a00 */
[----:B------:R-:W4:Y:S04]  /*2fbb0*/  LDL.LU.64 R246, [R1+0x1f48] ;  /* 0x001f480001f67983 */ /* 0x000f280000300a00 */
[----:B------:R-:W4:Y:S01]  /*2fbc0*/  LDL.LU.64 R244, [R1+0x1f40] ;  /* 0x001f400001f47983 */ /* 0x000f220000300a00 */
[----:B---3--:R-:W-:Y:S11]  /*2fbd0*/  HMMA.1688.F32.TF32 R248, R224, R10, R248 ;  /* 0x0000000ae0f8723c */ /* 0x008ff600000810f8 */
[----:B------:R-:W-:Y:S11]  /*2fbe0*/  @!UPT UIADD3 URZ, URZ, URZ, URZ ;  /* 0x0000003f3f3ff290 */ /* 0x000ff6000fffe03f */
[----:B------:R-:W-:Y:S02]  /*2fbf0*/  @!UPT UIADD3 URZ, URZ, URZ, URZ ;  /* 0x0000003f3f3ff290 */ /* 0x000fe4000fffe03f */
[----:B------:R-:W-:Y:S02]  /*2fc00*/  IMAD.MOV.U32 R25, RZ, RZ, R250 ;  /* 0x000000ffff197224 */ /* 0x000fe400078e00fa */
[----:B------:R-:W-:Y:S02]  /*2fc10*/  IMAD.MOV.U32 R8, RZ, RZ, R251 ;  /* 0x000000ffff087224 */ /* 0x000fe400078e00fb */
[----:B------:R-:W-:Y:S01]  /*2fc20*/  IMAD.MOV.U32 R17, RZ, RZ, R248 ;  /* 0x000000ffff117224 */ /* 0x000fe200078e00f8 */
[----:B------:R-:W3:Y:S01]  /*2fc30*/  LDL.LU.64 R250, [R1+0x1f38] ;  /* 0x001f380001fa7983 */ /* 0x000ee20000300a00 */
[----:B------:R-:W-:-:S03]  /*2fc40*/  IMAD.MOV.U32 R24, RZ, RZ, R249 ;  /* 0x000000ffff187224 */ /* 0x000fc600078e00f9 */
[----:B------:R-:W3:Y:S01]  /*2fc50*/  LDL.LU.64 R248, [R1+0x1f30] ;  /* 0x001f300001f87983 */ /* 0x000ee20000300a00 */
[C---:B------:R-:W-:Y:S08]  /*2fc60*/  HMMA.1688.F32.TF32 R236, R228.reuse, R34, R236 ;  /* 0x00000022e4ec723c */ /* 0x040ff000000810ec */
[C---:B------:R-:W-:Y:S11]  /*2fc70*/  HMMA.1688.F32.TF32 R36, R228.reuse, R202, R36 ;  /* 0x000000cae424723c */ /* 0x040ff60000081024 */
[----:B------:R-:W-:Y:S04]  /*2fc80*/  @!UPT UIADD3 URZ, URZ, URZ, URZ ;  /* 0x0000003f3f3ff290 */ /* 0x000fe8000fffe03f */
[----:B------:R-:W-:Y:S04]  /*2fc90*/  STL.64 [R1+0xa0], R236 ;  /* 0x0000a0ec01007387 */ /* 0x000fe80000100a00 */
[----:B------:R-:W-:Y:S04]  /*2fca0*/  STL.64 [R1+0xa8], R238 ;  /* 0x0000a8ee01007387 */ /* 0x000fe80000100a00 */
[----:B------:R-:W-:Y:S04]  /*2fcb0*/  STL.64 [R1+0x90], R36 ;  /* 0x0000902401007387 */ /* 0x000fe80000100a00 */
[----:B------:R1:W-:Y:S02]  /*2fcc0*/  STL.64 [R1+0x98], R38 ;  /* 0x0000982601007387 */ /* 0x0003e40000100a00 */
[----:B-1----:R-:W-:Y:S02]  /*2fcd0*/  HMMA.1688.F32.TF32 R36, R228, R10, R48 ;  /* 0x0000000ae424723c */ /* 0x002fe40000081030 */
[----:B------:R-:W-:Y:S04]  /*2fce0*/  LDS R48, [R4+0x45100] ;  /* 0x0451000004307984 */ /* 0x000fe80000000800 */
[----:B------:R-:W-:Y:S04]  /*2fcf0*/  LDS R50, [R4+0x45900] ;  /* 0x0459000004327984 */ /* 0x000fe80000000800 */
[----:B------:R-:W-:Y:S04]  /*2fd00*/  LDS R49, [R5+0x45100] ;  /* 0x0451000005317984 */ /* 0x000fe80000000800 */
[----:B------:R-:W-:Y:S01]  /*2fd10*/  LDS R51, [R5+0x45900] ;  /* 0x0459000005337984 */ /* 0x000fe20000000800 */
[----:B---3--:R-:W-:Y:S11]  /*2fd20*/  HMMA.1688.F32.TF32 R224, R224, R218, R248 ;  /* 0x000000dae0e0723c */ /* 0x008ff600000810f8 */
[----:B------:R-:W-:Y:S11]  /*2fd30*/  @!UPT UIADD3 URZ, URZ, URZ, URZ ;  /* 0x0000003f3f3ff290 */ /* 0x000ff6000fffe03f */
[----:B------:R-:W-:Y:S02]  /*2fd40*/  @!UPT UIADD3 URZ, URZ, URZ, URZ ;  /* 0x0000003f3f3ff290 */ /* 0x000fe4000fffe03f */
[----:B------:R-:W-:Y:S02]  /*2fd50*/  IMAD.MOV.U32 R251, RZ, RZ, R224 ;  /* 0x000000fffffb7224 */ /* 0x000fe400078e00e0 */
[----:B------:R-:W-:Y:S02]  /*2fd60*/  IMAD.MOV.U32 R250, RZ, RZ, R225 ;  /* 0x000000fffffa7224 */ /* 0x000fe400078e00e1 */
[----:B------:R-:W-:Y:S02]  /*2fd70*/  IMAD.MOV.U32 R249, RZ, RZ, R226 ;  /* 0x000000fffff97224 */ /* 0x000fe400078e00e2 */
[----:B------:R-:W-:Y:S02]  /*2fd80*/  IMAD.MOV.U32 R248, RZ, RZ, R227 ;  /* 0x000000fffff87224 */ /* 0x000fe400078e00e3 */
[C---:B----4-:R-:W-:Y:S11]  /*2fd90*/  HMMA.1688.F32.TF32 R224, R228.reuse, R26, R244 ;  /* 0x0000001ae4e0723c */ /* 0x050ff600000810f4 */
        /* <DEDUP_REMOVED lines=9> */
[----:B------:R-:W-:Y:S01]  /*2fe30*/  IMAD.MOV.U32 R243, RZ, RZ, R224 ;  /* 0x000000fffff37224 */ /* 0x000fe200078e00e0 */
[----:B------:R-:W-:Y:S01]  /*2fe40*/  MOV R242, R225 ;  /* 0x000000e100f27202 */ /* 0x000fe20000000f00 */
[----:B------:R-:W-:Y:S02]  /*2fe50*/  IMAD.MOV.U32 R241, RZ, RZ, R226 ;  /* 0x000000fffff17224 */ /* 0x000fe400078e00e2 */
[----:B------:R-:W-:Y:S02]  /*2fe60*/  IMAD.MOV.U32 R240, RZ, RZ, R227 ;  /* 0x000000fffff07224 */ /* 0x000fe400078e00e3 */
[C---:B------:R-:W-:Y:S08]  /*2fe70*/  HMMA.1688.F32.TF32 R224, R228.reuse, R18, R40 ;  /* 0x00000012e4e0723c */ /* 0x040ff00000081028 */
[C---:B------:R-:W-:Y:S08]  /*2fe80*/  HMMA.1688.F32.TF32 R40, R228.reuse, R14, R44 ;  /* 0x0000000ee428723c */ /* 0x040ff0000008102c */
[----:B------:R-:W-:Y:S07]  /*2fe90*/  HMMA.1688.F32.TF32 R44, R228, R218, R52 ;  /* 0x000000dae42c723c */ /* 0x000fee0000081034 */
[----:B------:R-:W-:Y:S04]  /*2fea0*/  STL.64 [R1+0x80], R224 ;  /* 0x000080e001007387 */ /* 0x000fe80000100a00 */
[----:B------:R-:W-:Y:S04]  /*2feb0*/  STL.64 [R1+0x88], R226 ;  /* 0x000088e201007387 */ /* 0x000fe80000100a00 */
[----:B------:R-:W-:Y:S04]  /*2fec0*/  STL.64 [R1+0x70], R40 ;  /* 0x0000702801007387 */ /* 0x000fe80000100a00 */
[----:B------:R1:W-:Y:S04]  /*2fed0*/  STL.64 [R1+0x78], R42 ;  /* 0x0000782a01007387 */ /* 0x0003e80000100a00 */
[----:B------:R-:W-:Y:S04]  /*2fee0*/  STL.64 [R1+0x60], R36 ;  /* 0x0000602401007387 */ /* 0x000fe80000100a00 */
[----:B------:R2:W-:Y:S01]  /*2fef0*/  STL.64 [R1+0x68], R38 ;  /* 0x0000682601007387 */ /* 0x0005e20000100a00 */
[C---:B-1----:R-:W-:Y:S03]  /*2ff00*/  HMMA.1688.F32.TF32 R40, R232.reuse, R26, R56 ;  /* 0x0000001ae828723c */ /* 0x042fe60000081038 */
[----:B------:R-:W-:Y:S04]  /*2ff10*/  STL.64 [R1+0x50], R44 ;  /* 0x0000502c01007387 */ /* 0x000fe80000100a00 */
[----:B------:R1:W-:Y:S01]  /*2ff20*/  STL.64 [R1+0x58], R46 ;  /* 0x0000582e01007387 */ /* 0x0003e20000100a00 */
[C---:B--2---:R-:W-:Y:S08]  /*2ff30*/  HMMA.1688.F32.TF32 R36, R232.reuse, R30, R60 ;  /* 0x0000001ee824723c */ /* 0x044ff0000008103c */
[C---:B-1----:R-:W-:Y:S07]  /*2ff40*/  HMMA.1688.F32.TF32 R44, R232.reuse, R34, R64 ;  /* 0x00000022e82c723c */ /* 0x042fee0000081040 */
[----:B------:R-:W-:Y:S04]  /*2ff50*/  STL.64 [R1+0x40], R40 ;  /* 0x0000402801007387 */ /* 0x000fe80000100a00 */
[----:B------:R1:W-:Y:S04]  /*2ff60*/  STL.64 [R1+0x48], R42 ;  /* 0x0000482a01007387 */ /* 0x0003e80000100a00 */
[----:B------:R-:W-:Y:S04]  /*2ff70*/  STL.64 [R1+0x30], R36 ;  /* 0x0000302401007387 */ /* 0x000fe80000100a00 */
[----:B------:R2:W-:Y:S04]  /*2ff80*/  STL.64 [R1+0x38], R38 ;  /* 0x0000382601007387 */ /* 0x0005e80000100a00 */
[----:B------:R-:W-:Y:S04]  /*2ff90*/  STL.64 [R1+0x20], R44 ;  /* 0x0000202c01007387 */ /* 0x000fe80000100a00 */
[----:B------:R-:W-:Y:S04]  /*2ffa0*/  STL.64 [R1+0x28], R46 ;  /* 0x0000282e01007387 */ /* 0x000fe80000100a00 */
[----:B------:R-:W-:Y:S04]  /*2ffb0*/  LDS R44, [R2+0x45100] ;  /* 0x04510000022c7984 */ /* 0x000fe80000000800 */
[----:B------:R-:W-:Y:S04]  /*2ffc0*/  LDS R46, [R2+0x45900] ;  /* 0x04590000022e7984 */ /* 0x000fe80000000800 */
[----:B------:R-:W-:Y:S04]  /*2ffd0*/  LDS R45, [R0+0x45100] ;  /* 0x04510000002d7984 */ /* 0x000fe80000000800 */
[----:B------:R-:W3:Y:S01]  /*2ffe0*/  LDS R47, [R0+0x45900] ;  /* 0x04590000002f7984 */ /* 0x000ee20000000800 */
[C---:B-1----:R-:W-:Y:S08]  /*2fff0*/  HMMA.1688.F32.TF32 R40, R232.reuse, R202, R68 ;  /* 0x000000cae828723c */ /* 0x042ff00000081044 */
[C---:B------:R-:W-:Y:S08]  /*30000*/  HMMA.1688.F32.TF32 R228, R232.reuse, R14, R76 ;  /* 0x0000000ee8e4723c */ /* 0x040ff0000008104c */
[----:B--2---:R-:W-:Y:S07]  /*30010*/  HMMA.1688.F32.TF32 R36, R232, R18, R72 ;  /* 0x00000012e824723c */ /* 0x004fee0000081048 */
[----:B------:R-:W-:Y:S01]  /*30020*/  STL.64 [R1+0x10], R40 ;  /* 0x0000102801007387 */ /* 0x000fe20000100a00 */
[C---:B---3--:R-:W-:Y:S08]  /*30030*/  HMMA.1688.F32.TF32 R56, R44.reuse, R26, R192 ;  /* 0x0000001a2c38723c */ /* 0x048ff000000810c0 */
[C---:B------:R-:W-:Y:S01]  /*30040*/  HMMA.1688.F32.TF32 R52, R44.reuse, R30, R88 ;  /* 0x0000001e2c34723c */ /* 0x040fe20000081058 */
[----:B------:R-:W-:Y:S04]  /*30050*/  STL.64 [R1+0x18], R42 ;  /* 0x0000182a01007387 */ /* 0x000fe80000100a00 */
[----:B------:R1:W-:Y:S04]  /*30060*/  STL [R1+0x1e88], R228 ;  /* 0x001e88e401007387 */ /* 0x0003e80000100800 */
[----:B------:R-:W-:Y:S04]  /*30070*/  STL.64 [R1], R36 ;  /* 0x0000002401007387 */ /* 0x000fe80000100a00 */
[----:B------:R-:W-:Y:S01]  /*30080*/  STL.64 [R1+0x8], R38 ;  /* 0x0000082601007387 */ /* 0x000fe20000100a00 */
[----:B------:R-:W-:Y:S03]  /*30090*/  HMMA.1688.F32.TF32 R60, R44, R34, R176 ;  /* 0x000000222c3c723c */ /* 0x000fe600000810b0 */
[----:B------:R2:W-:Y:S04]  /*300a0*/  STL [R1+0x1e84], R229 ;  /* 0x001e84e501007387 */ /* 0x0005e80000100800 */
[----:B------:R3:W-:Y:S04]  /*300b0*/  STL [R1+0x1e80], R230 ;  /* 0x001e80e601007387 */ /* 0x0007e80000100800 */
[----:B------:R4:W-:Y:S01]  /*300c0*/  STL [R1+0x1e7c], R231 ;  /* 0x001e7ce701007387 */ /* 0x0009e20000100800 */
[----:B-1----:R-:W-:-:S03]  /*300d0*/  IMAD.MOV.U32 R228, RZ, RZ, R52 ;  /* 0x000000ffffe47224 */ /* 0x002fc600078e0034 */
[----:B------:R-:W-:Y:S01]  /*300e0*/  STL.64 [R1+0x2b0], R56 ;  /* 0x0002b03801007387 */ /* 0x000fe20000100a00 */
[----:B--2---:R-:W-:-:S03]  /*300f0*/  IMAD.MOV.U32 R229, RZ, RZ, R53 ;  /* 0x000000ffffe57224 */ /* 0x004fc600078e0035 */
[----:B------:R1:W-:Y:S01]  /*30100*/  STL.64 [R1+0x2b8], R58 ;  /* 0x0002b83a01007387 */ /* 0x0003e20000100a00 */
[----:B---3--:R-:W-:Y:S02]  /*30110*/  IMAD.MOV.U32 R230, RZ, RZ, R54 ;  /* 0x000000ffffe67224 */ /* 0x008fe400078e0036 */
[----:B----4-:R-:W-:Y:S01]  /*30120*/  IMAD.MOV.U32 R231, RZ, RZ, R55 ;  /* 0x000000ffffe77224 */ /* 0x010fe200078e0037 */
[----:B------:R-:W-:Y:S01]  /*30130*/  LDS R40, [R2+0x45180] ;  /* 0x0451800002287984 */ /* 0x000fe20000000800 */
[C---:B------:R-:W-:Y:S03]  /*30140*/  HMMA.1688.F32.TF32 R52, R44.reuse, R18, R180 ;  /* 0x000000122c34723c */ /* 0x040fe600000810b4 */
[----:B------:R-:W-:Y:S04]  /*30150*/  LDS R42, [R2+0x45980] ;  /* 0x04598000022a7984 */ /* 0x000fe80000000800 */
[----:B------:R-:W-:Y:S01]  /*30160*/  LDS R41, [R0+0x45180] ;  /* 0x0451800000297984 */ /* 0x000fe20000000800 */
[----:B-1----:R-:W-:Y:S03]  /*30170*/  HMMA.1688.F32.TF32 R56, R44, R202, R92 ;  /* 0x000000ca2c38723c */ /* 0x002fe6000008105c */
[----:B------:R-:W-:Y:S04]  /*30180*/  STL.64 [R1+0x290], R60 ;  /* 0x0002903c01007387 */ /* 0x000fe80000100a00 */
[----:B------:R1:W-:Y:S04]  /*30190*/  STL.64 [R1+0x298], R62 ;  /* 0x0002983e01007387 */ /* 0x0003e80000100a00 */
[----:B------:R-:W2:Y:S01]  /*301a0*/  LDS R43, [R0+0x45980] ;  /* 0x04598000002b7984 */ /* 0x000ea20000000800 */
[----:B------:R-:W-:Y:S01]  /*301b0*/  HMMA.1688.F32.TF32 R224, R232, R10, R80 ;  /* 0x0000000ae8e0723c */ /* 0x000fe20000081050 */
[----:B------:R-:W-:-:S02]  /*301c0*/  IMAD.MOV.U32 R76, RZ, RZ, R9 ;  /* 0x000000ffff4c7224 */ /* 0x000fc400078e0009 */
[----:B------:R-:W-:Y:S01]  /*301d0*/  IMAD.MOV.U32 R77, RZ, RZ, R12 ;  /* 0x000000ffff4d7224 */ /* 0x000fe200078e000c */
[----:B------:R-:W-:Y:S01]  /*301e0*/  MOV R69, R22 ;  /* 0x0000001600457202 */ /* 0x000fe20000000f00 */
[----:B------:R-:W-:Y:S01]  /*301f0*/  IMAD.MOV.U32 R78, RZ, RZ, R13 ;  /* 0x000000ffff4e7224 */ /* 0x000fe200078e000d */
[----:B------:R-:W-:Y:S02]  /*30200*/  LDS R36, [R4+0x45180] ;  /* 0x0451800004247984 */ /* 0x000fe40000000800 */
[C---:B-1----:R-:W-:Y:S01]  /*30210*/  HMMA.1688.F32.TF32 R60, R44.reuse, R14, R96 ;  /* 0x0000000e2c3c723c */ /* 0x042fe20000081060 */
[----:B------:R-:W-:Y:S01]  /*30220*/  IMAD.MOV.U32 R79, RZ, RZ, R220 ;  /* 0x000000ffff4f7224 */ /* 0x000fe200078e00dc */
[----:B------:R-:W-:Y:S04]  /*30230*/  LDS R38, [R4+0x45980] ;  /* 0x0459800004267984 */ /* 0x000fe80000000800 */
[----:B------:R-:W-:Y:S04]  /*30240*/  STL.64 [R1+0x280], R56 ;  /* 0x0002803801007387 */ /* 0x000fe80000100a00 */
[----:B------:R1:W-:Y:S04]  /*30250*/  STL.64 [R1+0x288], R58 ;  /* 0x0002883a01007387 */ /* 0x0003e80000100a00 */
[----:B------:R-:W-:Y:S04]  /*30260*/  STL.64 [R1+0x270], R52 ;  /* 0x0002703401007387 */ /* 0x000fe80000100a00 */
[----:B------:R3:W-:Y:S01]  /*30270*/  STL.64 [R1+0x278], R54 ;  /* 0x0002783601007387 */ /* 0x0007e20000100a00 */
[----:B-1----:R-:W-:Y:S01]  /*30280*/  HMMA.1688.F32.TF32 R56, R44, R10, R184 ;  /* 0x0000000a2c38723c */ /* 0x002fe200000810b8 */
[----:B------:R-:W-:-:S02]  /*30290*/  IMAD.MOV.U32 R72, RZ, RZ, R221 ;  /* 0x000000ffff487224 */ /* 0x000fc400078e00dd */
[----:B------:R-:W-:Y:S01]  /*302a0*/  LDS R37, [R5+0x45180] ;  /* 0x0451800005257984 */ /* 0x000fe20000000800 */
[----:B------:R-:W-:Y:S02]  /*302b0*/  IMAD.MOV.U32 R73, RZ, RZ, R222 ;  /* 0x000000ffff497224 */ /* 0x000fe400078e00de */
[----:B------:R-:W-:Y:S01]  /*302c0*/  IMAD.MOV.U32 R74, RZ, RZ, R223 ;  /* 0x000000ffff4a7224 */ /* 0x000fe200078e00df */
[----:B------:R-:W1:Y:S01]  /*302d0*/  LDS R39, [R5+0x45980] ;  /* 0x0459800005277984 */ /* 0x000e620000000800 */
[----:B---3--:R-:W-:Y:S08]  /*302e0*/  HMMA.1688.F32.TF32 R52, R44, R218, R100 ;  /* 0x000000da2c34723c */ /* 0x008ff00000081064 */
[C---:B------:R-:W-:Y:S01]  /*302f0*/  HMMA.1688.F32.TF32 R44, R48.reuse, R26, R188 ;  /* 0x0000001a302c723c */ /* 0x040fe200000810bc */
[----:B------:R-:W-:Y:S04]  /*30300*/  STL.64 [R1+0x260], R60 ;  /* 0x0002603c01007387 */ /* 0x000fe80000100a00 */
[----:B------:R-:W-:Y:S04]  /*30310*/  STL.64 [R1+0x268], R62 ;  /* 0x0002683e01007387 */ /* 0x000fe80000100a00 */
[----:B------:R-:W-:Y:S04]  /*30320*/  STL.64 [R1+0x250], R56 ;  /* 0x0002503801007387 */ /* 0x000fe80000100a00 */
[----:B------:R3:W-:Y:S04]  /*30330*/  STL.64 [R1+0x258], R58 ;  /* 0x0002583a01007387 */ /* 0x0007e80000100a00 */
[----:B------:R-:W-:Y:S04]  /*30340*/  STL.64 [R1+0x1d0], R52 ;  /* 0x0001d03401007387 */ /* 0x000fe80000100a00 */
[----:B------:R4:W-:Y:S01]  /*30350*/  STL.64 [R1+0x1d8], R54 ;  /* 0x0001d83601007387 */ /* 0x0009e20000100a00 */
[C---:B---3--:R-:W-:Y:S03]  /*30360*/  HMMA.1688.F32.TF32 R56, R48.reuse, R30, R104 ;  /* 0x0000001e3038723c */ /* 0x048fe60000081068 */
[----:B------:R-:W-:Y:S04]  /*30370*/  STL.64 [R1+0x1c0], R44 ;  /* 0x0001c02c01007387 */ /* 0x000fe80000100a00 */
[----:B------:R3:W-:Y:S01]  /*30380*/  STL.64 [R1+0x1c8], R46 ;  /* 0x0001c82e01007387 */ /* 0x0007e20000100a00 */
[C---:B----4-:R-:W-:Y:S08]  /*30390*/  HMMA.1688.F32.TF32 R52, R48.reuse, R34, R108 ;  /* 0x000000223034723c */ /* 0x050ff0000008106c */
[C---:B---3--:R-:W-:Y:S07]  /*303a0*/  HMMA.1688.F32.TF32 R44, R48.reuse, R202, R112 ;  /* 0x000000ca302c723c */ /* 0x048fee0000081070 */
[----:B------:R-:W-:Y:S04]  /*303b0*/  STL.64 [R1+0x1b0], R56 ;  /* 0x0001b03801007387 */ /* 0x000fe80000100a00 */
[----:B------:R3:W-:Y:S04]  /*303c0*/  STL.64 [R1+0x1b8], R58 ;  /* 0x0001b83a01007387 */ /* 0x0007e80000100a00 */
[----:B------:R-:W-:Y:S04]  /*303d0*/  STL.64 [R1+0x1a0], R52 ;  /* 0x0001a03401007387 */ /* 0x000fe80000100a00 */
[----:B------:R4:W-:Y:S01]  /*303e0*/  STL.64 [R1+0x1a8], R54 ;  /* 0x0001a83601007387 */ /* 0x0009e20000100a00 */
[C---:B---3--:R-:W-:Y:S03]  /*303f0*/  HMMA.1688.F32.TF32 R56, R48.reuse, R18, R116 ;  /* 0x000000123038723c */ /* 0x048fe60000081074 */
[----:B------:R-:W-:Y:S04]  /*30400*/  STL.64 [R1+0x190], R44 ;  /* 0x0001902c01007387 */ /* 0x000fe80000100a00 */
[----:B------:R3:W-:Y:S01]  /*30410*/  STL.64 [R1+0x198], R46 ;  /* 0x0001982e01007387 */ /* 0x0007e20000100a00 */
[-C--:B----4-:R-:W-:Y:S08]  /*30420*/  HMMA.1688.F32.TF32 R52, R48, R14.reuse, R120 ;  /* 0x0000000e3034723c */ /* 0x090ff00000081078 */
[C---:B--2---:R-:W-:Y:S08]  /*30430*/  HMMA.1688.F32.TF32 R176, R40.reuse, R14, R152 ;  /* 0x0000000e28b0723c */ /* 0x044ff00000081098 */
[----:B------:R-:W-:Y:S01]  /*30440*/  HMMA.1688.F32.TF32 R180, R40, R10, R156 ;  /* 0x0000000a28b4723c */ /* 0x000fe2000008109c */
[----:B------:R-:W-:-:S02]  /*30450*/  IMAD.MOV.U32 R80, RZ, RZ, R17 ;  /* 0x000000ffff507224 */ /* 0x000fc400078e0011 */
[----:B------:R-:W-:Y:S02]  /*30460*/  IMAD.MOV.U32 R81, RZ, RZ, R24 ;  /* 0x000000ffff517224 */ /* 0x000fe400078e0018 */
[----:B------:R-:W-:Y:S02]  /*30470*/  IMAD.MOV.U32 R82, RZ, RZ, R25 ;  /* 0x000000ffff527224 */ /* 0x000fe400078e0019 */
[----:B------:R-:W-:Y:S01]  /*30480*/  IMAD.MOV.U32 R83, RZ, RZ, R8 ;  /* 0x000000ffff537224 */ /* 0x000fe200078e0008 */
[----:B---3--:R-:W-:Y:S01]  /*30490*/  HMMA.1688.F32.TF32 R44, R48, R10, R124 ;  /* 0x0000000a302c723c */ /* 0x008fe2000008107c */
[----:B------:R-:W-:Y:S04]  /*304a0*/  STL.64 [R1+0x180], R56 ;  /* 0x0001803801007387 */ /* 0x000fe80000100a00 */
[----:B------:R-:W-:Y:S04]  /*304b0*/  STL.64 [R1+0x188], R58 ;  /* 0x0001883a01007387 */ /* 0x000fe80000100a00 */
[----:B------:R-:W-:Y:S04]  /*304c0*/  STL.64 [R1+0x170], R52 ;  /* 0x0001703401007387 */ /* 0x000fe80000100a00 */
[----:B------:R2:W-:Y:S01]  /*304d0*/  STL.64 [R1+0x178], R54 ;  /* 0x0001783601007387 */ /* 0x0005e20000100a00 */
[----:B------:R-:W-:-:S02]  /*304e0*/  IMAD.MOV.U32 R75, RZ, RZ, R20 ;  /* 0x000000ffff4b7224 */ /* 0x000fc400078e0014 */
[----:B------:R-:W-:Y:S02]  /*304f0*/  IMAD.MOV.U32 R68, RZ, RZ, R21 ;  /* 0x000000ffff447224 */ /* 0x000fe400078e0015 */
[----:B------:R-:W-:Y:S02]  /*30500*/  IMAD.MOV.U32 R70, RZ, RZ, R23 ;  /* 0x000000ffff467224 */ /* 0x000fe400078e0017 */
[----:B------:R-:W-:Y:S02]  /*30510*/  IMAD.MOV.U32 R71, RZ, RZ, R212 ;  /* 0x000000ffff477224 */ /* 0x000fe400078e00d4 */
[----:B------:R-:W-:Y:S02]  /*30520*/  IMAD.MOV.U32 R64, RZ, RZ, R213 ;  /* 0x000000ffff407224 */ /* 0x000fe400078e00d5 */
[----:B------:R-:W-:Y:S01]  /*30530*/  IMAD.MOV.U32 R65, RZ, RZ, R214 ;  /* 0x000000ffff417224 */ /* 0x000fe200078e00d6 */
[----:B--2---:R-:W-:Y:S01]  /*30540*/  HMMA.1688.F32.TF32 R52, R48, R218, R128 ;  /* 0x000000da3034723c */ /* 0x004fe20000081080 */
[----:B------:R-:W-:Y:S01]  /*30550*/  IMAD.MOV.U32 R252, RZ, RZ, R45 ;  /* 0x000000fffffc7224 */ /* 0x000fe200078e002d */
[----:B------:R2:W-:Y:S01]  /*30560*/  STL [R1+0x160], R44 ;  /* 0x0001602c01007387 */ /* 0x0005e20000100800 */
[----:B------:R-:W-:-:S02]  /*30570*/  IMAD.MOV.U32 R6, RZ, RZ, R46 ;  /* 0x000000ffff067224 */ /* 0x000fc400078e002e */
[----:B------:R-:W-:Y:S02]  /*30580*/  IMAD.MOV.U32 R3, RZ, RZ, R47 ;  /* 0x000000ffff037224 */ /* 0x000fe400078e002f */
[----:B------:R-:W-:Y:S01]  /*30590*/  IMAD.MOV.U32 R66, RZ, RZ, R215 ;  /* 0x000000ffff427224 */ /* 0x000fe200078e00d7 */
[C---:B------:R-:W-:Y:S01]  /*305a0*/  HMMA.1688.F32.TF32 R48, R40.reuse, R26, R132 ;  /* 0x0000001a2830723c */ /* 0x040fe20000081084 */
[----:B------:R-:W-:Y:S02]  /*305b0*/  IMAD.MOV.U32 R67, RZ, RZ, R208 ;  /* 0x000000ffff437224 */ /* 0x000fe400078e00d0 */
[----:B------:R-:W-:Y:S02]  /*305c0*/  IMAD.MOV.U32 R60, RZ, RZ, R209 ;  /* 0x000000ffff3c7224 */ /* 0x000fe400078e00d1 */
[----:B------:R-:W-:Y:S02]  /*305d0*/  IMAD.MOV.U32 R61, RZ, RZ, R210 ;  /* 0x000000ffff3d7224 */ /* 0x000fe400078e00d2 */
[----:B------:R-:W-:Y:S01]  /*305e0*/  IMAD.MOV.U32 R62, RZ, RZ, R211 ;  /* 0x000000ffff3e7224 */ /* 0x000fe200078e00d3 */
[C---:B--2---:R-:W-:Y:S01]  /*305f0*/  HMMA.1688.F32.TF32 R44, R40.reuse, R30, R136 ;  /* 0x0000001e282c723c */ /* 0x044fe20000081088 */
[----:B------:R-:W-:Y:S04]  /*30600*/  STL [R1+0x1e78], R3 ;  /* 0x001e780301007387 */ /* 0x000fe80000100800 */
[----:B------:R-:W-:Y:S04]  /*30610*/  STL [R1+0x1e74], R6 ;  /* 0x001e740601007387 */ /* 0x000fe80000100800 */
[----:B------:R-:W-:Y:S04]  /*30620*/  STL [R1+0x1e70], R252 ;  /* 0x001e70fc01007387 */ /* 0x000fe80000100800 */
[----:B------:R-:W-:Y:S04]  /*30630*/  STL.64 [R1+0x150], R52 ;  /* 0x0001503401007387 */ /* 0x000fe80000100a00 */
[----:B------:R2:W-:Y:S04]  /*30640*/  STL.64 [R1+0x158], R54 ;  /* 0x0001583601007387 */ /* 0x0005e80000100a00 */
[----:B------:R-:W-:Y:S04]  /*30650*/  STL.64 [R1+0x140], R48 ;  /* 0x0001403001007387 */ /* 0x000fe80000100a00 */
[----:B------:R3:W-:Y:S01]  /*30660*/  STL.64 [R1+0x148], R50 ;  /* 0x0001483201007387 */ /* 0x0007e20000100a00 */
[C---:B--2---:R-:W-:Y:S03]  /*30670*/  HMMA.1688.F32.TF32 R52, R40.reuse, R34, R140 ;  /* 0x000000222834723c */ /* 0x044fe6000008108c */
[----:B------:R-:W-:Y:S04]  /*30680*/  STL.64 [R1+0x130], R44 ;  /* 0x0001302c01007387 */ /* 0x000fe80000100a00 */
[----:B------:R2:W-:Y:S01]  /*30690*/  STL.64 [R1+0x138], R46 ;  /* 0x0001382e01007387 */ /* 0x0005e20000100a00 */
[----:B---3--:R-:W-:Y:S01]  /*306a0*/  HMMA.1688.F32.TF32 R48, R40, R202, R144 ;  /* 0x000000ca2830723c */ /* 0x008fe20000081090 */
[----:B------:R-:W-:-:S02]  /*306b0*/  IMAD.MOV.U32 R63, RZ, RZ, R204 ;  /* 0x000000ffff3f7224 */ /* 0x000fc400078e00cc */
[----:B------:R-:W-:Y:S02]  /*306c0*/  IMAD.MOV.U32 R100, RZ, RZ, R173 ;  /* 0x000000ffff647224 */ /* 0x000fe400078e00ad */
[----:B------:R-:W-:Y:S02]  /*306d0*/  IMAD.MOV.U32 R101, RZ, RZ, R174 ;  /* 0x000000ffff657224 */ /* 0x000fe400078e00ae */
[----:B------:R-:W-:Y:S02]  /*306e0*/  IMAD.MOV.U32 R102, RZ, RZ, R175 ;  /* 0x000000ffff667224 */ /* 0x000fe400078e00af */
[----:B------:R-:W-:Y:S01]  /*306f0*/  IMAD.MOV.U32 R103, RZ, RZ, R168 ;  /* 0x000000ffff677224 */ /* 0x000fe200078e00a8 */
[----:B--2---:R-:W-:Y:S01]  /*30700*/  HMMA.1688.F32.TF32 R44, R40, R18, R148 ;  /* 0x00000012282c723c */ /* 0x004fe20000081094 */
[----:B------:R-:W-:Y:S01]  /*30710*/  IMAD.MOV.U32 R56, RZ, RZ, R205 ;  /* 0x000000ffff387224 */ /* 0x000fe200078e00cd */
[----:B------:R-:W-:Y:S01]  /*30720*/  MOV R105, R166 ;  /* 0x000000a600697202 */ /* 0x000fe20000000f00 */
[----:B------:R-:W-:Y:S01]  /*30730*/  IMAD.MOV.U32 R57, RZ, RZ, R206 ;  /* 0x000000ffff397224 */ /* 0x000fe200078e00ce */
[----:B------:R-:W-:Y:S01]  /*30740*/  MOV R59, R172 ;  /* 0x000000ac003b7202 */ /* 0x000fe20000000f00 */
[----:B------:R-:W-:Y:S04]  /*30750*/  STL.64 [R1+0x120], R52 ;  /* 0x0001203401007387 */ /* 0x000fe80000100a00 */
[----:B------:R-:W-:Y:S04]  /*30760*/  STL.64 [R1+0x128], R54 ;  /* 0x0001283601007387 */ /* 0x000fe80000100a00 */
[----:B------:R-:W-:Y:S04]  /*30770*/  STL.64 [R1+0x110], R48 ;  /* 0x0001103001007387 */ /* 0x000fe80000100a00 */
[----:B------:R-:W-:Y:S01]  /*30780*/  STL.64 [R1+0x118], R50 ;  /* 0x0001183201007387 */ /* 0x000fe20000100a00 */
[----:B------:R-:W-:-:S02]  /*30790*/  IMAD.MOV.U32 R58, RZ, RZ, R207 ;  /* 0x000000ffff3a7224 */ /* 0x000fc400078e00cf */
[----:B------:R-:W-:Y:S02]  /*307a0*/  IMAD.MOV.U32 R104, RZ, RZ, R165 ;  /* 0x000000ffff687224 */ /* 0x000fe400078e00a5 */
[----:B------:R-:W-:Y:S01]  /*307b0*/  IMAD.MOV.U32 R238, RZ, RZ, R201 ;  /* 0x000000ffffee7224 */ /* 0x000fe200078e00c9 */
[----:B------:R2:W-:Y:S04]  /*307c0*/  STL [R1+0x100], R44 ;  /* 0x0001002c01007387 */ /* 0x0005e80000100800 */
[----:B------:R-:W-:Y:S04]  /*307d0*/  STL.64 [R1+0x1dc8], R178 ;  /* 0x001dc8b201007387 */ /* 0x000fe80000100a00 */
[----:B------:R3:W-:Y:S04]  /*307e0*/  STL.64 [R1+0x1dc0], R176 ;  /* 0x001dc0b001007387 */ /* 0x0007e80000100a00 */
[----:B------:R-:W-:Y:S04]  /*307f0*/  STL.64 [R1+0x1dd8], R182 ;  /* 0x001dd8b601007387 */ /* 0x000fe80000100a00 */
[----:B------:R-:W-:Y:S04]  /*30800*/  STL.64 [R1+0x1dd0], R180 ;  /* 0x001dd0b401007387 */ /* 0x000fe80000100a00 */
[----:B------:R-:W4:Y:S04]  /*30810*/  LDL.LU R17, [R1+0x1f28] ;  /* 0x001f280001117983 */ /* 0x000f280000300800 */
[----:B------:R-:W3:Y:S01]  /*30820*/  LDL.LU R24, [R1+0x1f24] ;  /* 0x001f240001187983 */ /* 0x000ee20000300800 */
[----:B------:R-:W-:-:S03]  /*30830*/  IMAD.MOV.U32 R3, RZ, RZ, R45 ;  /* 0x000000ffff037224 */ /* 0x000fc600078e002d */
[----:B------:R-:W3:Y:S01]  /*30840*/  LDL.LU R25, [R1+0x1f20] ;  /* 0x001f200001197983 */ /* 0x000ee20000300800 */
[----:B------:R-:W-:-:S03]  /*30850*/  IMAD.MOV.U32 R6, RZ, RZ, R46 ;  /* 0x000000ffff067224 */ /* 0x000fc600078e002e */
[----:B------:R-:W3:Y:S01]  /*30860*/  LDL.LU R8, [R1+0x1f1c] ;  /* 0x001f1c0001087983 */ /* 0x000ee20000300800 */
[----:B------:R-:W-:-:S03]  /*30870*/  IMAD.MOV.U32 R252, RZ, RZ, R47 ;  /* 0x000000fffffc7224 */ /* 0x000fc600078e002f */
[----:B------:R-:W3:Y:S01]  /*30880*/  LDL.LU R9, [R1+0x1f18] ;  /* 0x001f180001097983 */ /* 0x000ee20000300800 */
[----:B--2---:R-:W-:Y:S03]  /*30890*/  HMMA.1688.F32.TF32 R44, R40, R218, R160 ;  /* 0x000000da282c723c */ /* 0x004fe600000810a0 */
[----:B------:R-:W2:Y:S04]  /*308a0*/  LDL.LU R12, [R1+0x1f14] ;  /* 0x001f1400010c7983 */ /* 0x000ea80000300800 */
[----:B------:R-:W3:Y:S04]  /*308b0*/  LDL.LU R13, [R1+0x1f10] ;  /* 0x001f1000010d7983 */ /* 0x000ee80000300800 */
[----:B------:R-:W1:Y:S04]  /*308c0*/  LDL.LU R220, [R1+0x1f0c] ;  /* 0x001f0c0001dc7983 */ /* 0x000e680000300800 */
[----:B------:R-:W1:Y:S04]  /*308d0*/  LDL.LU R221, [R1+0x1f08] ;  /* 0x001f080001dd7983 */ /* 0x000e680000300800 */
[----:B------:R-:W1:Y:S04]  /*308e0*/  LDL.LU R222, [R1+0x1f04] ;  /* 0x001f040001de7983 */ /* 0x000e680000300800 */
[----:B------:R-:W1:Y:S04]  /*308f0*/  LDL.LU R223, [R1+0x1f00] ;  /* 0x001f000001df7983 */ /* 0x000e680000300800 */
        /* <DEDUP_REMOVED lines=17> */
[----:B------:R-:W4:Y:S01]  /*30a10*/  LDL.LU R172, [R1+0x1ebc] ;  /* 0x001ebc0001ac7983 */ /* 0x000f220000300800 */
[----:B------:R-:W-:-:S03]  /*30a20*/  MOV R162, R45 ;  /* 0x0000002d00a27202 */ /* 0x000fc60000000f00 */
[----:B------:R-:W4:Y:S01]  /*30a30*/  LDL.LU R173, [R1+0x1eb8] ;  /* 0x001eb80001ad7983 */ /* 0x000f220000300800 */
[----:B------:R-:W-:-:S03]  /*30a40*/  IMAD.MOV.U32 R44, RZ, RZ, R169 ;  /* 0x000000ffff2c7224 */ /* 0x000fc600078e00a9 */
[----:B------:R-:W4:Y:S01]  /*30a50*/  LDL.LU R174, [R1+0x1eb4] ;  /* 0x001eb40001ae7983 */ /* 0x000f220000300800 */
[----:B------:R-:W-:-:S03]  /*30a60*/  IMAD.MOV.U32 R161, RZ, RZ, R46 ;  /* 0x000000ffffa17224 */ /* 0x000fc600078e002e */
[----:B------:R-:W4:Y:S01]  /*30a70*/  LDL.LU R175, [R1+0x1eb0] ;  /* 0x001eb00001af7983 */ /* 0x000f220000300800 */
[----:B------:R-:W-:-:S03]  /*30a80*/  IMAD.MOV.U32 R45, RZ, RZ, R170 ;  /* 0x000000ffff2d7224 */ /* 0x000fc600078e00aa */
[----:B------:R-:W4:Y:S01]  /*30a90*/  LDL.LU R168, [R1+0x1eac] ;  /* 0x001eac0001a87983 */ /* 0x000f220000300800 */
[----:B------:R-:W-:Y:S02]  /*30aa0*/  IMAD.MOV.U32 R160, RZ, RZ, R47 ;  /* 0x000000ffffa07224 */ /* 0x000fe400078e002f */
[----:B------:R-:W-:Y:S01]  /*30ab0*/  IMAD.MOV.U32 R46, RZ, RZ, R171 ;  /* 0x000000ffff2e7224 */ /* 0x000fe200078e00ab */
[----:B------:R-:W4:Y:S01]  /*30ac0*/  LDL.LU R169, [R1+0x1ea8] ;  /* 0x001ea80001a97983 */ /* 0x000f220000300800 */
        /* <DEDUP_REMOVED lines=8> */
[----:B------:R-:W4:Y:S04]  /*30b50*/  LDL.LU R167, [R1+0x1e90] ;  /* 0x001e900001a77983 */ /* 0x000f280000300800 */
[----:B------:R-:W4:Y:S01]  /*30b60*/  LDL.LU R7, [R1+0x1e8c] ;  /* 0x001e8c0001077983 */ /* 0x000f220000300800 */
[----:B------:R-:W-:Y:S01]  /*30b70*/  IMAD.MOV.U32 R239, RZ, RZ, R200 ;  /* 0x000000ffffef7224 */ /* 0x000fe200078e00c8 */
[----:B------:R-:W-:Y:S01]  /*30b80*/  MOV R99, R248 ;  /* 0x000000f800637202 */ /* 0x000fe20000000f00 */
[----:B------:R-:W-:Y:S01]  /*30b90*/  IMAD.MOV.U32 R98, RZ, RZ, R249 ;  /* 0x000000ffff627224 */ /* 0x000fe200078e00f9 */
        /* <DEDUP_REMOVED lines=8> */
[----:B------:R-:W-:-:S02]  /*30c20*/  IMAD.MOV.U32 R184, RZ, RZ, R199 ;  /* 0x000000ffffb87224 */ /* 0x000fc400078e00c7 */
[----:B------:R-:W-:Y:S01]  /*30c30*/  IMAD.MOV.U32 R185, RZ, RZ, R198 ;  /* 0x000000ffffb97224 */ /* 0x000fe200078e00c6 */
[----:B------:R-:W-:Y:S01]  /*30c40*/  HMMA.1688.F32.TF32 R232, R232, R218, R84 ;  /* 0x000000dae8e8723c */ /* 0x000fe20000081054 */
[----:B------:R-:W-:Y:S01]  /*30c50*/  IMAD.MOV.U32 R186, RZ, RZ, R197 ;  /* 0x000000ffffba7224 */ /* 0x000fe200078e00c5 */
[----:B------:R-:W-:Y:S01]  /*30c60*/  LDS R84, [R4+0x46000] ;  /* 0x0460000004547984 */ /* 0x000fe20000000800 */
[----:B------:R-:W-:Y:S02]  /*30c70*/  IMAD.MOV.U32 R187, RZ, RZ, R196 ;  /* 0x000000ffffbb7224 */ /* 0x000fe400078e00c4 */
[----:B------:R-:W-:Y:S01]  /*30c80*/  IMAD.MOV.U32 R96, RZ, RZ, R251 ;  /* 0x000000ffff607224 */ /* 0x000fe200078e00fb */
[----:B------:R-:W-:Y:S01]  /*30c90*/  LDS R86, [R4+0x46800] ;  /* 0x0468000004567984 */ /* 0x000fe20000000800 */
[----:B------:R-:W-:Y:S02]  /*30ca0*/  IMAD.MOV.U32 R97, RZ, RZ, R250 ;  /* 0x000000ffff617224 */ /* 0x000fe400078e00fa */
[----:B------:R-:W-:-:S02]  /*30cb0*/  IMAD.MOV.U32 R88, RZ, RZ, R247 ;  /* 0x000000ffff587224 */ /* 0x000fc400078e00f7 */
[----:B------:R-:W-:Y:S02]  /*30cc0*/  IMAD.MOV.U32 R89, RZ, RZ, R246 ;  /* 0x000000ffff597224 */ /* 0x000fe400078e00f6 */
[----:B------:R-:W-:Y:S02]  /*30cd0*/  IMAD.MOV.U32 R90, RZ, RZ, R245 ;  /* 0x000000ffff5a7224 */ /* 0x000fe400078e00f5 */
[----:B------:R-:W-:Y:S02]  /*30ce0*/  IMAD.MOV.U32 R91, RZ, RZ, R244 ;  /* 0x000000ffff5b7224 */ /* 0x000fe400078e00f4 */
[----:B------:R-:W-:Y:S02]  /*30cf0*/  IMAD.MOV.U32 R236, RZ, RZ, R217 ;  /* 0x000000ffffec7224 */ /* 0x000fe400078e00d9 */
[----:B------:R-:W-:Y:S02]  /*30d00*/  IMAD.MOV.U32 R237, RZ, RZ, R216 ;  /* 0x000000ffffed7224 */ /* 0x000fe400078e00d8 */
[----:B------:R-:W-:-:S02]  /*30d10*/  IMAD.MOV.U32 R92, RZ, RZ, R243 ;  /* 0x000000ffff5c7224 */ /* 0x000fc400078e00f3 */
[----:B------:R-:W-:Y:S02]  /*30d20*/  IMAD.MOV.U32 R93, RZ, RZ, R242 ;  /* 0x000000ffff5d7224 */ /* 0x000fe400078e00f2 */
[----:B------:R-:W-:Y:S02]  /*30d30*/  IMAD.MOV.U32 R94, RZ, RZ, R241 ;  /* 0x000000ffff5e7224 */ /* 0x000fe400078e00f1 */
[----:B------:R-:W-:Y:S01]  /*30d40*/  IMAD.MOV.U32 R95, RZ, RZ, R240 ;  /* 0x000000ffff5f7224 */ /* 0x000fe200078e00f0 */
[----:B------:R-:W-:Y:S01]  /*30d50*/  MOV R247, R16 ;  /* 0x0000001000f77202 */ /* 0x000fe20000000f00 */
[----:B------:R-:W-:Y:S01]  /*30d60*/  IMAD.MOV.U32 R240, RZ, RZ, R33 ;  /* 0x000000fffff07224 */ /* 0x000fe200078e0021 */
[----:B------:R-:W-:Y:S01]  /*30d70*/  LDS R85, [R5+0x46000] ;  /* 0x0460000005557984 */ /* 0x000fe20000000800 */
[----:B------:R-:W-:Y:S02]  /*30d80*/  IMAD.MOV.U32 R241, RZ, RZ, R32 ;  /* 0x000000fffff17224 */ /* 0x000fe400078e0020 */
[----:B------:R-:W-:Y:S01]  /*30d90*/  IMAD.MOV.U32 R242, RZ, RZ, R29 ;  /* 0x000000fffff27224 */ /* 0x000fe200078e001d */
[----:B------:R-:W-:Y:S01]  /*30da0*/  LDS R87, [R5+0x46800] ;  /* 0x0468000005577984 */ /* 0x000fe20000000800 */
[----:B------:R-:W-:-:S03]  /*30db0*/  IMAD.MOV.U32 R243, RZ, RZ, R28 ;  /* 0x000000fffff37224 */ /* 0x000fc600078e001c */
        /* <DEDUP_REMOVED lines=12> */
[----:B--2---:R-:W-:-:S02]  /*30e80*/  IMAD.MOV.U32 R249, RZ, RZ, R12 ;  /* 0x000000fffff97224 */ /* 0x004fc400078e000c */
[----:B---3--:R-:W-:Y:S02]  /*30e90*/  IMAD.MOV.U32 R248, RZ, RZ, R13 ;  /* 0x000000fffff87224 */ /* 0x008fe400078e000d */
[----:B------:R-:W-:Y:S02]  /*30ea0*/  IMAD.MOV.U32 R250, RZ, RZ, R9 ;  /* 0x000000fffffa7224 */ /* 0x000fe400078e0009 */
[----:B------:R-:W-:Y:S02]  /*30eb0*/  IMAD.MOV.U32 R251, RZ, RZ, R8 ;  /* 0x000000fffffb7224 */ /* 0x000fe400078e0008 */
[----:B------:R-:W-:Y:S02]  /*30ec0*/  IMAD.MOV.U32 R244, RZ, RZ, R25 ;  /* 0x000000fffff47224 */ /* 0x000fe400078e0019 */
[----:B------:R-:W-:Y:S02]  /*30ed0*/  IMAD.MOV.U32 R245, RZ, RZ, R24 ;  /* 0x000000fffff57224 */ /* 0x000fe400078e0018 */
[----:B----4-:R-:W-:Y:S01]  /*30ee0*/  IMAD.MOV.U32 R246, RZ, RZ, R17 ;  /* 0x000000fffff67224 */ /* 0x010fe200078e0011 */
[----:B-1----:R-:W-:Y:S01]  /*30ef0*/  HMMA.1688.F32.TF32 R216, R36, R218, R220 ;  /* 0x000000da24d8723c */ /* 0x002fe200000810dc */
[----:B------:R-:W-:Y:S01]  /*30f00*/  IMAD.MOV.U32 R176, RZ, RZ, R228 ;  /* 0x000000ffffb07224 */ /* 0x000fe200078e00e4 */
[----:B------:R-:W-:Y:S01]  /*30f10*/  LDS R220, [R4+0x46180] ;  /* 0x0461800004dc7984 */ /* 0x000fe20000000800 */
[----:B------:R-:W-:-:S02]  /*30f20*/  IMAD.MOV.U32 R177, RZ, RZ, R229 ;  /* 0x000000ffffb17224 */ /* 0x000fc400078e00e5 */
[----:B------:R-:W-:Y:S01]  /*30f30*/  IMAD.MOV.U32 R178, RZ, RZ, R230 ;  /* 0x000000ffffb27224 */ /* 0x000fe200078e00e6 */
[----:B------:R-:W-:Y:S01]  /*30f40*/  LDS R222, [R4+0x46980] ;  /* 0x0469800004de7984 */ /* 0x000fe20000000800 */
[----:B------:R-:W-:-:S03]  /*30f50*/  IMAD.MOV.U32 R179, RZ, RZ, R231 ;  /* 0x000000ffffb37224 */ /* 0x000fc600078e00e7 */
[----:B------:R-:W-:Y:S04]  /*30f60*/  LDS R221, [R5+0x46180] ;  /* 0x0461800005dd7984 */ /* 0x000fe80000000800 */
[----:B------:R-:W-:Y:S01]  /*30f70*/  LDS R223, [R5+0x46980] ;  /* 0x0469800005df7984 */ /* 0x000fe20000000800 */
[C---:B------:R-:W-:Y:S08]  /*30f80*/  HMMA.1688.F32.TF32 R200, R36.reuse, R202, R204 ;  /* 0x000000ca24c8723c */ /* 0x040ff000000810cc */
[C---:B------:R-:W-:Y:S08]  /*30f90*/  HMMA.1688.F32.TF32 R204, R36.reuse, R18, R208 ;  /* 0x0000001224cc723c */ /* 0x040ff000000810d0 */
[C---:B------:R-:W-:Y:S08]  /*30fa0*/  HMMA.1688.F32.TF32 R208, R36.reuse, R14, R212 ;  /* 0x0000000e24d0723c */ /* 0x040ff000000810d4 */
[C---:B------:R-:W-:Y:S01]  /*30fb0*/  HMMA.1688.F32.TF32 R196, R36.reuse, R34, R172 ;  /* 0x0000002224c4723c */ /* 0x040fe200000810ac */
[----:B------:R-:W1:Y:S07]  /*30fc0*/  LDSM.16.M88.4 R12, [R7+0x80] ;  /* 0x00008000070c783b */ /* 0x000e6e0000000200 */
[C---:B------:R-:W-:Y:S01]  /*30fd0*/  HMMA.1688.F32.TF32 R188, R36.reuse, R26, R164 ;  /* 0x0000001a24bc723c */ /* 0x040fe200000810a4 */
[----:B------:R-:W-:Y:S04]  /*30fe0*/  LDSM.16.M88.4 R32, [R7+0xc080] ;  /* 0x00c080000720783b */ /* 0x000fe80000000200 */
[----:B------:R-:W-:Y:S03]  /*30ff0*/  LDSM.16.M88.4 R24, [R7+0x14080] ;  /* 0x014080000718783b */ /* 0x000fe60000000200 */
[C---:B------:R-:W-:Y:S01]  /*31000*/  HMMA.1688.F32.TF32 R192, R36.reuse, R30, R168 ;  /* 0x0000001e24c0723c */ /* 0x040fe200000810a8 */
[----:B------:R-:W-:Y:S04]  /*31010*/  LDSM.16.M88.4 R28, [R7+0x10080] ;  /* 0x01008000071c783b */ /* 0x000fe80000000200 */
[----:B------:R-:W-:Y:S03]  /*31020*/  LDSM.16.M88.4 R16, [R7+0x1c080] ;  /* 0x01c080000710783b */ /* 0x000fe60000000200 */
[----:B------:R-:W-:Y:S01]  /*31030*/  HMMA.1688.F32.TF32 R212, R36, R10, R20 ;  /* 0x0000000a24d4723c */ /* 0x000fe20000081014 */
[----:B------:R-:W2:Y:S04]  /*31040*/  LDSM.16.M88.4 R8, [R7+0x4080] ;  /* 0x004080000708783b */ /* 0x000ea80000000200 */
[----:B------:R-:W3:Y:S04]  /*31050*/  LDSM.16.M88.4 R36, [R7+0x8080] ;  /* 0x008080000724783b */ /* 0x000ee80000000200 */
[----:B------:R-:W2:Y:S04]  /*31060*/  LDSM.16.M88.4 R20, [R7+0x18080] ;  /* 0x018080000714783b */ /* 0x000ea80000000200 */
[----:B------:R-:W-:Y:S01]  /*31070*/  STL.64 [R1+0x1de8], R190 ;  /* 0x001de8be01007387 */ /* 0x000fe20000100a00 */
[-C--:B-1----:R-:W-:Y:S03]  /*31080*/  HMMA.1688.F32.TF32 R248, R52, R12.reuse, R248 ;  /* 0x0000000c34f8723c */ /* 0x082fe600000810f8 */
[----:B------:R-:W-:Y:S05]  /*31090*/  STL.64 [R1+0x1de0], R188 ;  /* 0x001de0bc01007387 */ /* 0x000fea0000100a00 */
[-C--:B------:R-:W-:Y:S01]  /*310a0*/  HMMA.1688.F32.TF32 R88, R116, R12.reuse, R88 ;  /* 0x0000000c7458723c */ /* 0x080fe20000081058 */
        /* <DEDUP_REMOVED lines=14> */
[----:B------:R-:W-:Y:S04]  /*31190*/  STL [R1+0x1b90], R7 ;  /* 0x001b900701007387 */ /* 0x000fe80000100800 */
[----:B------:R-:W-:Y:S04]  /*311a0*/  STL.64 [R1+0x1e68], R250 ;  /* 0x001e68fa01007387 */ /* 0x000fe80000100a00 */
[----:B------:R-:W-:Y:S04]  /*311b0*/  STL.64 [R1+0x1e60], R248 ;  /* 0x001e60f801007387 */ /* 0x000fe80000100a00 */
[----:B------:R-:W-:Y:S04]  /*311c0*/  STL [R1+0x1dbc], R88 ;  /* 0x001dbc5801007387 */ /* 0x000fe80000100800 */
[----:B------:R-:W-:Y:S04]  /*311d0*/  STL [R1+0x1db8], R89 ;  /* 0x001db85901007387 */ /* 0x000fe80000100800 */
[----:B------:R-:W-:Y:S04]  /*311e0*/  STL [R1+0x1db4], R90 ;  /* 0x001db45a01007387 */ /* 0x000fe80000100800 */
[----:B------:R1:W-:Y:S04]  /*311f0*/  STL [R1+0x1db0], R91 ;  /* 0x001db05b01007387 */ /* 0x0003e80000100800 */
[----:B------:R-:W4:Y:S04]  /*31200*/  LDL.LU R132, [R1+0x10] ;  /* 0x0000100001847983 */ /* 0x000f280000300800 */
[----:B------:R-:W4:Y:S04]  /*31210*/  LDL.LU R133, [R1+0x14] ;  /* 0x0000140001857983 */ /* 0x000f280000300800 */
[----:B------:R-:W4:Y:S04]  /*31220*/  LDL.LU R134, [R1+0x18] ;  /* 0x0000180001867983 */ /* 0x000f280000300800 */
[----:B------:R-:W4:Y:S04]  /*31230*/  LDL.LU R135, [R1+0x1c] ;  /* 0x00001c0001877983 */ /* 0x000f280000300800 */
[----:B------:R-:W4:Y:S04]  /*31240*/  LDL.LU R128, [R1+0x20] ;  /* 0x0000200001807983 */ /* 0x000f280000300800 */
[----:B------:R-:W4:Y:S04]  /*31250*/  LDL.LU R129, [R1+0x24] ;  /* 0x0000240001817983 */ /* 0x000f280000300800 */
[----:B------:R-:W4:Y:S01]  /*31260*/  LDL.LU R130, [R1+0x28] ;  /* 0x0000280001827983 */ /* 0x000f220000300800 */
[C---:B------:R-:W-:Y:S03]  /*31270*/  HMMA.1688.F32.TF32 R56, R84.reuse, R12, R56 ;  /* 0x0000000c5438723c */ /* 0x040fe60000081038 */
[----:B------:R-:W4:Y:S04]  /*31280*/  LDL.LU R131, [R1+0x2c] ;  /* 0x00002c0001837983 */ /* 0x000f280000300800 */
[----:B------:R-:W4:Y:S01]  /*31290*/  LDL.LU R124, [R1+0x30] ;  /* 0x00003000017c7983 */ /* 0x000f220000300800 */
[C---:B--2---:R-:W-:Y:S03]  /*312a0*/  HMMA.1688.F32.TF32 R60, R84.reuse, R8, R60 ;  /* 0x00000008543c723c */ /* 0x044fe6000008103c */
[----:B------:R-:W4:Y:S04]  /*312b0*/  LDL.LU R125, [R1+0x34] ;  /* 0x00003400017d7983 */ /* 0x000f280000300800 */
[----:B------:R-:W4:Y:S01]  /*312c0*/  LDL.LU R126, [R1+0x38] ;  /* 0x00003800017e7983 */ /* 0x000f220000300800 */
[C---:B---3--:R-:W-:Y:S03]  /*312d0*/  HMMA.1688.F32.TF32 R64, R84.reuse, R36, R64 ;  /* 0x000000245440723c */ /* 0x048fe60000081040 */
[----:B------:R-:W4:Y:S05]  /*312e0*/  LDL.LU R127, [R1+0x3c] ;  /* 0x00003c00017f7983 */ /* 0x000f2a0000300800 */
[C---:B------:R-:W-:Y:S08]  /*312f0*/  HMMA.1688.F32.TF32 R68, R84.reuse, R32, R68 ;  /* 0x000000205444723c */ /* 0x040ff00000081044 */
[C---:B------:R-:W-:Y:S08]  /*31300*/  HMMA.1688.F32.TF32 R72, R84.reuse, R28, R72 ;  /* 0x0000001c5448723c */ /* 0x040ff00000081048 */
[C---:B------:R-:W-:Y:S08]  /*31310*/  HMMA.1688.F32.TF32 R76, R84.reuse, R24, R76 ;  /* 0x00000018544c723c */ /* 0x040ff0000008104c */
[C---:B------:R-:W-:Y:S08]  /*31320*/  HMMA.1688.F32.TF32 R80, R84.reuse, R20, R80 ;  /* 0x000000145450723c */ /* 0x040ff00000081050 */
[----:B------:R-:W-:Y:S01]  /*31330*/  HMMA.1688.F32.TF32 R84, R84, R16, R96 ;  /* 0x000000105454723c */ /* 0x000fe20000081060 */
[----:B------:R-:W2:Y:S04]  /*31340*/  LDL.LU R96, [R1+0xa0] ;  /* 0x0000a00001607983 */ /* 0x000ea80000300800 */
[----:B------:R-:W2:Y:S04]  /*31350*/  LDL.LU R97, [R1+0xa4] ;  /* 0x0000a40001617983 */ /* 0x000ea80000300800 */
[----:B------:R-:W2:Y:S04]  /*31360*/  LDL.LU R98, [R1+0xa8] ;  /* 0x0000a80001627983 */ /* 0x000ea80000300800 */
[----:B------:R-:W2:Y:S01]  /*31370*/  LDL.LU R99, [R1+0xac] ;  /* 0x0000ac0001637983 */ /* 0x000ea20000300800 */
[----:B------:R-:W-:Y:S03]  /*31380*/  HMMA.1688.F32.TF32 R48, R52, R20, R100 ;  /* 0x000000143430723c */ /* 0x000fe60000081064 */
[----:B------:R-:W3:Y:S04]  /*31390*/  LDL.LU R100, [R1+0x90] ;  /* 0x0000900001647983 */ /* 0x000ee80000300800 */
[----:B------:R-:W3:Y:S01]  /*313a0*/  LDL.LU R101, [R1+0x94] ;  /* 0x0000940001657983 */ /* 0x000ee20000300800 */
[----:B------:R-:W-:Y:S03]  /*313b0*/  HMMA.1688.F32.TF32 R92, R116, R8, R92 ;  /* 0x00000008745c723c */ /* 0x000fe6000008105c */
        /* <DEDUP_REMOVED lines=16> */
[----:B------:R-:W4:Y:S04]  /*314c0*/  LDL.LU R109, [R1+0x74] ;  /* 0x00007400016d7983 */ /* 0x000f280000300800 */
[----:B------:R-:W4:Y:S01]  /*314d0*/  LDL.LU R110, [R1+0x78] ;  /* 0x00007800016e7983 */ /* 0x000f220000300800 */
[C---:B------:R-:W-:Y:S03]  /*314e0*/  HMMA.1688.F32.TF32 R244, R52.reuse, R8, R244 ;  /* 0x0000000834f4723c */ /* 0x040fe600000810f4 */
[----:B------:R-:W4:Y:S04]  /*314f0*/  LDL.LU R111, [R1+0x7c] ;  /* 0x00007c00016f7983 */ /* 0x000f280000300800 */
[----:B------:R-:W4:Y:S01]  /*31500*/  LDL.LU R120, [R1+0x40] ;  /* 0x0000400001787983 */ /* 0x000f220000300800 */
[C---:B------:R-:W-:Y:S03]  /*31510*/  HMMA.1688.F32.TF32 R240, R52.reuse, R36, R240 ;  /* 0x0000002434f0723c */ /* 0x040fe600000810f0 */
[----:B------:R-:W4:Y:S04]  /*31520*/  LDL.LU R121, [R1+0x44] ;  /* 0x0000440001797983 */ /* 0x000f280000300800 */
[----:B------:R-:W4:Y:S01]  /*31530*/  LDL.LU R122, [R1+0x48] ;  /* 0x00004800017a7983 */ /* 0x000f220000300800 */
[C---:B------:R-:W-:Y:S03]  /*31540*/  HMMA.1688.F32.TF32 R236, R52.reuse, R32, R236 ;  /* 0x0000002034ec723c */ /* 0x040fe600000810ec */
[----:B------:R-:W4:Y:S05]  /*31550*/  LDL.LU R123, [R1+0x4c] ;  /* 0x00004c00017b7983 */ /* 0x000f2a0000300800 */
[C---:B------:R-:W-:Y:S08]  /*31560*/  HMMA.1688.F32.TF32 R44, R52.reuse, R24, R44 ;  /* 0x00000018342c723c */ /* 0x040ff0000008102c */
[----:B------:R-:W-:Y:S01]  /*31570*/  HMMA.1688.F32.TF32 R52, R52, R16, R184 ;  /* 0x000000103434723c */ /* 0x000fe200000810b8 */
[----:B------:R-:W4:Y:S04]  /*31580*/  LDL.LU R184, [R1] ;  /* 0x0000000001b87983 */ /* 0x000f280000300800 */
[----:B------:R-:W4:Y:S04]  /*31590*/  LDL.LU R185, [R1+0x4] ;  /* 0x0000040001b97983 */ /* 0x000f280000300800 */
[----:B------:R-:W4:Y:S04]  /*315a0*/  LDL.LU R186, [R1+0x8] ;  /* 0x0000080001ba7983 */ /* 0x000f280000300800 */
[----:B------:R-:W4:Y:S04]  /*315b0*/  LDL.LU R187, [R1+0xc] ;  /* 0x00000c0001bb7983 */ /* 0x000f280000300800 */
[----:B------:R-:W-:Y:S04]  /*315c0*/  STL [R1+0x1dac], R93 ;  /* 0x001dac5d01007387 */ /* 0x000fe80000100800 */
[----:B------:R-:W-:Y:S04]  /*315d0*/  STL [R1+0x1da8], R94 ;  /* 0x001da85e01007387 */ /* 0x000fe80000100800 */
[----:B------:R-:W-:Y:S01]  /*315e0*/  STL [R1+0x1da4], R95 ;  /* 0x001da45f01007387 */ /* 0x000fe20000100800 */
[C---:B--2---:R-:W-:Y:S11]  /*315f0*/  HMMA.1688.F32.TF32 R96, R116.reuse, R36, R96 ;  /* 0x000000247460723c */ /* 0x044ff60000081060 */
[----:B------:R-:W-:Y:S11]  /*31600*/  @!UPT UIADD3 URZ, URZ, URZ, URZ ;  /* 0x0000003f3f3ff290 */ /* 0x000ff6000fffe03f */
[----:B------:R-:W-:Y:S01]  /*31610*/  @!UPT UIADD3 URZ, URZ, URZ, URZ ;  /* 0x0000003f3f3ff290 */ /* 0x000fe2000fffe03f */
[----:B------:R-:W-:Y:S04]  /*31620*/  STL [R1+0x1d9c], R96 ;  /* 0x001d9c6001007387 */ /* 0x000fe80000100800 */
[----:B------:R-:W-:Y:S04]  /*31630*/  STL [R1+0x1d98], R97 ;  /* 0x001d986101007387 */ /* 0x000fe80000100800 */
[----:B------:R-:W-:Y:S04]  /*31640*/  STL [R1+0x1d94], R98 ;  /* 0x001d946201007387 */ /* 0x000fe80000100800 */
[----:B------:R-:W-:Y:S04]  /*31650*/  STL [R1+0x1d90], R99 ;  /* 0x001d906301007387 */ /* 0x000fe80000100800 */
        /* <DEDUP_REMOVED lines=8> */
[C---:B---3--:R-:W-:Y:S08]  /*316e0*/  HMMA.1688.F32.TF32 R100, R116.reuse, R32, R100 ;  /* 0x000000207464723c */ /* 0x048ff00000081064 */
[C---:B------:R-:W-:Y:S11]  /*316f0*/  HMMA.1688.F32.TF32 R104, R116.reuse, R28, R104 ;  /* 0x0000001c7468723c */ /* 0x040ff60000081068 */
[----:B------:R-:W-:Y:S04]  /*31700*/  @!UPT UIADD3 URZ, URZ, URZ, URZ ;  /* 0x0000003f3f3ff290 */ /* 0x000fe8000fffe03f */
[----:B------:R3:W-:Y:S04]  /*31710*/  STL [R1+0x1d8c], R100 ;  /* 0x001d8c6401007387 */ /* 0x0007e80000100800 */
[----:B------:R1:W-:Y:S04]  /*31720*/  STL [R1+0x1d88], R101 ;  /* 0x001d886501007387 */ /* 0x0003e80000100800 */
[----:B------:R1:W-:Y:S04]  /*31730*/  STL [R1+0x1d84], R102 ;  /* 0x001d846601007387 */ /* 0x0003e80000100800 */
[----:B------:R1:W-:Y:S04]  /*31740*/  STL [R1+0x1d80], R103 ;  /* 0x001d806701007387 */ /* 0x0003e80000100800 */
[----:B------:R-:W-:Y:S01]  /*31750*/  STL [R1+0x1da0], R107 ;  /* 0x001da06b01007387 */ /* 0x000fe20000100800 */
[C---:B----4-:R-:W-:Y:S08]  /*31760*/  HMMA.1688.F32.TF32 R108, R116.reuse, R24, R108 ;  /* 0x00000018746c723c */ /* 0x050ff0000008106c */
        /* <DEDUP_REMOVED lines=15> */
[C---:B-1----:R-:W-:Y:S11]  /*31860*/  HMMA.1688.F32.TF32 R88, R156.reuse, R8, R176 ;  /* 0x000000089c58723c */ /* 0x042ff600000810b0 */
[----:B------:R-:W-:Y:S11]  /*31870*/  @!UPT UIADD3 URZ, URZ, URZ, URZ ;  /* 0x0000003f3f3ff290 */ /* 0x000ff6000fffe03f */
[----:B------:R-:W-:Y:S02]  /*31880*/  @!UPT UIADD3 URZ, URZ, URZ, URZ ;  /* 0x0000003f3f3ff290 */ /* 0x000fe4000fffe03f */
[----:B---3--:R-:W-:Y:S02]  /*31890*/  IMAD.MOV.U32 R100, RZ, RZ, R88 ;  /* 0x000000ffff647224 */ /* 0x008fe400078e0058 */
[----:B------:R-:W-:Y:S02]  /*318a0*/  IMAD.MOV.U32 R101, RZ, RZ, R89 ;  /* 0x000000ffff657224 */ /* 0x000fe400078e0059 */
[----:B------:R-:W-:Y:S02]  /*318b0*/  IMAD.MOV.U32 R102, RZ, RZ, R90 ;  /* 0x000000ffff667224 */ /* 0x000fe400078e005a */
[----:B------:R-:W-:Y:S01]  /*318c0*/  IMAD.MOV.U32 R103, RZ, RZ, R91 ;  /* 0x000000ffff677224 */ /* 0x000fe200078e005b */
[----:B--2---:R-:W-:Y:S08]  /*318d0*/  HMMA.1688.F32.TF32 R96, R156, R12, R180 ;  /* 0x0000000c9c60723c */ /* 0x004ff000000810b4 */
[----:B------:R-:W-:Y:S11]  /*318e0*/  HMMA.1688.F32.TF32 R140, R148, R24, R228 ;  /* 0x00000018948c723c */ /* 0x000ff600000810e4 */
[----:B------:R-:W-:Y:S04]  /*318f0*/  @!UPT UIADD3 URZ, URZ, URZ, URZ ;  /* 0x0000003f3f3ff290 */ /* 0x000fe8000fffe03f */
[----:B------:R-:W-:Y:S04]  /*31900*/  STL.64 [R1+0xe0], R96 ;  /* 0x0000e06001007387 */ /* 0x000fe80000100a00 */
[----:B------:R1:W-:Y:S04]  /*31910*/  STL.64 [R1+0xe8], R98 ;  /* 0x0000e86201007387 */ /* 0x0003e80000100a00 */
[----:B------:R-:W2:Y:S04]  /*31920*/  LDL.LU R168, [R1+0x110] ;  /* 0x0001100001a87983 */ /* 0x000ea80000300800 */
[----:B------:R-:W2:Y:S04]  /*31930*/  LDL.LU R169, [R1+0x114] ;  /* 0x0001140001a97983 */ /* 0x000ea80000300800 */
[----:B------:R-:W2:Y:S04]  /*31940*/  LDL.LU R170, [R1+0x118] ;  /* 0x0001180001aa7983 */ /* 0x000ea80000300800 */
[----:B------:R-:W2:Y:S01]  /*31950*/  LDL.LU R171, [R1+0x11c] ;  /* 0x00011c0001ab7983 */ /* 0x000ea20000300800 */
[----:B------:R-:W-:-:S03]  /*31960*/  IMAD.MOV.U32 R231, RZ, RZ, R160 ;  /* 0x000000ffffe77224 */ /* 0x000fc600078e00a0 */
[----:B------:R-:W3:Y:S01]  /*31970*/  LDL.LU R164, [R1+0x120] ;  /* 0x0001200001a47983 */ /* 0x000ee20000300800 */
[----:B------:R-:W-:-:S03]  /*31980*/  IMAD.MOV.U32 R230, RZ, RZ, R161 ;  /* 0x000000ffffe67224 */ /* 0x000fc600078e00a1 */
[----:B------:R-:W3:Y:S01]  /*31990*/  LDL.LU R165, [R1+0x124] ;  /* 0x0001240001a57983 */ /* 0x000ee20000300800 */
[----:B------:R-:W-:-:S03]  /*319a0*/  MOV R229, R162 ;  /* 0x000000a200e57202 */ /* 0x000fc60000000f00 */
[----:B------:R-:W3:Y:S01]  /*319b0*/  LDL.LU R166, [R1+0x128] ;  /* 0x0001280001a67983 */ /* 0x000ee20000300800 */
[----:B------:R-:W-:-:S03]  /*319c0*/  IMAD.MOV.U32 R228, RZ, RZ, R163 ;  /* 0x000000ffffe47224 */ /* 0x000fc600078e00a3 */
[----:B------:R-:W3:Y:S01]  /*319d0*/  LDL.LU R167, [R1+0x12c] ;  /* 0x00012c0001a77983 */ /* 0x000ee20000300800 */
[----:B------:R-:W-:Y:S03]  /*319e0*/  HMMA.1688.F32.TF32 R148, R148, R16, R232 ;  /* 0x000000109494723c */ /* 0x000fe600000810e8 */
        /* <DEDUP_REMOVED lines=64> */
[C---:B--2---:R-:W-:Y:S08]  /*31df0*/  HMMA.1688.F32.TF32 R188, R152.reuse, R32, R188 ;  /* 0x0000002098bc723c */ /* 0x044ff000000810bc */
[-C--:B---3--:R-:W-:Y:S08]  /*31e00*/  HMMA.1688.F32.TF32 R192, R152, R36.reuse, R192 ;  /* 0x0000002498c0723c */ /* 0x088ff000000810c0 */
[C---:B----4-:R-:W-:Y:S08]  /*31e10*/  HMMA.1688.F32.TF32 R248, R156.reuse, R36, R248 ;  /* 0x000000249cf8723c */ /* 0x050ff000000810f8 */
[C---:B------:R-:W-:Y:S08]  /*31e20*/  HMMA.1688.F32.TF32 R88, R156.reuse, R32, R88 ;  /* 0x000000209c58723c */ /* 0x040ff00000081058 */
[C---:B------:R-:W-:Y:S08]  /*31e30*/  HMMA.1688.F32.TF32 R208, R156.reuse, R20, R208 ;  /* 0x000000149cd0723c */ /* 0x040ff000000810d0 */
[C---:B------:R-:W-:Y:S08]  /*31e40*/  HMMA.1688.F32.TF32 R216, R156.reuse, R28, R216 ;  /* 0x0000001c9cd8723c */ /* 0x040ff000000810d8 */
[C---:B------:R-:W-:Y:S08]  /*31e50*/  HMMA.1688.F32.TF32 R212, R156.reuse, R24, R212 ;  /* 0x000000189cd4723c */ /* 0x040ff000000810d4 */
[----:B------:R-:W-:Y:S01]  /*31e60*/  HMMA.1688.F32.TF32 R156, R156, R16, R204 ;  /* 0x000000109c9c723c */ /* 0x000fe200000810cc */
[----:B-1----:R-:W-:-:S02]  /*31e70*/  IMAD.MOV.U32 R98, RZ, RZ, R250 ;  /* 0x000000ffff627224 */ /* 0x002fc400078e00fa */
[----:B------:R-:W-:Y:S02]  /*31e80*/  IMAD.MOV.U32 R99, RZ, RZ, R251 ;  /* 0x000000ffff637224 */ /* 0x000fe400078e00fb */
[----:B------:R-:W-:Y:S01]  /*31e90*/  IMAD.MOV.U32 R96, RZ, RZ, R248 ;  /* 0x000000ffff607224 */ /* 0x000fe200078e00f8 */
[----:B------:R-:W2:Y:S02]  /*31ea0*/  LDL.LU.64 R250, [R1+0x1e68] ;  /* 0x001e680001fa7983 */ /* 0x000ea40000300a00 */
[----:B------:R-:W-:Y:S01]  /*31eb0*/  HMMA.1688.F32.TF32 R196, R152, R8, R196 ;  /* 0x0000000898c4723c */ /* 0x000fe200000810c4 */
[----:B------:R-:W-:Y:S02]  /*31ec0*/  IMAD.MOV.U32 R97, RZ, RZ, R249 ;  /* 0x000000ffff617224 */ /* 0x000fe400078e00f9 */
[----:B------:R-:W-:Y:S01]  /*31ed0*/  IMAD.MOV.U32 R95, RZ, RZ, R90 ;  /* 0x000000ffff5f7224 */ /* 0x000fe200078e005a */
[----:B------:R-:W2:Y:S01]  /*31ee0*/  LDL.LU.64 R248, [R1+0x1e60] ;  /* 0x001e600001f87983 */ /* 0x000ea20000300a00 */
[----:B------:R-:W-:-:S02]  /*31ef0*/  IMAD.MOV.U32 R107, RZ, RZ, R91 ;  /* 0x000000ffff6b7224 */ /* 0x000fc400078e005b */
[----:B------:R-:W-:Y:S01]  /*31f00*/  IMAD.MOV.U32 R93, RZ, RZ, R88 ;  /* 0x000000ffff5d7224 */ /* 0x000fe200078e0058 */
[----:B------:R-:W-:Y:S01]  /*31f10*/  MOV R88, R216 ;  /* 0x000000d800587202 */ /* 0x000fe20000000f00 */
[----:B------:R-:W-:Y:S01]  /*31f20*/  IMAD.MOV.U32 R94, RZ, RZ, R89 ;  /* 0x000000ffff5e7224 */ /* 0x000fe200078e0059 */
[C---:B------:R-:W-:Y:S01]  /*31f30*/  HMMA.1688.F32.TF32 R200, R152.reuse, R12, R200 ;  /* 0x0000000c98c8723c */ /* 0x040fe200000810c8 */
[----:B------:R-:W-:Y:S02]  /*31f40*/  IMAD.MOV.U32 R90, RZ, RZ, R218 ;  /* 0x000000ffff5a7224 */ /* 0x000fe400078e00da */
[----:B------:R-:W-:Y:S02]  /*31f50*/  IMAD.MOV.U32 R91, RZ, RZ, R219 ;  /* 0x000000ffff5b7224 */ /* 0x000fe400078e00db */
[----:B------:R-:W-:Y:S01]  /*31f60*/  IMAD.MOV.U32 R89, RZ, RZ, R217 ;  /* 0x000000ffff597224 */ /* 0x000fe200078e00d9 */
[----:B------:R-:W3:Y:S04]  /*31f70*/  LDL.LU.64 R218, [R1+0x1e58] ;  /* 0x001e580001da7983 */ /* 0x000ee80000300a00 */
[----:B------:R-:W3:Y:S04]  /*31f80*/  LDL.LU.64 R216, [R1+0x1e50] ;  /* 0x001e500001d87983 */ /* 0x000ee80000300a00 */
[----:B------:R-:W-:Y:S04]  /*31f90*/  STL.64 [R1+0x90], R212 ;  /* 0x000090d401007387 */ /* 0x000fe80000100a00 */
[----:B------:R1:W-:Y:S04]  /*31fa0*/  STL.64 [R1+0x98], R214 ;  /* 0x000098d601007387 */ /* 0x0003e80000100a00 */
[----:B-1----:R-:W4:Y:S04]  /*31fb0*/  LDL.LU.64 R214, [R1+0x1e48] ;  /* 0x001e480001d67983 */ /* 0x002f280000300a00 */
        /* <DEDUP_REMOVED lines=25> */
[----:B------:R-:W2:Y:S01]  /*32150*/  LDL.LU.64 R188, [R1+0x1de0] ;  /* 0x001de00001bc7983 */ /* 0x000ea20000300a00 */
[C---:B------:R-:W-:Y:S08]  /*32160*/  HMMA.1688.F32.TF32 R180, R152.reuse, R28, R180 ;  /* 0x0000001c98b4723c */ /* 0x040ff000000810b4 */
[----:B------:R-:W-:Y:S11]  /*32170*/  HMMA.1688.F32.TF32 R176, R152, R24, R176 ;  /* 0x0000001898b0723c */ /* 0x000ff600000810b0 */
[----:B------:R-:W-:Y:S04]  /*32180*/  @!UPT UIADD3 URZ, URZ, URZ, URZ ;  /* 0x0000003f3f3ff290 */ /* 0x000fe8000fffe03f */
        /* <DEDUP_REMOVED lines=8> */
[----:B------:R-:W-:-:S02]  /*32210*/  IMAD.MOV.U32 R157, RZ, RZ, R252 ;  /* 0x000000ffff9d7224 */ /* 0x000fc400078e00fc */
[----:B------:R-:W-:Y:S02]  /*32220*/  IMAD.MOV.U32 R158, RZ, RZ, R6 ;  /* 0x000000ffff9e7224 */ /* 0x000fe400078e0006 */
[----:B------:R-:W-:Y:S01]  /*32230*/  IMAD.MOV.U32 R159, RZ, RZ, R3 ;  /* 0x000000ffff9f7224 */ /* 0x000fe200078e0003 */
[C---:B---3--:R-:W-:Y:S08]  /*32240*/  HMMA.1688.F32.TF32 R216, R220.reuse, R16, R216 ;  /* 0x00000010dcd8723c */ /* 0x048ff000000810d8 */
[C---:B----4-:R-:W-:Y:S08]  /*32250*/  HMMA.1688.F32.TF32 R212, R220.reuse, R20, R212 ;  /* 0x00000014dcd4723c */ /* 0x050ff000000810d4 */
[C---:B--2---:R-:W-:Y:S08]  /*32260*/  HMMA.1688.F32.TF32 R208, R220.reuse, R24, R208 ;  /* 0x00000018dcd0723c */ /* 0x044ff000000810d0 */
[----:B------:R-:W-:Y:S08]  /*32270*/  HMMA.1688.F32.TF32 R204, R220, R28, R204 ;  /* 0x0000001cdccc723c */ /* 0x000ff000000810cc */
[----:B------:R-:W-:Y:S08]  /*32280*/  HMMA.1688.F32.TF32 R156, R152, R20, R156 ;  /* 0x00000014989c723c */ /* 0x000ff0000008109c */
[C---:B------:R-:W-:Y:S08]  /*32290*/  HMMA.1688.F32.TF32 R200, R220.reuse, R32, R200 ;  /* 0x00000020dcc8723c */ /* 0x040ff000000810c8 */
[C---:B------:R-:W-:Y:S08]  /*322a0*/  HMMA.1688.F32.TF32 R196, R220.reuse, R36, R196 ;  /* 0x00000024dcc4723c */ /* 0x040ff000000810c4 */
[C---:B------:R-:W-:Y:S08]  /*322b0*/  HMMA.1688.F32.TF32 R192, R220.reuse, R8, R192 ;  /* 0x00000008dcc0723c */ /* 0x040ff000000810c0 */
[----:B------:R-:W-:Y:S01]  /*322c0*/  HMMA.1688.F32.TF32 R188, R220, R12, R188 ;  /* 0x0000000cdcbc723c */ /* 0x000fe200000810bc */
[----:B------:R-:W-:Y:S04]  /*322d0*/  LDS R220, [R2+0x47000] ;  /* 0x0470000002dc7984 */ /* 0x000fe80000000800 */
[----:B------:R-:W-:Y:S04]  /*322e0*/  LDS R222, [R2+0x47800] ;  /* 0x0478000002de7984 */ /* 0x000fe80000000800 */
[----:B------:R-:W-:Y:S04]  /*322f0*/  LDS R221, [R0+0x47000] ;  /* 0x0470000000dd7984 */ /* 0x000fe80000000800 */
[----:B------:R-:W1:Y:S04]  /*32300*/  LDS R223, [R0+0x47800] ;  /* 0x0478000000df7984 */ /* 0x000e680000000800 */
[----:B------:R-:W-:Y:S04]  /*32310*/  STL.64 [R1], R156 ;  /* 0x0000009c01007387 */ /* 0x000fe80000100a00 */
[----:B------:R-:W-:Y:S04]  /*32320*/  STL.64 [R1+0x8], R158 ;  /* 0x0000089e01007387 */ /* 0x000fe80000100a00 */
[----:B------:R-:W-:Y:S04]  /*32330*/  STL [R1+0x1d7c], R189 ;  /* 0x001d7cbd01007387 */ /* 0x000fe80000100800 */
[----:B------:R-:W-:Y:S04]  /*32340*/  STL [R1+0x1d78], R190 ;  /* 0x001d78be01007387 */ /* 0x000fe80000100800 */
[----:B------:R-:W-:Y:S04]  /*32350*/  STL [R1+0x1d74], R191 ;  /* 0x001d74bf01007387 */ /* 0x000fe80000100800 */
[----:B------:R-:W-:Y:S04]  /*32360*/  STL [R1+0x1d68], R192 ;  /* 0x001d68c001007387 */ /* 0x000fe80000100800 */
[----:B------:R-:W-:Y:S04]  /*32370*/  STL [R1+0x1d64], R193 ;  /* 0x001d64c101007387 */ /* 0x000fe80000100800 */
[----:B------:R-:W-:Y:S04]  /*32380*/  STL [R1+0x1d60], R194 ;  /* 0x001d60c201007387 */ /* 0x000fe80000100800 */
[----:B------:R1:W-:Y:S02]  /*32390*/  STL [R1+0x1d5c], R195 ;  /* 0x001d5cc301007387 */ /* 0x0003e40000100800 */
[----:B-1----:R-:W-:Y:S08]  /*323a0*/  HMMA.1688.F32.TF32 R192, R220, R10, R244 ;  /* 0x0000000adcc0723c */ /* 0x002ff000000810f4 */
        /* <DEDUP_REMOVED lines=8> */
[----:B------:R-:W-:-:S07]  /*32430*/  IMAD.MOV.U32 R21, RZ, RZ, R192 ;  /* 0x000000ffff157224 */ /* 0x000fce00078e00c0 */
[----:B------:R-:W-:Y:S01]  /*32440*/  HMMA.1688.F32.TF32 R248, R220, R14, R248 ;  /* 0x0000000edcf8723c */ /* 0x000fe200000810f8 */
[----:B------:R-:W-:-:S07]  /*32450*/  IMAD.MOV.U32 R20, RZ, RZ, R193 ;  /* 0x000000ffff147224 */ /* 0x000fce00078e00c1 */
[----:B------:R-:W-:Y:S01]  /*32460*/  HMMA.1688.F32.TF32 R40, R220, R30, R40 ;  /* 0x0000001edc28723c */ /* 0x000fe20000081028 */
[----:B------:R-:W-:Y:S04]  /*32470*/  STL [R1+0x1d70], R198 ;  /* 0x001d70c601007387 */ /* 0x000fe80000100800 */
[----:B------:R-:W-:Y:S03]  /*32480*/  LDS R224, [R4+0x47000] ;  /* 0x0470000004e07984 */ /* 0x000fe60000000800 */
[----:B------:R-:W-:Y:S01]  /*32490*/  HMMA.1688.F32.TF32 R184, R184, R16, R228 ;  /* 0x00000010b8b8723c */ /* 0x000fe200000810e4 */
[----:B------:R-:W-:Y:S04]  /*324a0*/  LDS R226, [R4+0x47800] ;  /* 0x0478000004e27984 */ /* 0x000fe80000000800 */
[----:B------:R-:W-:Y:S02]  /*324b0*/  LDS R225, [R5+0x47000] ;  /* 0x0470000005e17984 */ /* 0x000fe40000000800 */
[----:B------:R-:W-:Y:S01]  /*324c0*/  IMAD.MOV.U32 R17, RZ, RZ, R194 ;  /* 0x000000ffff117224 */ /* 0x000fe200078e00c2 */
[----:B------:R-:W-:Y:S01]  /*324d0*/  MOV R16, R195 ;  /* 0x000000c300107202 */ /* 0x000fe20000000f00 */
[----:B------:R-:W-:Y:S01]  /*324e0*/  IMAD.MOV.U32 R9, RZ, RZ, R250 ;  /* 0x000000ffff097224 */ /* 0x000fe200078e00fa */
[----:B------:R-:W-:Y:S01]  /*324f0*/  HMMA.1688.F32.TF32 R192, R220, R38, R240 ;  /* 0x00000026dcc0723c */ /* 0x000fe200000810f0 */
[----:B------:R-:W-:Y:S01]  /*32500*/  IMAD.MOV.U32 R8, RZ, RZ, R251 ;  /* 0x000000ffff087224 */ /* 0x000fe200078e00fb */
[----:B------:R-:W1:Y:S04]  /*32510*/  LDS R227, [R5+0x47800] ;  /* 0x0478000005e37984 */ /* 0x000e680000000800 */
[----:B------:R-:W-:Y:S01]  /*32520*/  IMAD.MOV.U32 R6, RZ, RZ, R41 ;  /* 0x000000ffff067224 */ /* 0x000fe200078e0029 */
[----:B------:R2:W-:Y:S01]  /*32530*/  STL [R1+0x1d6c], R199 ;  /* 0x001d6cc701007387 */ /* 0x0005e20000100800 */
[----:B------:R-:W-:-:S02]  /*32540*/  IMAD.MOV.U32 R13, RZ, RZ, R248 ;  /* 0x000000ffff0d7224 */ /* 0x000fc400078e00f8 */
[----:B------:R-:W-:Y:S01]  /*32550*/  IMAD.MOV.U32 R12, RZ, RZ, R249 ;  /* 0x000000ffff0c7224 */ /* 0x000fe200078e00f9 */
[----:B------:R-:W-:Y:S04]  /*32560*/  LDS R228, [R2+0x47080] ;  /* 0x0470800002e47984 */ /* 0x000fe80000000800 */
[----:B------:R-:W-:Y:S04]  /*32570*/  LDS R230, [R2+0x47880] ;  /* 0x0478800002e67984 */ /* 0x000fe80000000800 */
[----:B------:R-:W-:Y:S04]  /*32580*/  LDS R229, [R0+0x47080] ;  /* 0x0470800000e57984 */ /* 0x000fe80000000800 */
[----:B------:R-:W3:Y:S01]  /*32590*/  LDS R231, [R0+0x47880] ;  /* 0x0478800000e77984 */ /* 0x000ee20000000800 */
[----:B------:R-:W-:-:S02]  /*325a0*/  IMAD.MOV.U32 R29, RZ, RZ, R192 ;  /* 0x000000ffff1d7224 */ /* 0x000fc400078e00c0 */
[----:B------:R-:W-:Y:S01]  /*325b0*/  IMAD.MOV.U32 R28, RZ, RZ, R193 ;  /* 0x000000ffff1c7224 */ /* 0x000fe200078e00c1 */
[----:B------:R-:W-:Y:S01]  /*325c0*/  LDS R232, [R4+0x47080] ;  /* 0x0470800004e87984 */ /* 0x000fe20000000800 */
[----:B------:R-:W-:Y:S02]  /*325d0*/  IMAD.MOV.U32 R25, RZ, RZ, R194 ;  /* 0x000000ffff197224 */ /* 0x000fe400078e00c2 */
[----:B------:R-:W-:Y:S01]  /*325e0*/  IMAD.MOV.U32 R24, RZ, RZ, R195 ;  /* 0x000000ffff187224 */ /* 0x000fe200078e00c3 */
[----:B------:R-:W-:Y:S01]  /*325f0*/  LDS R234, [R4+0x47880] ;  /* 0x0478800004ea7984 */ /* 0x000fe20000000800 */
[C---:B------:R-:W-:Y:S01]  /*32600*/  HMMA.1688.F32.TF32 R192, R220.reuse, R34, R236 ;  /* 0x00000022dcc0723c */ /* 0x040fe200000810ec */
[----:B------:R-:W-:Y:S02]  /*32610*/  IMAD.MOV.U32 R251, RZ, RZ, R42 ;  /* 0x000000fffffb7224 */ /* 0x000fe400078e002a */
[----:B------:R-:W-:Y:S01]  /*32620*/  IMAD.MOV.U32 R250, RZ, RZ, R43 ;  /* 0x000000fffffa7224 */ /* 0x000fe200078e002b */
[----:B------:R-:W-:Y:S04]  /*32630*/  LDS R233, [R5+0x47080] ;  /* 0x0470800005e97984 */ /* 0x000fe80000000800 */
[----:B------:R-:W4:Y:S11]  /*32640*/  LDS R235, [R5+0x47880] ;  /* 0x0478800005eb7984 */ /* 0x000f360000000800 */
[----:B------:R-:W-:Y:S05]  /*32650*/  @!UPT UIADD3 URZ, URZ, URZ, URZ ;  /* 0x0000003f3f3ff290 */ /* 0x000fea000fffe03f */
[----:B------:R-:W-:Y:S02]  /*32660*/  IMAD.MOV.U32 R32, RZ, RZ, R195 ;  /* 0x000000ffff207224 */ /* 0x000fe400078e00c3 */
[----:B------:R-:W-:Y:S02]  /*32670*/  IMAD.MOV.U32 R195, RZ, RZ, R40 ;  /* 0x000000ffffc37224 */ /* 0x000fe400078e0028 */
[C---:B------:R-:W-:Y:S01]  /*32680*/  HMMA.1688.F32.TF32 R40, R220.reuse, R26, R44 ;  /* 0x0000001adc28723c */ /* 0x040fe2000008102c */
[----:B------:R-:W-:Y:S02]  /*32690*/  IMAD.MOV.U32 R249, RZ, RZ, R192 ;  /* 0x000000fffff97224 */ /* 0x000fe400078e00c0 */
[----:B------:R-:W-:Y:S02]  /*326a0*/  IMAD.MOV.U32 R248, RZ, RZ, R193 ;  /* 0x000000fffff87224 */ /* 0x000fe400078e00c1 */
[----:B------:R-:W-:Y:S11]  /*326b0*/  IMAD.MOV.U32 R33, RZ, RZ, R194 ;  /* 0x000000ffff217224 */ /* 0x000ff600078e00c2 */
[----:B------:R-:W-:Y:S08]  /*326c0*/  @!UPT UIADD3 URZ, URZ, URZ, URZ ;  /* 0x0000003f3f3ff290 */ /* 0x000ff0000fffe03f */
[----:B--2---:R-:W-:Y:S01]  /*326d0*/  IMAD.MOV.U32 R199, RZ, RZ, R40 ;  /* 0x000000ffffc77224 */ /* 0x004fe200078e0028 */
[----:B------:R-:W-:Y:S01]  /*326e0*/  MOV R192, R41 ;  /* 0x0000002900c07202 */ /* 0x000fe20000000f00 */
[----:B------:R-:W-:Y:S02]  /*326f0*/  IMAD.MOV.U32 R193, RZ, RZ, R42 ;  /* 0x000000ffffc17224 */ /* 0x000fe400078e002a */
[----:B------:R-:W-:Y:S02]  /*32700*/  IMAD.MOV.U32 R194, RZ, RZ, R43 ;  /* 0x000000ffffc27224 */ /* 0x000fe400078e002b */
[C---:B------:R-:W-:Y:S11]  /*32710*/  HMMA.1688.F32.TF32 R40, R220.reuse, R22, R48 ;  /* 0x00000016dc28723c */ /* 0x040ff60000081030 */
[----:B------:R-:W-:Y:S11]  /*32720*/  @!UPT UIADD3 URZ, URZ, URZ, URZ ;  /* 0x0000003f3f3ff290 */ /* 0x000ff6000fffe03f */
[----:B------:R-:W-:Y:S02]  /*32730*/  @!UPT UIADD3 URZ, URZ, URZ, URZ ;  /* 0x0000003f3f3ff290 */ /* 0x000fe4000fffe03f */
[----:B------:R-:W-:Y:S02]  /*32740*/  IMAD.MOV.U32 R189, RZ, RZ, R40 ;  /* 0x000000ffffbd7224 */ /* 0x000fe400078e0028 */
[----:B------:R-:W-:Y:S02]  /*32750*/  IMAD.MOV.U32 R190, RZ, RZ, R41 ;  /* 0x000000ffffbe7224 */ /* 0x000fe400078e0029 */
[----:B------:R-:W-:Y:S02]  /*32760*/  IMAD.MOV.U32 R191, RZ, RZ, R42 ;  /* 0x000000ffffbf7224 */ /* 0x000fe400078e002a */
[----:B------:R-:W-:Y:S02]  /*32770*/  IMAD.MOV.U32 R198, RZ, RZ, R43 ;  /* 0x000000ffffc67224 */ /* 0x000fe400078e002b */
[----:B------:R-:W-:Y:S08]  /*32780*/  HMMA.1688.F32.TF32 R40, R220, R18, R52 ;  /* 0x00000012dc28723c */ /* 0x000ff00000081034 */
[C---:B-1----:R-:W-:Y:S08]  /*32790*/  HMMA.1688.F32.TF32 R48, R224.reuse, R14, R56 ;  /* 0x0000000ee030723c */ /* 0x042ff00000081038 */
[----:B------:R-:W-:Y:S08]  /*327a0*/  HMMA.1688.F32.TF32 R44, R224, R10, R60 ;  /* 0x0000000ae02c723c */ /* 0x000ff0000008103c */
[----:B------:R-:W-:-:S02]  /*327b0*/  IMAD.MOV.U32 R223, RZ, RZ, R40 ;  /* 0x000000ffffdf7224 */ /* 0x000fc400078e0028 */
[----:B------:R-:W-:Y:S02]  /*327c0*/  IMAD.MOV.U32 R222, RZ, RZ, R41 ;  /* 0x000000ffffde7224 */ /* 0x000fe400078e0029 */
[----:B------:R-:W-:Y:S02]  /*327d0*/  IMAD.MOV.U32 R221, RZ, RZ, R42 ;  /* 0x000000ffffdd7224 */ /* 0x000fe400078e002a */
[----:B------:R-:W-:Y:S02]  /*327e0*/  IMAD.MOV.U32 R220, RZ, RZ, R43 ;  /* 0x000000ffffdc7224 */ /* 0x000fe400078e002b */
[C---:B------:R-:W-:Y:S01]  /*327f0*/  HMMA.1688.F32.TF32 R40, R224.reuse, R38, R64 ;  /* 0x00000026e028723c */ /* 0x040fe20000081040 */
[----:B------:R-:W-:Y:S04]  /*32800*/  STL.64 [R1+0x160], R48 ;  /* 0x0001603001007387 */ /* 0x000fe80000100a00 */
[----:B------:R1:W-:Y:S04]  /*32810*/  STL.64 [R1+0x168], R50 ;  /* 0x0001683201007387 */ /* 0x0003e80000100a00 */
[----:B------:R-:W-:Y:S04]  /*32820*/  STL.64 [R1+0x150], R44 ;  /* 0x0001502c01007387 */ /* 0x000fe80000100a00 */
[----:B------:R2:W-:Y:S01]  /*32830*/  STL.64 [R1+0x158], R46 ;  /* 0x0001582e01007387 */ /* 0x0005e20000100a00 */
[C---:B-1----:R-:W-:Y:S09]  /*32840*/  HMMA.1688.F32.TF32 R48, R224.reuse, R34, R68 ;  /* 0x00000022e030723c */ /* 0x042ff20000081044 */
[----:B------:R-:W-:Y:S01]  /*32850*/  STL.64 [R1+0x140], R40 ;  /* 0x0001402801007387 */ /* 0x000fe20000100a00 */
[C---:B--2---:R-:W-:Y:S03]  /*32860*/  HMMA.1688.F32.TF32 R44, R224.reuse, R30, R72 ;  /* 0x0000001ee02c723c */ /* 0x044fe60000081048 */
[----:B------:R1:W-:Y:S05]  /*32870*/  STL.64 [R1+0x148], R42 ;  /* 0x0001482a01007387 */ /* 0x0003ea0000100a00 */
[C---:B------:R-:W-:Y:S08]  /*32880*/  HMMA.1688.F32.TF32 R240, R224.reuse, R22, R80 ;  /* 0x00000016e0f0723c */ /* 0x040ff00000081050 */
[C---:B-1----:R-:W-:Y:S01]  /*32890*/  HMMA.1688.F32.TF32 R40, R224.reuse, R26, R76 ;  /* 0x0000001ae028723c */ /* 0x042fe2000008104c */
[----:B------:R-:W-:Y:S04]  /*328a0*/  STL.64 [R1+0x130], R48 ;  /* 0x0001303001007387 */ /* 0x000fe80000100a00 */
[----:B------:R-:W-:Y:S04]  /*328b0*/  STL.64 [R1+0x138], R50 ;  /* 0x0001383201007387 */ /* 0x000fe80000100a00 */
[----:B------:R-:W-:Y:S04]  /*328c0*/  STL.64 [R1+0x120], R44 ;  /* 0x0001202c01007387 */ /* 0x000fe80000100a00 */
[----:B------:R-:W-:Y:S10]  /*328d0*/  STL.64 [R1+0x128], R46 ;  /* 0x0001282e01007387 */ /* 0x000ff40000100a00 */
[----:B------:R-:W-:Y:S04]  /*328e0*/  STL [R1+0x110], R40 ;  /* 0x0001102801007387 */ /* 0x000fe80000100800 */
[----:B------:R1:W-:Y:S04]  /*328f0*/  STL.64 [R1+0x1d40], R242 ;  /* 0x001d40f201007387 */ /* 0x0003e80000100a00 */
[----:B------:R2:W-:Y:S01]  /*32900*/  STL.64 [R1+0x1d38], R240 ;  /* 0x001d38f001007387 */ /* 0x0005e20000100a00 */
[----:B------:R-:W-:Y:S03]  /*32910*/  HMMA.1688.F32.TF32 R236, R224, R18, R84 ;  /* 0x00000012e0ec723c */ /* 0x000fe60000081054 */
[----:B------:R-:W-:Y:S01]  /*32920*/  LDS R84, [R2+0x47100] ;  /* 0x0471000002547984 */ /* 0x000fe20000000800 */
[----:B-1----:R-:W-:-:S03]  /*32930*/  IMAD.MOV.U32 R242, RZ, RZ, R90 ;  /* 0x000000fffff27224 */ /* 0x002fc600078e005a */
[----:B------:R-:W-:Y:S01]  /*32940*/  LDS R86, [R2+0x47900] ;  /* 0x0479000002567984 */ /* 0x000fe20000000800 */
[----:B--2---:R-:W-:Y:S01]  /*32950*/  MOV R240, R88 ;  /* 0x0000005800f07202 */ /* 0x004fe20000000f00 */
[----:B------:R-:W-:Y:S02]  /*32960*/  IMAD.MOV.U32 R241, RZ, RZ, R89 ;  /* 0x000000fffff17224 */ /* 0x000fe400078e0059 */
[----:B------:R-:W2:Y:S01]  /*32970*/  LDL.LU R88, [R1+0x1dbc] ;  /* 0x001dbc0001587983 */ /* 0x000ea20000300800 */
[----:B------:R-:W-:-:S03]  /*32980*/  IMAD.MOV.U32 R243, RZ, RZ, R91 ;  /* 0x000000fffff37224 */ /* 0x000fc600078e005b */
[----:B------:R-:W2:Y:S04]  /*32990*/  LDL.LU R89, [R1+0x1db8] ;  /* 0x001db80001597983 */ /* 0x000ea80000300800 */
[----:B------:R-:W2:Y:S04]  /*329a0*/  LDL.LU R90, [R1+0x1db4] ;  /* 0x001db400015a7983 */ /* 0x000ea80000300800 */
[----:B------:R-:W2:Y:S04]  /*329b0*/  LDL.LU R91, [R1+0x1db0] ;  /* 0x001db000015b7983 */ /* 0x000ea80000300800 */
[----:B------:R1:W-:Y:S04]  /*329c0*/  STL.64 [R1+0x1d50], R238 ;  /* 0x001d50ee01007387 */ /* 0x0003e80000100a00 */
[----:B------:R3:W-:Y:S04]  /*329d0*/  STL.64 [R1+0x1d48], R236 ;  /* 0x001d48ec01007387 */ /* 0x0007e80000100a00 */
[----:B------:R-:W-:Y:S01]  /*329e0*/  LDS R85, [R0+0x47100] ;  /* 0x0471000000557984 */ /* 0x000fe20000000800 */
[----:B-1----:R-:W-:-:S03]  /*329f0*/  IMAD.MOV.U32 R238, RZ, RZ, R95 ;  /* 0x000000ffffee7224 */ /* 0x002fc600078e005f */
[----:B------:R-:W1:Y:S01]  /*32a00*/  LDS R87, [R0+0x47900] ;  /* 0x0479000000577984 */ /* 0x000e620000000800 */
[----:B---3--:R-:W-:Y:S01]  /*32a10*/  IMAD.MOV.U32 R236, RZ, RZ, R93 ;  /* 0x000000ffffec7224 */ /* 0x008fe200078e005d */
[----:B------:R-:W-:Y:S02]  /*32a20*/  HMMA.1688.F32.TF32 R108, R228, R26, R108 ;  /* 0x0000001ae46c723c */ /* 0x000fe4000008106c */
[----:B------:R-:W3:Y:S01]  /*32a30*/  LDL.LU R93, [R1+0x1dac] ;  /* 0x001dac00015d7983 */ /* 0x000ee20000300800 */
[----:B------:R-:W-:-:S03]  /*32a40*/  IMAD.MOV.U32 R237, RZ, RZ, R94 ;  /* 0x000000ffffed7224 */ /* 0x000fc600078e005e */
[----:B------:R-:W3:Y:S04]  /*32a50*/  LDL.LU R94, [R1+0x1da8] ;  /* 0x001da800015e7983 */ /* 0x000ee80000300800 */
[----:B------:R-:W3:Y:S01]  /*32a60*/  LDL.LU R95, [R1+0x1da4] ;  /* 0x001da400015f7983 */ /* 0x000ee20000300800 */
[----:B------:R-:W-:-:S03]  /*32a70*/  IMAD.MOV.U32 R239, RZ, RZ, R107 ;  /* 0x000000ffffef7224 */ /* 0x000fc600078e006b */
[----:B------:R-:W3:Y:S01]  /*32a80*/  LDL.LU R107, [R1+0x1da0] ;  /* 0x001da000016b7983 */ /* 0x000ee20000300800 */
[----:B------:R-:W-:Y:S03]  /*32a90*/  HMMA.1688.F32.TF32 R44, R228, R22, R112 ;  /* 0x00000016e42c723c */ /* 0x000fe60000081070 */
[----:B------:R-:W-:Y:S04]  /*32aa0*/  LDS R224, [R2+0x47180] ;  /* 0x0471800002e07984 */ /* 0x000fe80000000800 */
[----:B------:R-:W-:Y:S01]  /*32ab0*/  LDS R226, [R2+0x47980] ;  /* 0x0479800002e27984 */ /* 0x000fe20000000800 */
[----:B----4-:R-:W-:Y:S03]  /*32ac0*/  HMMA.1688.F32.TF32 R64, R232, R34, R132 ;  /* 0x00000022e840723c */ /* 0x010fe60000081084 */
[----:B------:R-:W-:Y:S04]  /*32ad0*/  LDS R225, [R0+0x47180] ;  /* 0x0471800000e17984 */ /* 0x000fe80000000800 */
[----:B------:R-:W4:Y:S01]  /*32ae0*/  LDS R227, [R0+0x47980] ;  /* 0x0479800000e37984 */ /* 0x000f220000000800 */
[----:B------:R-:W-:Y:S08]  /*32af0*/  HMMA.1688.F32.TF32 R48, R228, R18, R116 ;  /* 0x00000012e430723c */ /* 0x000ff00000081074 */
[C---:B------:R-:W-:Y:S08]  /*32b00*/  HMMA.1688.F32.TF32 R52, R232.reuse, R14, R120 ;  /* 0x0000000ee834723c */ /* 0x040ff00000081078 */
[C---:B------:R-:W-:Y:S08]  /*32b10*/  HMMA.1688.F32.TF32 R56, R232.reuse, R10, R124 ;  /* 0x0000000ae838723c */ /* 0x040ff0000008107c */
        /* <DEDUP_REMOVED lines=10> */
[----:B--2---:R-:W-:Y:S02]  /*32bc0*/  HMMA.1688.F32.TF32 R244, R228, R14, R88 ;  /* 0x0000000ee4f4723c */ /* 0x004fe40000081058 */
[----:B------:R-:W-:Y:S04]  /*32bd0*/  LDS R41, [R5+0x47180] ;  /* 0x0471800005297984 */ /* 0x000fe80000000800 */
[----:B------:R-:W-:Y:S01]  /*32be0*/  LDS R43, [R5+0x47980] ;  /* 0x04798000052b7984 */ /* 0x000fe20000000800 */
[----:B------:R-:W-:-:S03]  /*32bf0*/  IMAD.MOV.U32 R88, RZ, RZ, R96 ;  /* 0x000000ffff587224 */ /* 0x000fc600078e0060 */
[----:B------:R-:W2:Y:S01]  /*32c00*/  LDL.LU R96, [R1+0x1d9c] ;  /* 0x001d9c0001607983 */ /* 0x000ea20000300800 */
[----:B------:R-:W-:Y:S02]  /*32c10*/  IMAD.MOV.U32 R89, RZ, RZ, R97 ;  /* 0x000000ffff597224 */ /* 0x000fe400078e0061 */
[----:B------:R-:W-:Y:S01]  /*32c20*/  IMAD.MOV.U32 R90, RZ, RZ, R98 ;  /* 0x000000ffff5a7224 */ /* 0x000fe200078e0062 */
[----:B------:R-:W2:Y:S01]  /*32c30*/  LDL.LU R97, [R1+0x1d98] ;  /* 0x001d980001617983 */ /* 0x000ea20000300800 */
[----:B------:R-:W-:-:S03]  /*32c40*/  IMAD.MOV.U32 R91, RZ, RZ, R99 ;  /* 0x000000ffff5b7224 */ /* 0x000fc600078e0063 */
[----:B------:R-:W2:Y:S04]  /*32c50*/  LDL.LU R98, [R1+0x1d94] ;  /* 0x001d940001627983 */ /* 0x000ea80000300800 */
[----:B------:R-:W2:Y:S01]  /*32c60*/  LDL.LU R99, [R1+0x1d90] ;  /* 0x001d900001637983 */ /* 0x000ea20000300800 */
[----:B---3--:R-:W-:Y:S11]  /*32c70*/  HMMA.1688.F32.TF32 R92, R228, R10, R92 ;  /* 0x0000000ae45c723c */ /* 0x008ff6000008105c */
[----:B------:R-:W-:Y:S11]  /*32c80*/  @!UPT UIADD3 URZ, URZ, URZ, URZ ;  /* 0x0000003f3f3ff290 */ /* 0x000ff6000fffe03f */
[----:B------:R-:W-:Y:S01]  /*32c90*/  @!UPT UIADD3 URZ, URZ, URZ, URZ ;  /* 0x0000003f3f3ff290 */ /* 0x000fe2000fffe03f */
[----:B------:R3:W-:Y:S04]  /*32ca0*/  STL [R1+0x1d34], R92 ;  /* 0x001d345c01007387 */ /* 0x0007e80000100800 */
[----:B------:R1:W-:Y:S04]  /*32cb0*/  STL [R1+0x1d30], R93 ;  /* 0x001d305d01007387 */ /* 0x0003e80000100800 */
[----:B------:R4:W-:Y:S01]  /*32cc0*/  STL [R1+0x1d2c], R94 ;  /* 0x001d2c5e01007387 */ /* 0x0009e20000100800 */
[----:B---3--:R-:W-:-:S03]  /*32cd0*/  IMAD.MOV.U32 R92, RZ, RZ, R100 ;  /* 0x000000ffff5c7224 */ /* 0x008fc600078e0064 */
[----:B------:R3:W-:Y:S01]  /*32ce0*/  STL [R1+0x1d28], R95 ;  /* 0x001d285f01007387 */ /* 0x0007e20000100800 */
[----:B-1----:R-:W-:-:S03]  /*32cf0*/  IMAD.MOV.U32 R93, RZ, RZ, R101 ;  /* 0x000000ffff5d7224 */ /* 0x002fc600078e0065 */
[----:B------:R-:W2:Y:S01]  /*32d00*/  LDL.LU R100, [R1+0x1d8c] ;  /* 0x001d8c0001647983 */ /* 0x000ea20000300800 */
[----:B----4-:R-:W-:-:S03]  /*32d10*/  MOV R94, R102 ;  /* 0x00000066005e7202 */ /* 0x010fc60000000f00 */
[----:B------:R-:W2:Y:S01]  /*32d20*/  LDL.LU R101, [R1+0x1d88] ;  /* 0x001d880001657983 */ /* 0x000ea20000300800 */
[----:B---3--:R-:W-:-:S03]  /*32d30*/  IMAD.MOV.U32 R95, RZ, RZ, R103 ;  /* 0x000000ffff5f7224 */ /* 0x008fc600078e0067 */
[----:B------:R-:W2:Y:S04]  /*32d40*/  LDL.LU R102, [R1+0x1d84] ;  /* 0x001d840001667983 */ /* 0x000ea80000300800 */
[----:B------:R-:W2:Y:S02]  /*32d50*/  LDL.LU R103, [R1+0x1d80] ;  /* 0x001d800001677983 */ /* 0x000ea40000300800 */
[C---:B--2---:R-:W-:Y:S11]  /*32d60*/  HMMA.1688.F32.TF32 R96, R228.reuse, R38, R96 ;  /* 0x00000026e460723c */ /* 0x044ff60000081060 */
[----:B------:R-:W-:Y:S11]  /*32d70*/  @!UPT UIADD3 URZ, URZ, URZ, URZ ;  /* 0x0000003f3f3ff290 */ /* 0x000ff6000fffe03f */
[----:B------:R-:W-:Y:S01]  /*32d80*/  @!UPT UIADD3 URZ, URZ, URZ, URZ ;  /* 0x0000003f3f3ff290 */ /* 0x000fe2000fffe03f */
[----:B------:R1:W-:Y:S04]  /*32d90*/  STL [R1+0x1d08], R96 ;  /* 0x001d086001007387 */ /* 0x0003e80000100800 */
[----:B------:R2:W-:Y:S04]  /*32da0*/  STL [R1+0x1d04], R97 ;  /* 0x001d046101007387 */ /* 0x0005e80000100800 */
[----:B------:R3:W-:Y:S04]  /*32db0*/  STL [R1+0x1d00], R98 ;  /* 0x001d006201007387 */ /* 0x0007e80000100800 */
[----:B------:R2:W-:Y:S04]  /*32dc0*/  STL [R1+0x1cfc], R99 ;  /* 0x001cfc6301007387 */ /* 0x0005e80000100800 */
[----:B-1----:R-:W4:Y:S04]  /*32dd0*/  LDL.LU R96, [R1+0xe0] ;  /* 0x0000e00001607983 */ /* 0x002f280000300800 */
[----:B--2---:R-:W4:Y:S04]  /*32de0*/  LDL.LU R97, [R1+0xe4] ;  /* 0x0000e40001617983 */ /* 0x004f280000300800 */
[----:B---3--:R-:W4:Y:S04]  /*32df0*/  LDL.LU R98, [R1+0xe8] ;  /* 0x0000e80001627983 */ /* 0x008f280000300800 */
[----:B------:R-:W4:Y:S01]  /*32e00*/  LDL.LU R99, [R1+0xec] ;  /* 0x0000ec0001637983 */ /* 0x000f220000300800 */
[C---:B------:R-:W-:Y:S08]  /*32e10*/  HMMA.1688.F32.TF32 R104, R228.reuse, R30, R104 ;  /* 0x0000001ee468723c */ /* 0x040ff00000081068 */
[----:B------:R-:W-:Y:S01]  /*32e20*/  HMMA.1688.F32.TF32 R100, R228, R34, R100 ;  /* 0x00000022e464723c */ /* 0x000fe20000081064 */
[----:B------:R-:W-:Y:S04]  /*32e30*/  LDS R228, [R4+0x47100] ;  /* 0x0471000004e47984 */ /* 0x000fe80000000800 */
[----:B------:R-:W-:Y:S04]  /*32e40*/  LDS R230, [R4+0x47900] ;  /* 0x0479000004e67984 */ /* 0x000fe80000000800 */
[----:B------:R-:W-:Y:S04]  /*32e50*/  LDS R229, [R5+0x47100] ;  /* 0x0471000005e57984 */ /* 0x000fe80000000800 */
[----:B------:R-:W1:Y:S10]  /*32e60*/  LDS R231, [R5+0x47900] ;  /* 0x0479000005e77984 */ /* 0x000e740000000800 */
        /* <DEDUP_REMOVED lines=16> */
[C---:B--2---:R-:W-:Y:S02]  /*32f70*/  HMMA.1688.F32.TF32 R44, R84.reuse, R10, R92 ;  /* 0x0000000a542c723c */ /* 0x044fe4000008105c */
[----:B------:R-:W-:Y:S11]  /*32f80*/  STL [R1+0x1d1c], R48 ;  /* 0x001d1c3001007387 */ /* 0x000ff60000100800 */
[----:B------:R-:W-:Y:S11]  /*32f90*/  @!UPT UIADD3 URZ, URZ, URZ, URZ ;  /* 0x0000003f3f3ff290 */ /* 0x000ff6000fffe03f */
[----:B------:R-:W-:Y:S02]  /*32fa0*/  IMAD.MOV.U32 R107, RZ, RZ, R44 ;  /* 0x000000ffff6b7224 */ /* 0x000fe400078e002c */
[----:B------:R-:W-:Y:S02]  /*32fb0*/  IMAD.MOV.U32 R111, RZ, RZ, R45 ;  /* 0x000000ffff6f7224 */ /* 0x000fe400078e002d */
[----:B------:R-:W-:Y:S02]  /*32fc0*/  IMAD.MOV.U32 R135, RZ, RZ, R46 ;  /* 0x000000ffff877224 */ /* 0x000fe400078e002e */
[----:B------:R-:W-:Y:S02]  /*32fd0*/  IMAD.MOV.U32 R134, RZ, RZ, R47 ;  /* 0x000000ffff867224 */ /* 0x000fe400078e002f */
[C---:B------:R-:W-:Y:S01]  /*32fe0*/  HMMA.1688.F32.TF32 R44, R84.reuse, R38, R88 ;  /* 0x00000026542c723c */ /* 0x040fe20000081058 */
[----:B------:R-:W-:Y:S04]  /*32ff0*/  STL [R1+0x1d18], R49 ;  /* 0x001d183101007387 */ /* 0x000fe80000100800 */
[----:B------:R-:W-:Y:S04]  /*33000*/  STL [R1+0x1d14], R50 ;  /* 0x001d143201007387 */ /* 0x000fe80000100800 */
[----:B------:R2:W-:Y:S02]  /*33010*/  STL [R1+0x1d10], R51 ;  /* 0x001d103301007387 */ /* 0x0005e40000100800 */
[C---:B--2---:R-:W-:Y:S11]  /*33020*/  HMMA.1688.F32.TF32 R48, R84.reuse, R30, R240 ;  /* 0x0000001e5430723c */ /* 0x044ff600000810f0 */
[----:B------:R-:W-:Y:S02]  /*33030*/  @!UPT UIADD3 URZ, URZ, URZ, URZ ;  /* 0x0000003f3f3ff290 */ /* 0x000fe4000fffe03f */
[----:B------:R-:W-:Y:S02]  /*33040*/  IMAD.MOV.U32 R100, RZ, RZ, R44 ;  /* 0x000000ffff647224 */ /* 0x000fe400078e002c */
[----:B------:R-:W-:Y:S02]  /*33050*/  IMAD.MOV.U32 R101, RZ, RZ, R45 ;  /* 0x000000ffff657224 */ /* 0x000fe400078e002d */
[----:B------:R-:W-:Y:S02]  /*33060*/  IMAD.MOV.U32 R102, RZ, RZ, R46 ;  /* 0x000000ffff667224 */ /* 0x000fe400078e002e */
[----:B------:R-:W-:Y:S02]  /*33070*/  IMAD.MOV.U32 R103, RZ, RZ, R47 ;  /* 0x000000ffff677224 */ /* 0x000fe400078e002f */
[----:B------:R-:W-:Y:S01]  /*33080*/  HMMA.1688.F32.TF32 R44, R84, R34, R236 ;  /* 0x00000022542c723c */ /* 0x000fe200000810ec */
[----:B------:R2:W-:Y:S04]  /*33090*/  STL [R1+0x1d24], R54 ;  /* 0x001d243601007387 */ /* 0x0005e80000100800 */
[----:B------:R3:W-:Y:S04]  /*330a0*/  STL [R1+0x1d20], R55 ;  /* 0x001d203701007387 */ /* 0x0007e80000100800 */
[----:B------:R-:W2:Y:S04]  /*330b0*/  LDL.LU R240, [R1] ;  /* 0x0000000001f07983 */ /* 0x000ea80000300800 */
[----:B------:R-:W2:Y:S04]  /*330c0*/  LDL.LU R241, [R1+0x4] ;  /* 0x0000040001f17983 */ /* 0x000ea80000300800 */
[----:B------:R-:W2:Y:S04]  /*330d0*/  LDL.LU R242, [R1+0x8] ;  /* 0x0000080001f27983 */ /* 0x000ea80000300800 */
[----:B------:R-:W2:Y:S03]  /*330e0*/  LDL.LU R243, [R1+0xc] ;  /* 0x00000c0001f37983 */ /* 0x000ea60000300800 */
[----:B------:R-:W-:-:S02]  /*330f0*/  IMAD.MOV.U32 R105, RZ, RZ, R46 ;  /* 0x000000ffff697224 */ /* 0x000fc400078e002e */
[----:B------:R-:W-:Y:S02]  /*33100*/  IMAD.MOV.U32 R106, RZ, RZ, R47 ;  /* 0x000000ffff6a7224 */ /* 0x000fe400078e002f */
[----:B------:R-:W-:Y:S02]  /*33110*/  IMAD.MOV.U32 R46, RZ, RZ, R48 ;  /* 0x000000ffff2e7224 */ /* 0x000fe400078e0030 */
[----:B------:R-:W-:Y:S02]  /*33120*/  IMAD.MOV.U32 R47, RZ, RZ, R49 ;  /* 0x000000ffff2f7224 */ /* 0x000fe400078e0031 */
[----:B------:R-:W-:Y:S02]  /*33130*/  IMAD.MOV.U32 R108, RZ, RZ, R50 ;  /* 0x000000ffff6c7224 */ /* 0x000fe400078e0032 */
[----:B------:R-:W-:Y:S01]  /*33140*/  IMAD.MOV.U32 R109, RZ, RZ, R51 ;  /* 0x000000ffff6d7224 */ /* 0x000fe200078e0033 */
[----:B----4-:R-:W-:Y:S11]  /*33150*/  HMMA.1688.F32.TF32 R96, R84, R14, R96 ;  /* 0x0000000e5460723c */ /* 0x010ff60000081060 */
        /* <DEDUP_REMOVED lines=41> */
[----:B------:R-:W4:Y:S01]  /*333f0*/  LDL.LU R91, [R1+0x2c] ;  /* 0x00002c00015b7983 */ /* 0x000f220000300800 */
[C---:B------:R-:W-:Y:S08]  /*33400*/  HMMA.1688.F32.TF32 R140, R224.reuse, R10, R160 ;  /* 0x0000000ae08c723c */ /* 0x040ff000000810a0 */
[----:B------:R-:W-:Y:S07]  /*33410*/  HMMA.1688.F32.TF32 R160, R224, R22, R180 ;  /* 0x00000016e0a0723c */ /* 0x000fee00000810b4 */
[----:B------:R-:W-:Y:S01]  /*33420*/  MOV R180, R189 ;  /* 0x000000bd00b47202 */ /* 0x000fe20000000f00 */
[----:B------:R-:W-:-:S02]  /*33430*/  IMAD.MOV.U32 R181, RZ, RZ, R190 ;  /* 0x000000ffffb57224 */ /* 0x000fc400078e00be */
[----:B------:R-:W-:Y:S01]  /*33440*/  IMAD.MOV.U32 R182, RZ, RZ, R191 ;  /* 0x000000ffffb67224 */ /* 0x000fe200078e00bf */
[C---:B-1----:R-:W-:Y:S08]  /*33450*/  HMMA.1688.F32.TF32 R232, R228.reuse, R10, R120 ;  /* 0x0000000ae4e8723c */ /* 0x042ff00000081078 */
[C---:B--2---:R-:W-:Y:S08]  /*33460*/  HMMA.1688.F32.TF32 R112, R228.reuse, R38, R112 ;  /* 0x00000026e470723c */ /* 0x044ff00000081070 */
[----:B---3--:R-:W-:Y:S07]  /*33470*/  HMMA.1688.F32.TF32 R116, R228, R34, R116 ;  /* 0x00000022e474723c */ /* 0x008fee0000081074 */
[----:B------:R1:W-:Y:S04]  /*33480*/  STL [R1+0x1cb0], R232 ;  /* 0x001cb0e801007387 */ /* 0x0003e80000100800 */
[----:B------:R2:W-:Y:S04]  /*33490*/  STL [R1+0x1cac], R233 ;  /* 0x001cace901007387 */ /* 0x0005e80000100800 */
[----:B------:R3:W-:Y:S04]  /*334a0*/  STL [R1+0x1ca8], R234 ;  /* 0x001ca8ea01007387 */ /* 0x0007e80000100800 */
[----:B------:R1:W-:Y:S04]  /*334b0*/  STL [R1+0x1ca4], R235 ;  /* 0x001ca4eb01007387 */ /* 0x0003e80000100800 */
[----:B------:R-:W-:Y:S04]  /*334c0*/  STL [R1+0x1cbc], R113 ;  /* 0x001cbc7101007387 */ /* 0x000fe80000100800 */
[----:B------:R-:W-:Y:S04]  /*334d0*/  STL [R1+0x1cb8], R114 ;  /* 0x001cb87201007387 */ /* 0x000fe80000100800 */
[----:B------:R-:W-:Y:S04]  /*334e0*/  STL [R1+0x1cb4], R115 ;  /* 0x001cb47301007387 */ /* 0x000fe80000100800 */
[----:B------:R-:W-:Y:S04]  /*334f0*/  STL [R1+0x1ca0], R119 ;  /* 0x001ca07701007387 */ /* 0x000fe80000100800 */
[----:B------:R-:W2:Y:S04]  /*33500*/  LDL.LU R189, [R1+0x1d7c] ;  /* 0x001d7c0001bd7983 */ /* 0x000ea80000300800 */
[----:B------:R-:W2:Y:S04]  /*33510*/  LDL.LU R190, [R1+0x1d78] ;  /* 0x001d780001be7983 */ /* 0x000ea80000300800 */
[----:B------:R-:W2:Y:S01]  /*33520*/  LDL.LU R191, [R1+0x1d74] ;  /* 0x001d740001bf7983 */ /* 0x000ea20000300800 */
[C---:B----4-:R-:W-:Y:S01]  /*33530*/  HMMA.1688.F32.TF32 R128, R84.reuse, R26, R96 ;  /* 0x0000001a5480723c */ /* 0x050fe20000081060 */
[----:B------:R-:W-:Y:S11]  /*33540*/  IMAD.MOV.U32 R104, RZ, RZ, R45 ;  /* 0x000000ffff687224 */ /* 0x000ff600078e002d */
[----:B------:R-:W-:Y:S11]  /*33550*/  @!UPT UIADD3 URZ, URZ, URZ, URZ ;  /* 0x0000003f3f3ff290 */ /* 0x000ff6000fffe03f */
[----:B------:R-:W-:Y:S01]  /*33560*/  @!UPT UIADD3 URZ, URZ, URZ, URZ ;  /* 0x0000003f3f3ff290 */ /* 0x000fe2000fffe03f */
[----:B------:R-:W-:Y:S02]  /*33570*/  IMAD.MOV.U32 R97, RZ, RZ, R128 ;  /* 0x000000ffff617224 */ /* 0x000fe400078e0080 */
[----:B------:R-:W-:Y:S02]  /*33580*/  IMAD.MOV.U32 R98, RZ, RZ, R129 ;  /* 0x000000ffff627224 */ /* 0x000fe400078e0081 */
[----:B------:R-:W-:Y:S02]  /*33590*/  IMAD.MOV.U32 R99, RZ, RZ, R130 ;  /* 0x000000ffff637224 */ /* 0x000fe400078e0082 */
[----:B------:R-:W-:Y:S02]  /*335a0*/  IMAD.MOV.U32 R45, RZ, RZ, R131 ;  /* 0x000000ffff2d7224 */ /* 0x000fe400078e0083 */
[C---:B------:R-:W-:Y:S08]  /*335b0*/  HMMA.1688.F32.TF32 R128, R84.reuse, R22, R48 ;  /* 0x000000165480723c */ /* 0x040ff00000081030 */
[----:B------:R-:W-:Y:S01]  /*335c0*/  HMMA.1688.F32.TF32 R84, R84, R18, R124 ;  /* 0x000000125454723c */ /* 0x000fe2000008107c */
[----:B------:R-:W-:Y:S01]  /*335d0*/  MOV R110, R44 ;  /* 0x0000002c006e7202 */ /* 0x000fe20000000f00 */
[----:B------:R-:W-:-:S02]  /*335e0*/  IMAD.MOV.U32 R183, RZ, RZ, R198 ;  /* 0x000000ffffb77224 */ /* 0x000fc400078e00c6 */
[----:B------:R-:W4:Y:S04]  /*335f0*/  LDL.LU R198, [R1+0x1d70] ;  /* 0x001d700001c67983 */ /* 0x000f280000300800 */
[----:B------:R-:W-:Y:S08]  /*33600*/  HMMA.1688.F32.TF32 R120, R228, R30, R88 ;  /* 0x0000001ee478723c */ /* 0x000ff00000081058 */
[----:B------:R-:W-:Y:S01]  /*33610*/  HMMA.1688.F32.TF32 R136, R224, R14, R156 ;  /* 0x0000000ee088723c */ /* 0x000fe2000008109c */
[----:B------:R-:W-:Y:S01]  /*33620*/  IMAD.MOV.U32 R50, RZ, RZ, R128 ;  /* 0x000000ffff327224 */ /* 0x000fe200078e0080 */
[----:B------:R-:W-:Y:S01]  /*33630*/  MOV R44, R130 ;  /* 0x00000082002c7202 */ /* 0x000fe20000000f00 */
[----:B------:R-:W-:Y:S01]  /*33640*/  IMAD.MOV.U32 R51, RZ, RZ, R129 ;  /* 0x000000ffff337224 */ /* 0x000fe200078e0081 */
[----:B------:R-:W-:Y:S01]  /*33650*/  LDS R88, [R2+0x48080] ;  /* 0x0480800002587984 */ /* 0x000fe20000000800 */
[----:B------:R-:W-:-:S03]  /*33660*/  IMAD.MOV.U32 R96, RZ, RZ, R131 ;  /* 0x000000ffff607224 */ /* 0x000fc600078e0083 */
[----:B------:R-:W-:Y:S01]  /*33670*/  IMAD.MOV.U32 R54, RZ, RZ, R84 ;  /* 0x000000ffff367224 */ /* 0x000fe200078e0054 */
[C---:B------:R-:W-:Y:S01]  /*33680*/  HMMA.1688.F32.TF32 R124, R228.reuse, R26, R236 ;  /* 0x0000001ae47c723c */ /* 0x040fe200000810ec */
[----:B------:R-:W-:Y:S01]  /*33690*/  IMAD.MOV.U32 R55, RZ, RZ, R85 ;  /* 0x000000ffff377224 */ /* 0x000fe200078e0055 */
[----:B------:R-:W-:Y:S01]  /*336a0*/  LDS R90, [R2+0x48880] ;  /* 0x04888000025a7984 */ /* 0x000fe20000000800 */
[----:B------:R-:W-:Y:S02]  /*336b0*/  IMAD.MOV.U32 R48, RZ, RZ, R86 ;  /* 0x000000ffff307224 */ /* 0x000fe400078e0056 */
[----:B------:R-:W-:Y:S01]  /*336c0*/  IMAD.MOV.U32 R49, RZ, RZ, R87 ;  /* 0x000000ffff317224 */ /* 0x000fe200078e0057 */
[----:B------:R-:W-:Y:S02]  /*336d0*/  LDS R89, [R0+0x48080] ;  /* 0x0480800000597984 */ /* 0x000fe40000000800 */
[----:B------:R-:W-:Y:S08]  /*336e0*/  HMMA.1688.F32.TF32 R84, R228, R14, R92 ;  /* 0x0000000ee454723c */ /* 0x000ff0000008105c */
[C---:B------:R-:W-:Y:S08]  /*336f0*/  HMMA.1688.F32.TF32 R144, R224.reuse, R38, R164 ;  /* 0x00000026e090723c */ /* 0x040ff000000810a4 */
[----:B------:R-:W-:Y:S01]  /*33700*/  HMMA.1688.F32.TF32 R148, R224, R34, R168 ;  /* 0x00000022e094723c */ /* 0x000fe200000810a8 */
[----:B-1----:R-:W-:Y:S01]  /*33710*/  IMAD.MOV.U32 R232, RZ, RZ, R21 ;  /* 0x000000ffffe87224 */ /* 0x002fe200078e0015 */
[----:B------:R-:W-:Y:S06]  /*33720*/  LDS R91, [R0+0x48880] ;  /* 0x04888000005b7984 */ /* 0x000fec0000000800 */
[C---:B------:R-:W-:Y:S08]  /*33730*/  HMMA.1688.F32.TF32 R128, R228.reuse, R22, R240 ;  /* 0x00000016e480723c */ /* 0x040ff000000810f0 */
[----:B------:R-:W-:Y:S08]  /*33740*/  HMMA.1688.F32.TF32 R228, R228, R18, R152 ;  /* 0x00000012e4e4723c */ /* 0x000ff00000081098 */
[C---:B------:R-:W-:Y:S08]  /*33750*/  HMMA.1688.F32.TF32 R152, R224.reuse, R30, R172 ;  /* 0x0000001ee098723c */ /* 0x040ff000000810ac */
[C---:B------:R-:W-:Y:S08]  /*33760*/  HMMA.1688.F32.TF32 R156, R224.reuse, R26, R176 ;  /* 0x0000001ae09c723c */ /* 0x040ff000000810b0 */
[----:B------:R-:W-:Y:S07]  /*33770*/  HMMA.1688.F32.TF32 R224, R224, R18, R184 ;  /* 0x00000012e0e0723c */ /* 0x000fee00000810b8 */
[----:B------:R-:W-:-:S02]  /*33780*/  IMAD.MOV.U32 R184, RZ, RZ, R199 ;  /* 0x000000ffffb87224 */ /* 0x000fc400078e00c7 */
[----:B------:R-:W4:Y:S01]  /*33790*/  LDL.LU R199, [R1+0x1d6c] ;  /* 0x001d6c0001c77983 */ /* 0x000f220000300800 */
[----:B------:R-:W-:Y:S02]  /*337a0*/  IMAD.MOV.U32 R185, RZ, RZ, R192 ;  /* 0x000000ffffb97224 */ /* 0x000fe400078e00c0 */
[----:B------:R-:W-:Y:S01]  /*337b0*/  IMAD.MOV.U32 R186, RZ, RZ, R193 ;  /* 0x000000ffffba7224 */ /* 0x000fe200078e00c1 */
[----:B------:R-:W4:Y:S01]  /*337c0*/  LDL.LU R192, [R1+0x1d68] ;  /* 0x001d680001c07983 */ /* 0x000f220000300800 */
[----:B------:R-:W-:-:S03]  /*337d0*/  IMAD.MOV.U32 R187, RZ, RZ, R194 ;  /* 0x000000ffffbb7224 */ /* 0x000fc600078e00c2 */
[----:B------:R-:W4:Y:S04]  /*337e0*/  LDL.LU R193, [R1+0x1d64] ;  /* 0x001d640001c17983 */ /* 0x000f280000300800 */
[----:B------:R-:W4:Y:S01]  /*337f0*/  LDL.LU R194, [R1+0x1d60] ;  /* 0x001d600001c27983 */ /* 0x000f220000300800 */
[----:B--2---:R-:W-:Y:S07]  /*33800*/  HMMA.1688.F32.TF32 R168, R40, R14, R188 ;  /* 0x0000000e28a8723c */ /* 0x004fee00000810bc */
[----:B------:R-:W-:-:S02]  /*33810*/  IMAD.MOV.U32 R188, RZ, RZ, R195 ;  /* 0x000000ffffbc7224 */ /* 0x000fc400078e00c3 */
[----:B------:R-:W2:Y:S01]  /*33820*/  LDL.LU R195, [R1+0x1d5c] ;  /* 0x001d5c0001c37983 */ /* 0x000ea20000300800 */
[----:B------:R-:W-:-:S03]  /*33830*/  IMAD.MOV.U32 R189, RZ, RZ, R6 ;  /* 0x000000ffffbd7224 */ /* 0x000fc600078e0006 */
[----:B------:R-:W2:Y:S01]  /*33840*/  LDL.LU R6, [R1+0x1d58] ;  /* 0x001d580001067983 */ /* 0x000ea20000300800 */
[----:B------:R-:W-:Y:S01]  /*33850*/  MOV R242, R33 ;  /* 0x0000002100f27202 */ /* 0x000fe20000000f00 */
[----:B------:R-:W-:Y:S01]  /*33860*/  IMAD.MOV.U32 R243, RZ, RZ, R32 ;  /* 0x000000fffff37224 */ /* 0x000fe200078e0020 */
[C---:B------:R-:W-:Y:S01]  /*33870*/  HMMA.1688.F32.TF32 R200, R40.reuse, R34, R200 ;  /* 0x0000002228c8723c */ /* 0x040fe200000810c8 */
[----:B------:R-:W-:Y:S01]  /*33880*/  IMAD.MOV.U32 R233, RZ, RZ, R20 ;  /* 0x000000ffffe97224 */ /* 0x000fe200078e0014 */
[----:B------:R-:W-:Y:S01]  /*33890*/  LDS R32, [R2+0x48000] ;  /* 0x0480000002207984 */ /* 0x000fe20000000800 */
[----:B---3--:R-:W-:Y:S02]  /*338a0*/  IMAD.MOV.U32 R234, RZ, RZ, R17 ;  /* 0x000000ffffea7224 */ /* 0x008fe400078e0011 */
[----:B------:R-:W-:Y:S01]  /*338b0*/  IMAD.MOV.U32 R235, RZ, RZ, R16 ;  /* 0x000000ffffeb7224 */ /* 0x000fe200078e0010 */
[----:B------:R-:W-:Y:S02]  /*338c0*/  LDS R34, [R2+0x48800] ;  /* 0x0488000002227984 */ /* 0x000fe40000000800 */
[C---:B------:R-:W-:Y:S02]  /*338d0*/  HMMA.1688.F32.TF32 R212, R40.reuse, R22, R212 ;  /* 0x0000001628d4723c */ /* 0x040fe400000810d4 */
[----:B------:R-:W-:Y:S04]  /*338e0*/  LDS R33, [R0+0x48000] ;  /* 0x0480000000217984 */ /* 0x000fe80000000800 */
[----:B------:R-:W-:Y:S01]  /*338f0*/  LDS R35, [R0+0x48800] ;  /* 0x0488000000237984 */ /* 0x000fe20000000800 */
[----:B------:R-:W-:Y:S01]  /*33900*/  IMAD.MOV.U32 R238, RZ, RZ, R25 ;  /* 0x000000ffffee7224 */ /* 0x000fe200078e0019 */
[----:B------:R-:W-:Y:S01]  /*33910*/  HMMA.1688.F32.TF32 R208, R40, R26, R208 ;  /* 0x0000001a28d0723c */ /* 0x000fe200000810d0 */
[----:B------:R-:W-:-:S02]  /*33920*/  IMAD.MOV.U32 R239, RZ, RZ, R24 ;  /* 0x000000ffffef7224 */ /* 0x000fc400078e0018 */
[----:B------:R-:W-:Y:S02]  /*33930*/  IMAD.MOV.U32 R164, RZ, RZ, R223 ;  /* 0x000000ffffa47224 */ /* 0x000fe400078e00df */
[----:B------:R-:W-:Y:S02]  /*33940*/  IMAD.MOV.U32 R165, RZ, RZ, R222 ;  /* 0x000000ffffa57224 */ /* 0x000fe400078e00de */
[----:B------:R-:W-:Y:S02]  /*33950*/  IMAD.MOV.U32 R166, RZ, RZ, R221 ;  /* 0x000000ffffa67224 */ /* 0x000fe400078e00dd */
[----:B------:R-:W-:Y:S01]  /*33960*/  IMAD.MOV.U32 R167, RZ, RZ, R220 ;  /* 0x000000ffffa77224 */ /* 0x000fe200078e00dc */
[----:B------:R-:W-:Y:S01]  /*33970*/  HMMA.1688.F32.TF32 R204, R40, R30, R204 ;  /* 0x0000001e28cc723c */ /* 0x000fe200000810cc */
[----:B------:R-:W-:Y:S02]  /*33980*/  IMAD.MOV.U32 R236, RZ, RZ, R29 ;  /* 0x000000ffffec7224 */ /* 0x000fe400078e001d */
[----:B------:R-:W-:-:S02]  /*33990*/  IMAD.MOV.U32 R237, RZ, RZ, R28 ;  /* 0x000000ffffed7224 */ /* 0x000fc400078e001c */
[----:B------:R-:W-:Y:S02]  /*339a0*/  IMAD.MOV.U32 R240, RZ, RZ, R249 ;  /* 0x000000fffff07224 */ /* 0x000fe400078e00f9 */
[----:B------:R-:W-:Y:S01]  /*339b0*/  IMAD.MOV.U32 R241, RZ, RZ, R248 ;  /* 0x000000fffff17224 */ /* 0x000fe200078e00f8 */
[----:B------:R-:W-:Y:S01]  /*339c0*/  LDS R249, [R5+0x48000] ;  /* 0x0480000005f97984 */ /* 0x000fe20000000800 */
[----:B------:R-:W-:Y:S02]  /*339d0*/  IMAD.MOV.U32 R190, RZ, RZ, R251 ;  /* 0x000000ffffbe7224 */ /* 0x000fe400078e00fb */
[----:B------:R-:W-:Y:S01]  /*339e0*/  IMAD.MOV.U32 R191, RZ, RZ, R250 ;  /* 0x000000ffffbf7224 */ /* 0x000fe200078e00fa */
[----:B------:R-:W-:Y:S04]  /*339f0*/  LDS R248, [R4+0x48000] ;  /* 0x0480000004f87984 */ /* 0x000fe80000000800 */
[----:B------:R-:W-:Y:S04]  /*33a00*/  LDS R250, [R4+0x48800] ;  /* 0x0488000004fa7984 */ /* 0x000fe80000000800 */
[----:B------:R-:W-:Y:S01]  /*33a10*/  LDS R251, [R5+0x48800] ;  /* 0x0488000005fb7984 */ /* 0x000fe20000000800 */
[C---:B----4-:R-:W-:Y:S08]  /*33a20*/  HMMA.1688.F32.TF32 R176, R40.reuse, R38, R196 ;  /* 0x0000002628b0723c */ /* 0x050ff000000810c4 */
[C---:B------:R-:W-:Y:S01]  /*33a30*/  HMMA.1688.F32.TF32 R196, R40.reuse, R18, R216 ;  /* 0x0000001228c4723c */ /* 0x040fe200000810d8 */
[----:B--2---:R-:W1:Y:S04]  /*33a40*/  LDSM.16.M88.4 R16, [R6+0x100] ;  /* 0x000100000610783b */ /* 0x004e680000000200 */
[----:B------:R-:W2:Y:S03]  /*33a50*/  LDSM.16.M88.4 R20, [R6+0x4100] ;  /* 0x004100000614783b */ /* 0x000ea60000000200 */
[----:B------:R-:W-:Y:S01]  /*33a60*/  HMMA.1688.F32.TF32 R172, R40, R10, R192 ;  /* 0x0000000a28ac723c */ /* 0x000fe200000810c0 */
[----:B------:R-:W3:Y:S06]  /*33a70*/  LDSM.16.M88.4 R24, [R6+0xc100] ;  /* 0x00c100000618783b */ /* 0x000eec0000000200 */
[----:B------:R-:W-:Y:S01]  /*33a80*/  IMAD.MOV.U32 R192, RZ, RZ, R13 ;  /* 0x000000ffffc07224 */ /* 0x000fe200078e000d */
[----:B------:R-:W-:Y:S01]  /*33a90*/  LDSM.16.M88.4 R216, [R6+0x18100] ;  /* 0x0181000006d8783b */ /* 0x000fe20000000200 */
[----:B------:R-:W-:-:S02]  /*33aa0*/  IMAD.MOV.U32 R193, RZ, RZ, R12 ;  /* 0x000000ffffc17224 */ /* 0x000fc400078e000c */
[----:B------:R-:W-:Y:S01]  /*33ab0*/  IMAD.MOV.U32 R194, RZ, RZ, R9 ;  /* 0x000000ffffc27224 */ /* 0x000fe200078e0009 */
[----:B------:R-:W4:Y:S01]  /*33ac0*/  LDSM.16.M88.4 R12, [R6+0x10100] ;  /* 0x01010000060c783b */ /* 0x000f220000000200 */
[----:B------:R-:W-:-:S03]  /*33ad0*/  IMAD.MOV.U32 R195, RZ, RZ, R8 ;  /* 0x000000ffffc37224 */ /* 0x000fc600078e0008 */
[----:B------:R-:W4:Y:S04]  /*33ae0*/  LDSM.16.M88.4 R8, [R6+0x14100] ;  /* 0x014100000608783b */ /* 0x000f280000000200 */
[----:B------:R-:W4:Y:S04]  /*33af0*/  LDSM.16.M88.4 R220, [R6+0x1c100] ;  /* 0x01c1000006dc783b */ /* 0x000f280000000200 */
[----:B------:R-:W4:Y:S01]  /*33b00*/  LDSM.16.M88.4 R28, [R6+0x8100] ;  /* 0x00810000061c783b */ /* 0x000f220000000200 */
[C---:B-1----:R-:W-:Y:S08]  /*33b10*/  HMMA.1688.F32.TF32 R192, R32.reuse, R16, R192 ;  /* 0x0000001020c0723c */ /* 0x042ff000000810c0 */
[----:B--2---:R-:W-:Y:S01]  /*33b20*/  HMMA.1688.F32.TF32 R40, R32, R20, R232 ;  /* 0x000000142028723c */ /* 0x004fe200000810e8 */
[----:B---3--:R-:W-:Y:S04]  /*33b30*/  STL [R1+0x1c68], R26 ;  /* 0x001c681a01007387 */ /* 0x008fe80000100800 */
[----:B------:R-:W-:Y:S04]  /*33b40*/  STL [R1+0x1c64], R27 ;  /* 0x001c641b01007387 */ /* 0x000fe80000100800 */
[----:B----4-:R-:W-:Y:S04]  /*33b50*/  STL [R1+0x1c5c], R14 ;  /* 0x001c5c0e01007387 */ /* 0x010fe80000100800 */
[----:B------:R-:W-:Y:S04]  /*33b60*/  STL [R1+0x1c58], R15 ;  /* 0x001c580f01007387 */ /* 0x000fe80000100800 */
[----:B------:R-:W-:Y:S04]  /*33b70*/  STL [R1+0x1c54], R10 ;  /* 0x001c540a01007387 */ /* 0x000fe80000100800 */
[----:B------:R-:W-:Y:S04]  /*33b80*/  STL [R1+0x1c50], R11 ;  /* 0x001c500b01007387 */ /* 0x000fe80000100800 */
[----:B------:R-:W-:Y:S04]  /*33b90*/  STL [R1+0x1c6c], R218 ;  /* 0x001c6cda01007387 */ /* 0x000fe80000100800 */
[----:B------:R-:W-:Y:S04]  /*33ba0*/  STL [R1+0x1c60], R219 ;  /* 0x001c60db01007387 */ /* 0x000fe80000100800 */
[----:B------:R-:W-:Y:S01]  /*33bb0*/  STL [R1+0x1c74], R222 ;  /* 0x001c74de01007387 */ /* 0x000fe20000100800 */
[----:B------:R-:W-:-:S03]  /*33bc0*/  MOV R233, R40 ;  /* 0x0000002800e97202 */ /* 0x000fc60000000f00 */
[----:B------:R-:W-:Y:S01]  /*33bd0*/  STL [R1+0x1c70], R223 ;  /* 0x001c70df01007387 */ /* 0x000fe20000100800 */
[----:B------:R-:W-:-:S03]  /*33be0*/  IMAD.MOV.U32 R234, RZ, RZ, R41 ;  /* 0x000000ffffea7224 */ /* 0x000fc600078e0029 */
[----:B------:R-:W-:Y:S01]  /*33bf0*/  STL [R1+0x1a0c], R6 ;  /* 0x001a0c0601007387 */ /* 0x000fe20000100800 */
[----:B------:R-:W-:-:S03]  /*33c00*/  IMAD.MOV.U32 R235, RZ, RZ, R42 ;  /* 0x000000ffffeb7224 */ /* 0x000fc600078e002a */
[----:B------:R1:W-:Y:S01]  /*33c10*/  STL.64 [R1+0xe0], R192 ;  /* 0x0000e0c001007387 */ /* 0x0003e20000100a00 */
[----:B------:R-:W-:-:S03]  /*33c20*/  IMAD.MOV.U32 R119, RZ, RZ, R43 ;  /* 0x000000ffff777224 */ /* 0x000fc600078e002b */
[----:B------:R2:W-:Y:S04]  /*33c30*/  STL.64 [R1+0xe8], R194 ;  /* 0x0000e8c201007387 */ /* 0x0005e80000100a00 */
[----:B------:R-:W3:Y:S04]  /*33c40*/  LDL.LU R40, [R1+0x160] ;  /* 0x0001600001287983 */ /* 0x000ee80000300800 */
[----:B------:R-:W3:Y:S04]  /*33c50*/  LDL.LU R41, [R1+0x164] ;  /* 0x0001640001297983 */ /* 0x000ee80000300800 */
[----:B------:R-:W3:Y:S04]  /*33c60*/  LDL.LU R42, [R1+0x168] ;  /* 0x00016800012a7983 */ /* 0x000ee80000300800 */
[----:B------:R-:W3:Y:S01]  /*33c70*/  LDL.LU R43, [R1+0x16c] ;  /* 0x00016c00012b7983 */ /* 0x000ee20000300800 */
[C---:B------:R-:W-:Y:S03]  /*33c80*/  HMMA.1688.F32.TF32 R236, R32.reuse, R28, R236 ;  /* 0x0000001c20ec723c */ /* 0x040fe600000810ec */
[----:B-1----:R-:W4:Y:S04]  /*33c90*/  LDL.LU R192, [R1+0x150] ;  /* 0x0001500001c07983 */ /* 0x002f280000300800 */
[----:B------:R-:W4:Y:S01]  /*33ca0*/  LDL.LU R193, [R1+0x154] ;  /* 0x0001540001c17983 */ /* 0x000f220000300800 */
[C---:B------:R-:W-:Y:S03]  /*33cb0*/  HMMA.1688.F32.TF32 R240, R32.reuse, R24, R240 ;  /* 0x0000001820f0723c */ /* 0x040fe600000810f0 */
[----:B--2---:R-:W4:Y:S04]  /*33cc0*/  LDL.LU R194, [R1+0x158] ;  /* 0x0001580001c27983 */ /* 0x004f280000300800 */
[----:B------:R-:W4:Y:S01]  /*33cd0*/  LDL.LU R195, [R1+0x15c] ;  /* 0x00015c0001c37983 */ /* 0x000f220000300800 */
[C---:B------:R-:W-:Y:S08]  /*33ce0*/  HMMA.1688.F32.TF32 R188, R32.reuse, R12, R188 ;  /* 0x0000000c20bc723c */ /* 0x040ff000000810bc */
[----:B------:R-:W-:Y:S01]  /*33cf0*/  HMMA.1688.F32.TF32 R184, R32, R8, R184 ;  /* 0x0000000820b8723c */ /* 0x000fe200000810b8 */
[----:B------:R-:W-:-:S02]  /*33d00*/  IMAD.MOV.U32 R115, RZ, RZ, R238 ;  /* 0x000000ffff737224 */ /* 0x000fc400078e00ee */
        /* <DEDUP_REMOVED lines=8> */
[----:B-1----:R-:W2:Y:S04]  /*33d90*/  LDL.LU.64 R242, [R1+0x1d40] ;  /* 0x001d400001f27983 */ /* 0x002ea80000300a00 */
[----:B------:R-:W2:Y:S04]  /*33da0*/  LDL.LU.64 R240, [R1+0x1d38] ;  /* 0x001d380001f07983 */ /* 0x000ea80000300a00 */
[----:B------:R1:W-:Y:S04]  /*33db0*/  STL.64 [R1+0xa0], R188 ;  /* 0x0000a0bc01007387 */ /* 0x0003e80000100a00 */
[----:B------:R1:W-:Y:S01]  /*33dc0*/  STL.64 [R1+0xa8], R190 ;  /* 0x0000a8be01007387 */ /* 0x0003e20000100a00 */
[----:B------:R-:W-:Y:S03]  /*33dd0*/  HMMA.1688.F32.TF32 R32, R32, R220, R164 ;  /* 0x000000dc2020723c */ /* 0x000fe600000810a4 */
[----:B-1----:R-:W2:Y:S04]  /*33de0*/  LDL.LU R188, [R1+0x140] ;  /* 0x0001400001bc7983 */ /* 0x002ea80000300800 */
[----:B------:R1:W-:Y:S04]  /*33df0*/  STL.64 [R1+0x90], R184 ;  /* 0x000090b801007387 */ /* 0x0003e80000100a00 */
[----:B------:R1:W-:Y:S04]  /*33e00*/  STL.64 [R1+0x98], R186 ;  /* 0x000098ba01007387 */ /* 0x0003e80000100a00 */
[----:B------:R-:W2:Y:S04]  /*33e10*/  LDL.LU R189, [R1+0x144] ;  /* 0x0001440001bd7983 */ /* 0x000ea80000300800 */
[----:B------:R-:W2:Y:S04]  /*33e20*/  LDL.LU R190, [R1+0x148] ;  /* 0x0001480001be7983 */ /* 0x000ea80000300800 */
[----:B------:R-:W2:Y:S04]  /*33e30*/  LDL.LU R191, [R1+0x14c] ;  /* 0x00014c0001bf7983 */ /* 0x000ea80000300800 */
[----:B-1----:R-:W2:Y:S04]  /*33e40*/  LDL.LU R184, [R1+0x130] ;  /* 0x0001300001b87983 */ /* 0x002ea80000300800 */
[----:B------:R1:W-:Y:S04]  /*33e50*/  STL.64 [R1+0x80], R180 ;  /* 0x000080b401007387 */ /* 0x0003e80000100a00 */
[----:B------:R1:W-:Y:S04]  /*33e60*/  STL.64 [R1+0x88], R182 ;  /* 0x000088b601007387 */ /* 0x0003e80000100a00 */
[----:B------:R-:W-:Y:S04]  /*33e70*/  STL.64 [R1+0x70], R32 ;  /* 0x0000702001007387 */ /* 0x000fe80000100a00 */
[----:B------:R3:W-:Y:S04]  /*33e80*/  STL.64 [R1+0x78], R34 ;  /* 0x0000782201007387 */ /* 0x0007e80000100a00 */
[----:B------:R-:W2:Y:S04]  /*33e90*/  LDL.LU R185, [R1+0x134] ;  /* 0x0001340001b97983 */ /* 0x000ea80000300800 */
[----:B------:R-:W2:Y:S04]  /*33ea0*/  LDL.LU R186, [R1+0x138] ;  /* 0x0001380001ba7983 */ /* 0x000ea80000300800 */
[----:B------:R-:W2:Y:S04]  /*33eb0*/  LDL.LU R187, [R1+0x13c] ;  /* 0x00013c0001bb7983 */ /* 0x000ea80000300800 */
[----:B-1----:R-:W2:Y:S04]  /*33ec0*/  LDL.LU R180, [R1+0x120] ;  /* 0x0001200001b47983 */ /* 0x002ea80000300800 */
[----:B------:R-:W2:Y:S04]  /*33ed0*/  LDL.LU R181, [R1+0x124] ;  /* 0x0001240001b57983 */ /* 0x000ea80000300800 */
[----:B------:R-:W2:Y:S04]  /*33ee0*/  LDL.LU R182, [R1+0x128] ;  /* 0x0001280001b67983 */ /* 0x000ea80000300800 */
[----:B------:R-:W2:Y:S04]  /*33ef0*/  LDL.LU R183, [R1+0x12c] ;  /* 0x00012c0001b77983 */ /* 0x000ea80000300800 */
[----:B------:R-:W2:Y:S01]  /*33f00*/  LDL.LU R164, [R1+0x110] ;  /* 0x0001100001a47983 */ /* 0x000ea20000300800 */
[----:B------:R-:W-:-:S02]  /*33f10*/  IMAD.MOV.U32 R165, RZ, RZ, R252 ;  /* 0x000000ffffa57224 */ /* 0x000fc400078e00fc */
[----:B------:R-:W-:Y:S02]  /*33f20*/  IMAD.MOV.U32 R166, RZ, RZ, R7 ;  /* 0x000000ffffa67224 */ /* 0x000fe400078e0007 */
[----:B------:R-:W-:Y:S01]  /*33f30*/  IMAD.MOV.U32 R167, RZ, RZ, R3 ;  /* 0x000000ffffa77224 */ /* 0x000fe200078e0003 */
[C---:B---3--:R-:W-:Y:S11]  /*33f40*/  HMMA.1688.F32.TF32 R32, R248.reuse, R16, R40 ;  /* 0x00000010f820723c */ /* 0x048ff60000081028 */
[----:B------:R-:W-:Y:S11]  /*33f50*/  @!UPT UIADD3 URZ, URZ, URZ, URZ ;  /* 0x0000003f3f3ff290 */ /* 0x000ff6000fffe03f */
[----:B------:R-:W-:Y:S01]  /*33f60*/  @!UPT UIADD3 URZ, URZ, URZ, URZ ;  /* 0x0000003f3f3ff290 */ /* 0x000fe2000fffe03f */
[----:B------:R4:W-:Y:S01]  /*33f70*/  STL [R1+0x60], R32 ;  /* 0x0000602001007387 */ /* 0x0009e20000100800 */
[----:B------:R-:W-:Y:S02]  /*33f80*/  IMAD.MOV.U32 R222, RZ, RZ, R33 ;  /* 0x000000ffffde7224 */ /* 0x000fe400078e0021 */
[----:B------:R-:W-:Y:S02]  /*33f90*/  IMAD.MOV.U32 R223, RZ, RZ, R34 ;  /* 0x000000ffffdf7224 */ /* 0x000fe400078e0022 */
[----:B------:R-:W-:Y:S02]  /*33fa0*/  IMAD.MOV.U32 R218, RZ, RZ, R35 ;  /* 0x000000ffffda7224 */ /* 0x000fe400078e0023 */
[----:B----4-:R-:W-:Y:S03]  /*33fb0*/  HMMA.1688.F32.TF32 R32, R248, R20, R192 ;  /* 0x00000014f820723c */ /* 0x010fe600000810c0 */
[----:B------:R1:W-:Y:S04]  /*33fc0*/  STL [R1+0x1c80], R218 ;  /* 0x001c80da01007387 */ /* 0x0003e80000100800 */
[----:B------:R3:W-:Y:S01]  /*33fd0*/  STL [R1+0x1c7c], R223 ;  /* 0x001c7cdf01007387 */ /* 0x0007e20000100800 */
[----:B------:R-:W-:-:S02]  /*33fe0*/  IMAD.MOV.U32 R92, RZ, RZ, R84 ;  /* 0x000000ffff5c7224 */ /* 0x000fc400078e0054 */
[----:B------:R-:W-:Y:S02]  /*33ff0*/  IMAD.MOV.U32 R93, RZ, RZ, R85 ;  /* 0x000000ffff5d7224 */ /* 0x000fe400078e0055 */
[----:B------:R-:W-:Y:S02]  /*34000*/  IMAD.MOV.U32 R94, RZ, RZ, R86 ;  /* 0x000000ffff5e7224 */ /* 0x000fe400078e0056 */
[----:B------:R-:W-:Y:S01]  /*34010*/  IMAD.MOV.U32 R95, RZ, RZ, R87 ;  /* 0x000000ffff5f7224 */ /* 0x000fe200078e0057 */
[----:B------:R-:W-:Y:S01]  /*34020*/  HMMA.1688.F32.TF32 R244, R88, R16, R244 ;  /* 0x0000001058f4723c */ /* 0x000fe200000810f4 */
[----:B------:R-:W-:Y:S04]  /*34030*/  LDS R192, [R4+0x48180] ;  /* 0x0481800004c07984 */ /* 0x000fe80000000800 */
[----:B------:R-:W-:Y:S04]  /*34040*/  LDS R194, [R4+0x48980] ;  /* 0x0489800004c27984 */ /* 0x000fe80000000800 */
[----:B------:R-:W-:Y:S01]  /*34050*/  LDS R193, [R5+0x48180] ;  /* 0x0481800005c17984 */ /* 0x000fe20000000800 */
[----:B------:R-:W-:Y:S01]  /*34060*/  MOV R26, R32 ;  /* 0x00000020001a7202 */ /* 0x000fe20000000f00 */
[----:B------:R-:W-:-:S02]  /*34070*/  IMAD.MOV.U32 R27, RZ, RZ, R33 ;  /* 0x000000ffff1b7224 */ /* 0x000fc400078e0021 */
[----:B------:R-:W-:Y:S01]  /*34080*/  LDS R195, [R5+0x48980] ;  /* 0x0489800005c37984 */ /* 0x000fe20000000800 */
[----:B------:R-:W-:Y:S02]  /*34090*/  IMAD.MOV.U32 R219, RZ, RZ, R34 ;  /* 0x000000ffffdb7224 */ /* 0x000fe400078e0022 */
[----:B------:R-:W-:Y:S01]  /*340a0*/  IMAD.MOV.U32 R14, RZ, RZ, R35 ;  /* 0x000000ffff0e7224 */ /* 0x000fe200078e0023 */
[----:B------:R4:W-:Y:S04]  /*340b0*/  STL [R1+0x1c78], R222 ;  /* 0x001c78de01007387 */ /* 0x0009e80000100800 */
[----:B------:R-:W-:Y:S04]  /*340c0*/  STL [R1+0x1c90], R14 ;  /* 0x001c900e01007387 */ /* 0x000fe80000100800 */
[----:B------:R-:W-:Y:S04]  /*340d0*/  STL [R1+0x1c8c], R219 ;  /* 0x001c8cdb01007387 */ /* 0x000fe80000100800 */
[----:B------:R-:W-:Y:S04]  /*340e0*/  LDS R84, [R4+0x48080] ;  /* 0x0480800004547984 */ /* 0x000fe80000000800 */
[----:B------:R-:W-:Y:S04]  /*340f0*/  LDS R86, [R4+0x48880] ;  /* 0x0488800004567984 */ /* 0x000fe80000000800 */
[----:B------:R-:W-:Y:S04]  /*34100*/  LDS R85, [R5+0x48080] ;  /* 0x0480800005557984 */ /* 0x000fe80000000800 */
[----:B------:R-:W2:Y:S02]  /*34110*/  LDS R87, [R5+0x48880] ;  /* 0x0488800005577984 */ /* 0x000ea40000000800 */
[C---:B--2---:R-:W-:Y:S02]  /*34120*/  HMMA.1688.F32.TF32 R32, R248.reuse, R28, R188 ;  /* 0x0000001cf820723c */ /* 0x044fe400000810bc */
[----:B------:R-:W-:Y:S04]  /*34130*/  STL [R1+0x1c88], R27 ;  /* 0x001c881b01007387 */ /* 0x000fe80000100800 */
[----:B------:R-:W-:Y:S11]  /*34140*/  STL [R1+0x1c84], R26 ;  /* 0x001c841a01007387 */ /* 0x000ff60000100800 */
[----:B------:R-:W-:Y:S06]  /*34150*/  @!UPT UIADD3 URZ, URZ, URZ, URZ ;  /* 0x0000003f3f3ff290 */ /* 0x000fec000fffe03f */
[----:B------:R2:W-:Y:S01]  /*34160*/  STL [R1+0x40], R32 ;  /* 0x0000402001007387 */ /* 0x0005e20000100800 */
[----:B-1----:R-:W-:Y:S02]  /*34170*/  IMAD.MOV.U32 R218, RZ, RZ, R33 ;  /* 0x000000ffffda7224 */ /* 0x002fe400078e0021 */
[----:B---3--:R-:W-:Y:S02]  /*34180*/  IMAD.MOV.U32 R223, RZ, RZ, R34 ;  /* 0x000000ffffdf7224 */ /* 0x008fe400078e0022 */
[----:B----4-:R-:W-:Y:S02]  /*34190*/  IMAD.MOV.U32 R222, RZ, RZ, R35 ;  /* 0x000000ffffde7224 */ /* 0x010fe400078e0023 */
[C---:B--2---:R-:W-:Y:S03]  /*341a0*/  HMMA.1688.F32.TF32 R32, R248.reuse, R24, R184 ;  /* 0x00000018f820723c */ /* 0x044fe600000810b8 */
[----:B------:R1:W-:Y:S11]  /*341b0*/  STL [R1+0x1c9c], R222 ;  /* 0x001c9cde01007387 */ /* 0x0003f60000100800 */
[----:B------:R-:W-:Y:S10]  /*341c0*/  @!UPT UIADD3 URZ, URZ, URZ, URZ ;  /* 0x0000003f3f3ff290 */ /* 0x000ff4000fffe03f */
[----:B------:R-:W-:Y:S02]  /*341d0*/  IMAD.MOV.U32 R14, RZ, RZ, R32 ;  /* 0x000000ffff0e7224 */ /* 0x000fe400078e0020 */
[----:B------:R-:W-:Y:S02]  /*341e0*/  IMAD.MOV.U32 R219, RZ, RZ, R33 ;  /* 0x000000ffffdb7224 */ /* 0x000fe400078e0021 */
[----:B------:R-:W-:Y:S02]  /*341f0*/  IMAD.MOV.U32 R27, RZ, RZ, R34 ;  /* 0x000000ffff1b7224 */ /* 0x000fe400078e0022 */
[----:B------:R-:W-:Y:S02]  /*34200*/  IMAD.MOV.U32 R26, RZ, RZ, R35 ;  /* 0x000000ffff1a7224 */ /* 0x000fe400078e0023 */
[C---:B------:R-:W-:Y:S01]  /*34210*/  HMMA.1688.F32.TF32 R32, R248.reuse, R12, R180 ;  /* 0x0000000cf820723c */ /* 0x040fe200000810b4 */
[----:B------:R2:W-:Y:S04]  /*34220*/  STL [R1+0x1c98], R223 ;  /* 0x001c98df01007387 */ /* 0x0005e80000100800 */
[----:B------:R3:W-:Y:S11]  /*34230*/  STL [R1+0x1c94], R218 ;  /* 0x001c94da01007387 */ /* 0x0007f60000100800 */
[----:B------:R-:W-:Y:S07]  /*34240*/  @!UPT UIADD3 URZ, URZ, URZ, URZ ;  /* 0x0000003f3f3ff290 */ /* 0x000fee000fffe03f */
[----:B------:R4:W-:Y:S01]  /*34250*/  STL [R1+0x20], R32 ;  /* 0x0000202001007387 */ /* 0x0009e20000100800 */
[----:B-1----:R-:W-:Y:S02]  /*34260*/  IMAD.MOV.U32 R222, RZ, RZ, R33 ;  /* 0x000000ffffde7224 */ /* 0x002fe400078e0021 */
[----:B--2---:R-:W-:Y:S02]  /*34270*/  IMAD.MOV.U32 R223, RZ, RZ, R34 ;  /* 0x000000ffffdf7224 */ /* 0x004fe400078e0022 */
[----:B---3--:R-:W-:Y:S02]  /*34280*/  IMAD.MOV.U32 R218, RZ, RZ, R35 ;  /* 0x000000ffffda7224 */ /* 0x008fe400078e0023 */
[----:B----4-:R-:W-:Y:S01]  /*34290*/  HMMA.1688.F32.TF32 R32, R248, R8, R164 ;  /* 0x00000008f820723c */ /* 0x010fe200000810a4 */
[----:B------:R-:W-:Y:S02]  /*342a0*/  IMAD.MOV.U32 R184, RZ, RZ, R46 ;  /* 0x000000ffffb87224 */ /* 0x000fe400078e002e */
[----:B------:R-:W-:-:S02]  /*342b0*/  IMAD.MOV.U32 R188, RZ, RZ, R133 ;  /* 0x000000ffffbc7224 */ /* 0x000fc400078e0085 */
[----:B------:R-:W-:Y:S01]  /*342c0*/  IMAD.MOV.U32 R189, RZ, RZ, R132 ;  /* 0x000000ffffbd7224 */ /* 0x000fe200078e0084 */
[----:B------:R-:W-:Y:S01]  /*342d0*/  LDS R133, [R5+0x48100] ;  /* 0x0481000005857984 */ /* 0x000fe20000000800 */
[----:B------:R-:W-:Y:S02]  /*342e0*/  IMAD.MOV.U32 R185, RZ, RZ, R47 ;  /* 0x000000ffffb97224 */ /* 0x000fe400078e002f */
[----:B------:R-:W-:Y:S01]  /*342f0*/  IMAD.MOV.U32 R186, RZ, RZ, R108 ;  /* 0x000000ffffba7224 */ /* 0x000fe200078e006c */
[----:B------:R-:W-:Y:S01]  /*34300*/  LDS R132, [R4+0x48100] ;  /* 0x0481000004847984 */ /* 0x000fe20000000800 */
[----:B------:R-:W-:Y:S02]  /*34310*/  IMAD.MOV.U32 R187, RZ, RZ, R109 ;  /* 0x000000ffffbb7224 */ /* 0x000fe400078e006d */
[----:B------:R-:W-:Y:S01]  /*34320*/  IMAD.MOV.U32 R180, RZ, RZ, R100 ;  /* 0x000000ffffb47224 */ /* 0x000fe200078e0064 */
[----:B------:R-:W-:Y:S01]  /*34330*/  MOV R191, R36 ;  /* 0x0000002400bf7202 */ /* 0x000fe20000000f00 */
[----:B------:R-:W-:Y:S01]  /*34340*/  IMAD.MOV.U32 R181, RZ, RZ, R101 ;  /* 0x000000ffffb57224 */ /* 0x000fe200078e0065 */
[----:B------:R-:W-:Y:S01]  /*34350*/  HMMA.1688.F32.TF32 R56, R84, R20, R56 ;  /* 0x000000145438723c */ /* 0x000fe20000081038 */
[----:B------:R-:W-:Y:S01]  /*34360*/  IMAD.MOV.U32 R182, RZ, RZ, R102 ;  /* 0x000000ffffb67224 */ /* 0x000fe200078e0066 */
[----:B------:R-:W-:Y:S01]  /*34370*/  LDS R164, [R2+0x48180] ;  /* 0x0481800002a47984 */ /* 0x000fe20000000800 */
[----:B------:R-:W-:-:S02]  /*34380*/  IMAD.MOV.U32 R183, RZ, RZ, R103 ;  /* 0x000000ffffb77224 */ /* 0x000fc400078e0067 */
[----:B------:R-:W-:Y:S01]  /*34390*/  IMAD.MOV.U32 R190, RZ, RZ, R37 ;  /* 0x000000ffffbe7224 */ /* 0x000fe200078e0025 */
[----:B------:R-:W-:Y:S02]  /*343a0*/  LDS R166, [R2+0x48980] ;  /* 0x0489800002a67984 */ /* 0x000fe40000000800 */
[----:B------:R-:W-:Y:S01]  /*343b0*/  MOV R15, R32 ;  /* 0x00000020000f7202 */ /* 0x000fe20000000f00 */
[----:B------:R-:W-:Y:S01]  /*343c0*/  IMAD.MOV.U32 R10, RZ, RZ, R33 ;  /* 0x000000ffff0a7224 */ /* 0x000fe200078e0021 */
[----:B------:R-:W-:Y:S01]  /*343d0*/  HMMA.1688.F32.TF32 R60, R84, R28, R60 ;  /* 0x0000001c543c723c */ /* 0x000fe2000008103c */
[----:B------:R-:W-:Y:S01]  /*343e0*/  IMAD.MOV.U32 R11, RZ, RZ, R34 ;  /* 0x000000ffff0b7224 */ /* 0x000fe200078e0022 */
[----:B------:R-:W-:Y:S01]  /*343f0*/  LDS R165, [R0+0x48180] ;  /* 0x0481800000a57984 */ /* 0x000fe20000000800 */
[----:B------:R-:W-:-:S03]  /*34400*/  IMAD.MOV.U32 R7, RZ, RZ, R35 ;  /* 0x000000ffff077224 */ /* 0x000fc600078e0023 */
[----:B------:R-:W-:Y:S02]  /*34410*/  LDS R167, [R0+0x48980] ;  /* 0x0489800000a77984 */ /* 0x000fe40000000800 */
[C---:B------:R-:W-:Y:S08]  /*34420*/  HMMA.1688.F32.TF32 R32, R248.reuse, R216, R240 ;  /* 0x000000d8f820723c */ /* 0x040ff000000810f0 */
[----:B------:R-:W-:Y:S11]  /*34430*/  HMMA.1688.F32.TF32 R248, R248, R220, R236 ;  /* 0x000000dcf8f8723c */ /* 0x000ff600000810ec */
[----:B------:R-:W-:Y:S04]  /*34440*/  @!UPT UIADD3 URZ, URZ, URZ, URZ ;  /* 0x0000003f3f3ff290 */ /* 0x000fe8000fffe03f */
[----:B------:R-:W-:Y:S08]  /*34450*/  STL [R1], R32 ;  /* 0x0000002001007387 */ /* 0x000ff00000100800 */
[----:B------:R1:W-:Y:S04]  /*34460*/  STL.64 [R1+0x1bc8], R250 ;  /* 0x001bc8fa01007387 */ /* 0x0003e80000100a00 */
[----:B------:R2:W-:Y:S01]  /*34470*/  STL.64 [R1+0x1bc0], R248 ;  /* 0x001bc0f801007387 */ /* 0x0005e20000100a00 */
[----:B-1----:R-:W-:-:S02]  /*34480*/  IMAD.MOV.U32 R250, RZ, RZ, R94 ;  /* 0x000000fffffa7224 */ /* 0x002fc400078e005e */
[----:B--2---:R-:W-:Y:S02]  /*34490*/  IMAD.MOV.U32 R248, RZ, RZ, R92 ;  /* 0x000000fffff87224 */ /* 0x004fe400078e005c */
[----:B------:R-:W2:Y:S01]  /*344a0*/  LDL.LU R92, [R1+0x1d34] ;  /* 0x001d3400015c7983 */ /* 0x000ea20000300800 */
[----:B------:R-:W-:Y:S02]  /*344b0*/  IMAD.MOV.U32 R249, RZ, RZ, R93 ;  /* 0x000000fffff97224 */ /* 0x000fe400078e005d */
[----:B------:R-:W-:Y:S01]  /*344c0*/  IMAD.MOV.U32 R251, RZ, RZ, R95 ;  /* 0x000000fffffb7224 */ /* 0x000fe200078e005f */
[----:B------:R-:W2:Y:S04]  /*344d0*/  LDL.LU R93, [R1+0x1d30] ;  /* 0x001d3000015d7983 */ /* 0x000ea80000300800 */
[----:B------:R-:W2:Y:S04]  /*344e0*/  LDL.LU R94, [R1+0x1d2c] ;  /* 0x001d2c00015e7983 */ /* 0x000ea80000300800 */
[----:B------:R-:W2:Y:S04]  /*344f0*/  LDL.LU R95, [R1+0x1d28] ;  /* 0x001d2800015f7983 */ /* 0x000ea80000300800 */
[----:B------:R1:W-:Y:S04]  /*34500*/  STL.64 [R1+0x1bd8], R246 ;  /* 0x001bd8f601007387 */ /* 0x0003e80000100a00 */
[----:B------:R3:W-:Y:S01]  /*34510*/  STL.64 [R1+0x1bd0], R244 ;  /* 0x001bd0f401007387 */ /* 0x0007e20000100a00 */
[----:B-1----:R-:W-:Y:S01]  /*34520*/  IMAD.MOV.U32 R246, RZ, RZ, R48 ;  /* 0x000000fffff67224 */ /* 0x002fe200078e0030 */
[----:B------:R-:W-:Y:S01]  /*34530*/  MOV R247, R49 ;  /* 0x0000003100f77202 */ /* 0x000fe20000000f00 */
[----:B---3--:R-:W-:-:S02]  /*34540*/  IMAD.MOV.U32 R244, RZ, RZ, R54 ;  /* 0x000000fffff47224 */ /* 0x008fc400078e0036 */
[----:B------:R-:W3:Y:S01]  /*34550*/  LDL.LU R54, [R1+0x1d24] ;  /* 0x001d240001367983 */ /* 0x000ee20000300800 */
[----:B------:R-:W-:-:S03]  /*34560*/  IMAD.MOV.U32 R245, RZ, RZ, R55 ;  /* 0x000000fffff57224 */ /* 0x000fc600078e0037 */
[----:B------:R-:W3:Y:S04]  /*34570*/  LDL.LU R55, [R1+0x1d20] ;  /* 0x001d200001377983 */ /* 0x000ee80000300800 */
[----:B------:R-:W4:Y:S04]  /*34580*/  LDL.LU R48, [R1+0x1d1c] ;  /* 0x001d1c0001307983 */ /* 0x000f280000300800 */
[----:B------:R-:W4:Y:S01]  /*34590*/  LDL.LU R49, [R1+0x1d18] ;  /* 0x001d180001317983 */ /* 0x000f220000300800 */
[----:B--2---:R-:W-:Y:S07]  /*345a0*/  HMMA.1688.F32.TF32 R240, R88, R20, R92 ;  /* 0x0000001458f0723c */ /* 0x004fee000008105c */
[----:B------:R-:W-:-:S02]  /*345b0*/  IMAD.MOV.U32 R92, RZ, RZ, R97 ;  /* 0x000000ffff5c7224 */ /* 0x000fc400078e0061 */
[----:B------:R-:W-:Y:S02]  /*345c0*/  IMAD.MOV.U32 R93, RZ, RZ, R98 ;  /* 0x000000ffff5d7224 */ /* 0x000fe400078e0062 */
[----:B------:R-:W-:Y:S11]  /*345d0*/  IMAD.MOV.U32 R94, RZ, RZ, R99 ;  /* 0x000000ffff5e7224 */ /* 0x000ff600078e0063 */
[----:B------:R-:W-:Y:S01]  /*345e0*/  @!UPT UIADD3 URZ, URZ, URZ, URZ ;  /* 0x0000003f3f3ff290 */ /* 0x000fe2000fffe03f */
[----:B------:R1:W-:Y:S04]  /*345f0*/  STL.64 [R1+0x1be8], R242 ;  /* 0x001be8f201007387 */ /* 0x0003e80000100a00 */
[----:B------:R2:W-:Y:S01]  /*34600*/  STL.64 [R1+0x1be0], R240 ;  /* 0x001be0f001007387 */ /* 0x0005e20000100a00 */
[----:B-1----:R-:W-:Y:S02]  /*34610*/  IMAD.MOV.U32 R242, RZ, RZ, R44 ;  /* 0x000000fffff27224 */ /* 0x002fe400078e002c */
[----:B--2---:R-:W-:Y:S02]  /*34620*/  IMAD.MOV.U32 R240, RZ, RZ, R50 ;  /* 0x000000fffff07224 */ /* 0x004fe400078e0032 */
[----:B------:R-:W4:Y:S01]  /*34630*/  LDL.LU R50, [R1+0x1d14] ;  /* 0x001d140001327983 */ /* 0x000f220000300800 */
[----:B------:R-:W-:-:S02]  /*34640*/  IMAD.MOV.U32 R241, RZ, RZ, R51 ;  /* 0x000000fffff17224 */ /* 0x000fc400078e0033 */
[----:B------:R-:W-:Y:S01]  /*34650*/  IMAD.MOV.U32 R243, RZ, RZ, R96 ;  /* 0x000000fffff37224 */ /* 0x000fe200078e0060 */
[----:B------:R-:W4:Y:S04]  /*34660*/  LDL.LU R51, [R1+0x1d10] ;  /* 0x001d100001337983 */ /* 0x000f280000300800 */
[----:B------:R-:W2:Y:S04]  /*34670*/  LDL.LU R44, [R1+0x1d0c] ;  /* 0x001d0c00012c7983 */ /* 0x000ea80000300800 */
[----:B------:R-:W2:Y:S04]  /*34680*/  LDL.LU R96, [R1+0x1d08] ;  /* 0x001d080001607983 */ /* 0x000ea80000300800 */
[----:B------:R-:W2:Y:S04]  /*34690*/  LDL.LU R97, [R1+0x1d04] ;  /* 0x001d040001617983 */ /* 0x000ea80000300800 */
[----:B------:R-:W2:Y:S04]  /*346a0*/  LDL.LU R98, [R1+0x1d00] ;  /* 0x001d000001627983 */ /* 0x000ea80000300800 */
[----:B------:R-:W2:Y:S01]  /*346b0*/  LDL.LU R99, [R1+0x1cfc] ;  /* 0x001cfc0001637983 */ /* 0x000ea20000300800 */
[----:B------:R-:W-:-:S03]  /*346c0*/  IMAD.MOV.U32 R95, RZ, RZ, R45 ;  /* 0x000000ffff5f7224 */ /* 0x000fc600078e002d */
[----:B------:R-:W3:Y:S04]  /*346d0*/  LDL.LU R45, [R1+0x1cf8] ;  /* 0x001cf800012d7983 */ /* 0x000ee80000300800 */
[----:B------:R-:W3:Y:S04]  /*346e0*/  LDL.LU R46, [R1+0x1cf4] ;  /* 0x001cf400012e7983 */ /* 0x000ee80000300800 */
[----:B------:R-:W3:Y:S04]  /*346f0*/  LDL.LU R47, [R1+0x1cf0] ;  /* 0x001cf000012f7983 */ /* 0x000ee80000300800 */
[----:B------:R-:W3:Y:S04]  /*34700*/  LDL.LU R108, [R1+0x1cec] ;  /* 0x001cec00016c7983 */ /* 0x000ee80000300800 */
[----:B------:R-:W3:Y:S01]  /*34710*/  LDL.LU R109, [R1+0x1ce8] ;  /* 0x001ce800016d7983 */ /* 0x000ee20000300800 */
        /* <DEDUP_REMOVED lines=17> */
[----:B------:R-:W-:-:S03]  /*34830*/  IMAD.MOV.U32 R237, RZ, RZ, R111 ;  /* 0x000000ffffed7224 */ /* 0x000fc600078e006f */
[----:B------:R-:W2:Y:S01]  /*34840*/  LDL.LU R111, [R1+0x1cc0] ;  /* 0x001cc000016f7983 */ /* 0x000ea20000300800 */
[----:B------:R-:W-:Y:S02]  /*34850*/  IMAD.MOV.U32 R238, RZ, RZ, R135 ;  /* 0x000000ffffee7224 */ /* 0x000fe400078e0087 */
[----:B------:R-:W-:Y:S01]  /*34860*/  IMAD.MOV.U32 R239, RZ, RZ, R134 ;  /* 0x000000ffffef7224 */ /* 0x000fe200078e0086 */
[----:B------:R-:W-:Y:S01]  /*34870*/  LDS R135, [R5+0x48900] ;  /* 0x0489000005877984 */ /* 0x000fe20000000800 */
[----:B------:R-:W-:Y:S02]  /*34880*/  IMAD.MOV.U32 R252, RZ, RZ, R33 ;  /* 0x000000fffffc7224 */ /* 0x000fe400078e0021 */
[----:B------:R-:W-:Y:S01]  /*34890*/  IMAD.MOV.U32 R6, RZ, RZ, R34 ;  /* 0x000000ffff067224 */ /* 0x000fe200078e0022 */
[----:B------:R-:W1:Y:S01]  /*348a0*/  LDS R134, [R4+0x48900] ;  /* 0x0489000004867984 */ /* 0x000e620000000800 */
[----:B------:R-:W-:Y:S01]  /*348b0*/  IMAD.MOV.U32 R3, RZ, RZ, R35 ;  /* 0x000000ffff037224 */ /* 0x000fe200078e0023 */
[C---:B---3--:R-:W-:Y:S08]  /*348c0*/  HMMA.1688.F32.TF32 R44, R88.reuse, R216, R44 ;  /* 0x000000d8582c723c */ /* 0x048ff0000008102c */
[----:B----4-:R-:W-:Y:S08]  /*348d0*/  HMMA.1688.F32.TF32 R48, R88, R220, R48 ;  /* 0x000000dc5830723c */ /* 0x010ff00000081030 */
[C---:B------:R-:W-:Y:S08]  /*348e0*/  HMMA.1688.F32.TF32 R52, R84.reuse, R16, R52 ;  /* 0x000000105434723c */ /* 0x040ff00000081034 */
        /* <DEDUP_REMOVED lines=9> */
[----:B------:R-:W2:Y:S01]  /*34980*/  LDS R103, [R0+0x48900] ;  /* 0x0489000000677984 */ /* 0x000ea20000000800 */
[C---:B------:R-:W-:Y:S08]  /*34990*/  HMMA.1688.F32.TF32 R36, R88.reuse, R12, R104 ;  /* 0x0000000c5824723c */ /* 0x040ff00000081068 */
[----:B------:R-:W-:Y:S01]  /*349a0*/  HMMA.1688.F32.TF32 R40, R88, R8, R108 ;  /* 0x000000085828723c */ /* 0x000fe2000008106c */
[----:B------:R-:W-:Y:S04]  /*349b0*/  STL.64 [R1+0x1c08], R34 ;  /* 0x001c082201007387 */ /* 0x000fe80000100a00 */
[----:B------:R-:W-:Y:S03]  /*349c0*/  STL.64 [R1+0x1c00], R32 ;  /* 0x001c002001007387 */ /* 0x000fe60000100a00 */
[----:B-1----:R-:W-:Y:S07]  /*349d0*/  HMMA.1688.F32.TF32 R104, R132, R16, R248 ;  /* 0x000000108468723c */ /* 0x002fee00000810f8 */
[----:B------:R-:W-:Y:S04]  /*349e0*/  STL.64 [R1+0x1c18], R38 ;  /* 0x001c182601007387 */ /* 0x000fe80000100a00 */
[----:B------:R-:W-:Y:S04]  /*349f0*/  STL.64 [R1+0x1c10], R36 ;  /* 0x001c102401007387 */ /* 0x000fe80000100a00 */
[----:B------:R-:W-:Y:S04]  /*34a00*/  STL.64 [R1+0x1c28], R42 ;  /* 0x001c282a01007387 */ /* 0x000fe80000100a00 */
[----:B------:R-:W-:Y:S01]  /*34a10*/  STL.64 [R1+0x1c20], R40 ;  /* 0x001c202801007387 */ /* 0x000fe20000100a00 */
[----:B------:R-:W-:-:S03]  /*34a20*/  IMAD.MOV.U32 R248, RZ, RZ, R113 ;  /* 0x000000fffff87224 */ /* 0x000fc600078e0071 */
[----:B------:R-:W-:Y:S01]  /*34a30*/  STL.64 [R1+0x1c38], R46 ;  /* 0x001c382e01007387 */ /* 0x000fe20000100a00 */
[----:B--2---:R-:W-:Y:S03]  /*34a40*/  HMMA.1688.F32.TF32 R88, R100, R24, R96 ;  /* 0x000000186458723c */ /* 0x004fe60000081060 */
[----:B------:R-:W-:Y:S01]  /*34a50*/  STL.64 [R1+0x1c30], R44 ;  /* 0x001c302c01007387 */ /* 0x000fe20000100a00 */
[----:B------:R-:W-:-:S03]  /*34a60*/  IMAD.MOV.U32 R249, RZ, RZ, R114 ;  /* 0x000000fffff97224 */ /* 0x000fc600078e0072 */
[----:B------:R-:W-:Y:S01]  /*34a70*/  STL.64 [R1+0x1c48], R50 ;  /* 0x001c483201007387 */ /* 0x000fe20000100a00 */
[----:B------:R-:W-:Y:S01]  /*34a80*/  HMMA.1688.F32.TF32 R188, R100, R16, R188 ;  /* 0x0000001064bc723c */ /* 0x000fe200000810bc */
[----:B------:R-:W-:Y:S02]  /*34a90*/  IMAD.MOV.U32 R250, RZ, RZ, R115 ;  /* 0x000000fffffa7224 */ /* 0x000fe400078e0073 */
[----:B------:R-:W-:Y:S01]  /*34aa0*/  STL.64 [R1+0x1c40], R48 ;  /* 0x001c403001007387 */ /* 0x000fe20000100a00 */
[----:B------:R-:W-:-:S03]  /*34ab0*/  IMAD.MOV.U32 R251, RZ, RZ, R232 ;  /* 0x000000fffffb7224 */ /* 0x000fc600078e00e8 */
[----:B------:R-:W2:Y:S01]  /*34ac0*/  LDL.LU R113, [R1+0x1cbc] ;  /* 0x001cbc0001717983 */ /* 0x000ea20000300800 */
[C---:B------:R-:W-:Y:S03]  /*34ad0*/  HMMA.1688.F32.TF32 R84, R100.reuse, R20, R236 ;  /* 0x000000146454723c */ /* 0x040fe600000810ec */
[----:B------:R-:W2:Y:S04]  /*34ae0*/  LDL.LU R114, [R1+0x1cb8] ;  /* 0x001cb80001727983 */ /* 0x000ea80000300800 */
[----:B------:R-:W2:Y:S01]  /*34af0*/  LDL.LU R115, [R1+0x1cb4] ;  /* 0x001cb40001737983 */ /* 0x000ea20000300800 */
[C---:B------:R-:W-:Y:S03]  /*34b00*/  HMMA.1688.F32.TF32 R180, R100.reuse, R28, R180 ;  /* 0x0000001c64b4723c */ /* 0x040fe600000810b4 */
[----:B------:R-:W3:Y:S05]  /*34b10*/  LDL.LU R232, [R1+0x1cb0] ;  /* 0x001cb00001e87983 */ /* 0x000eea0000300800 */
[C---:B------:R-:W-:Y:S08]  /*34b20*/  HMMA.1688.F32.TF32 R184, R100.reuse, R12, R184 ;  /* 0x0000000c64b8723c */ /* 0x040ff000000810b8 */
[C---:B------:R-:W-:Y:S08]  /*34b30*/  HMMA.1688.F32.TF32 R92, R100.reuse, R8, R92 ;  /* 0x00000008645c723c */ /* 0x040ff0000008105c */
[C---:B------:R-:W-:Y:S08]  /*34b40*/  HMMA.1688.F32.TF32 R96, R100.reuse, R216, R240 ;  /* 0x000000d86460723c */ /* 0x040ff000000810f0 */
[----:B------:R-:W-:Y:S07]  /*34b50*/  HMMA.1688.F32.TF32 R100, R100, R220, R244 ;  /* 0x000000dc6464723c */ /* 0x000fee00000810f4 */
[----:B------:R-:W-:-:S02]  /*34b60*/  IMAD.MOV.U32 R244, RZ, RZ, R233 ;  /* 0x000000fffff47224 */ /* 0x000fc400078e00e9 */
[----:B------:R-:W3:Y:S01]  /*34b70*/  LDL.LU R233, [R1+0x1cac] ;  /* 0x001cac0001e97983 */ /* 0x000ee20000300800 */
[----:B------:R-:W-:Y:S02]  /*34b80*/  IMAD.MOV.U32 R245, RZ, RZ, R234 ;  /* 0x000000fffff57224 */ /* 0x000fe400078e00ea */
[----:B------:R-:W-:Y:S01]  /*34b90*/  IMAD.MOV.U32 R246, RZ, RZ, R235 ;  /* 0x000000fffff67224 */ /* 0x000fe200078e00eb */
[----:B------:R-:W3:Y:S01]  /*34ba0*/  LDL.LU R234, [R1+0x1ca8] ;  /* 0x001ca80001ea7983 */ /* 0x000ee20000300800 */
[----:B------:R-:W-:-:S03]  /*34bb0*/  IMAD.MOV.U32 R247, RZ, RZ, R119 ;  /* 0x000000fffff77224 */ /* 0x000fc600078e0077 */
[----:B------:R-:W3:Y:S04]  /*34bc0*/  LDL.LU R235, [R1+0x1ca4] ;  /* 0x001ca40001eb7983 */ /* 0x000ee80000300800 */
[----:B------:R-:W4:Y:S04]  /*34bd0*/  LDL.LU R119, [R1+0x1ca0] ;  /* 0x001ca00001777983 */ /* 0x000f280000300800 */
[----:B------:R-:W4:Y:S04]  /*34be0*/  LDL.LU R240, [R1+0xe0] ;  /* 0x0000e00001f07983 */ /* 0x000f280000300800 */
[----:B------:R-:W4:Y:S04]  /*34bf0*/  LDL.LU R241, [R1+0xe4] ;  /* 0x0000e40001f17983 */ /* 0x000f280000300800 */
[----:B------:R-:W4:Y:S04]  /*34c00*/  LDL.LU R242, [R1+0xe8] ;  /* 0x0000e80001f27983 */ /* 0x000f280000300800 */
[----:B------:R-:W4:Y:S01]  /*34c10*/  LDL.LU R243, [R1+0xec] ;  /* 0x0000ec0001f37983 */ /* 0x000f220000300800 */
        /* <DEDUP_REMOVED lines=15> */
[C---:B------:R-:W-:Y:S01]  /*34d10*/  HMMA.1688.F32.TF32 R224, R192.reuse, R12, R204 ;  /* 0x0000000cc0e0723c */ /* 0x040fe200000810cc */
[----:B------:R-:W-:Y:S04]  /*34d20*/  LDS R204, [R4+0x49000] ;  /* 0x0490000004cc7984 */ /* 0x000fe80000000800 */
[----:B------:R-:W-:Y:S03]  /*34d30*/  LDS R206, [R4+0x49800] ;  /* 0x0498000004ce7984 */ /* 0x000fe60000000800 */
[----:B------:R-:W-:Y:S01]  /*34d40*/  HMMA.1688.F32.TF32 R196, R192, R220, R196 ;  /* 0x000000dcc0c4723c */ /* 0x000fe200000810c4 */
        /* <DEDUP_REMOVED lines=9> */
[C---:B--2---:R-:W-:Y:S08]  /*34de0*/  HMMA.1688.F32.TF32 R112, R132.reuse, R28, R112 ;  /* 0x0000001c8470723c */ /* 0x044ff00000081070 */
[C---:B---3--:R-:W-:Y:S01]  /*34df0*/  HMMA.1688.F32.TF32 R108, R132.reuse, R20, R232 ;  /* 0x00000014846c723c */ /* 0x048fe200000810e8 */
[----:B------:R-:W-:Y:S04]  /*34e00*/  LDS R205, [R5+0x49000] ;  /* 0x0490000005cd7984 */ /* 0x000fe80000000800 */
[----:B------:R-:W-:Y:S03]  /*34e10*/  LDS R207, [R5+0x49800] ;  /* 0x0498000005cf7984 */ /* 0x000fe60000000800 */
[C---:B----4-:R-:W-:Y:S08]  /*34e20*/  HMMA.1688.F32.TF32 R116, R132.reuse, R24, R116 ;  /* 0x000000188474723c */ /* 0x050ff00000081074 */
[----:B------:R-:W-:Y:S08]  /*34e30*/  HMMA.1688.F32.TF32 R132, R132, R220, R228 ;  /* 0x000000dc8484723c */ /* 0x000ff000000810e4 */
[C---:B------:R-:W-:Y:S01]  /*34e40*/  HMMA.1688.F32.TF32 R228, R192.reuse, R8, R208 ;  /* 0x00000008c0e4723c */ /* 0x040fe200000810d0 */
[----:B------:R-:W-:Y:S07]  /*34e50*/  STL [R1+0x1bb8], R226 ;  /* 0x001bb8e201007387 */ /* 0x000fee0000100800 */
[----:B------:R-:W-:Y:S01]  /*34e60*/  HMMA.1688.F32.TF32 R232, R192, R216, R212 ;  /* 0x000000d8c0e8723c */ /* 0x000fe200000810d4 */
[----:B------:R-:W-:Y:S04]  /*34e70*/  LDS R192, [R2+0x49000] ;  /* 0x0490000002c07984 */ /* 0x000fe80000000800 */
[----:B------:R-:W-:Y:S04]  /*34e80*/  LDS R194, [R2+0x49800] ;  /* 0x0498000002c27984 */ /* 0x000fe80000000800 */
[----:B------:R-:W-:Y:S04]  /*34e90*/  LDS R193, [R0+0x49000] ;  /* 0x0490000000c17984 */ /* 0x000fe80000000800 */
[----:B------:R-:W1:Y:S04]  /*34ea0*/  LDS R195, [R0+0x49800] ;  /* 0x0498000000c37984 */ /* 0x000e680000000800 */
[----:B------:R2:W-:Y:S04]  /*34eb0*/  STL [R1+0x1bb4], R227 ;  /* 0x001bb4e301007387 */ /* 0x0005e80000100800 */
[----:B------:R-:W-:Y:S04]  /*34ec0*/  LDS R208, [R2+0x49080] ;  /* 0x0490800002d07984 */ /* 0x000fe80000000800 */
[----:B------:R-:W-:Y:S04]  /*34ed0*/  LDS R210, [R2+0x49880] ;  /* 0x0498800002d27984 */ /* 0x000fe80000000800 */
[----:B------:R-:W-:Y:S04]  /*34ee0*/  LDS R209, [R0+0x49080] ;  /* 0x0490800000d17984 */ /* 0x000fe80000000800 */
[----:B------:R-:W3:Y:S04]  /*34ef0*/  LDS R211, [R0+0x49880] ;  /* 0x0498800000d37984 */ /* 0x000ee80000000800 */
[----:B------:R-:W-:Y:S04]  /*34f00*/  LDS R212, [R4+0x49080] ;  /* 0x0490800004d47984 */ /* 0x000fe80000000800 */
[----:B------:R-:W-:Y:S04]  /*34f10*/  LDS R214, [R4+0x49880] ;  /* 0x0498800004d67984 */ /* 0x000fe80000000800 */
[----:B------:R-:W-:Y:S04]  /*34f20*/  LDS R213, [R5+0x49080] ;  /* 0x0490800005d57984 */ /* 0x000fe80000000800 */
[----:B------:R-:W4:Y:S01]  /*34f30*/  LDS R215, [R5+0x49880] ;  /* 0x0498800005d77984 */ /* 0x000f220000000800 */
[C---:B-1----:R-:W-:Y:S11]  /*34f40*/  HMMA.1688.F32.TF32 R32, R192.reuse, R18, R240 ;  /* 0x00000012c020723c */ /* 0x042ff600000810f0 */
[----:B------:R-:W-:Y:S11]  /*34f50*/  @!UPT UIADD3 URZ, URZ, URZ, URZ ;  /* 0x0000003f3f3ff290 */ /* 0x000ff6000fffe03f */
[----:B------:R-:W-:Y:S02]  /*34f60*/  @!UPT UIADD3 URZ, URZ, URZ, URZ ;  /* 0x0000003f3f3ff290 */ /* 0x000fe4000fffe03f */
[----:B------:R-:W-:Y:S02]  /*34f70*/  IMAD.MOV.U32 R13, RZ, RZ, R32 ;  /* 0x000000ffff0d7224 */ /* 0x000fe400078e0020 */
[----:B------:R-:W-:Y:S02]  /*34f80*/  IMAD.MOV.U32 R12, RZ, RZ, R33 ;  /* 0x000000ffff0c7224 */ /* 0x000fe400078e0021 */
[----:B------:R-:W-:Y:S02]  /*34f90*/  IMAD.MOV.U32 R9, RZ, RZ, R34 ;  /* 0x000000ffff097224 */ /* 0x000fe400078e0022 */
[----:B------:R-:W-:Y:S02]  /*34fa0*/  IMAD.MOV.U32 R8, RZ, RZ, R35 ;  /* 0x000000ffff087224 */ /* 0x000fe400078e0023 */
[----:B------:R-:W-:Y:S01]  /*34fb0*/  HMMA.1688.F32.TF32 R32, R192, R22, R244 ;  /* 0x00000016c020723c */ /* 0x000fe200000810f4 */
[----:B------:R-:W2:Y:S06]  /*34fc0*/  LDL.LU R244, [R1+0x20] ;  /* 0x0000200001f47983 */ /* 0x000eac0000300800 */
[----:B------:R-:W-:-:S02]  /*34fd0*/  IMAD.MOV.U32 R245, RZ, RZ, R222 ;  /* 0x000000fffff57224 */ /* 0x000fc400078e00de */
[----:B------:R-:W2:Y:S01]  /*34fe0*/  LDL.LU R222, [R1+0x1c9c] ;  /* 0x001c9c0001de7983 */ /* 0x000ea20000300800 */
[----:B------:R-:W-:Y:S02]  /*34ff0*/  IMAD.MOV.U32 R246, RZ, RZ, R223 ;  /* 0x000000fffff67224 */ /* 0x000fe400078e00df */
[----:B------:R-:W-:Y:S01]  /*35000*/  IMAD.MOV.U32 R247, RZ, RZ, R218 ;  /* 0x000000fffff77224 */ /* 0x000fe200078e00da */
[----:B------:R-:W3:Y:S04]  /*35010*/  LDL.LU R223, [R1+0x1c98] ;  /* 0x001c980001df7983 */ /* 0x000ee80000300800 */
[----:B------:R-:W4:Y:S01]  /*35020*/  LDL.LU R218, [R1+0x1c94] ;  /* 0x001c940001da7983 */ /* 0x000f220000300800 */
[----:B------:R-:W-:Y:S02]  /*35030*/  IMAD.MOV.U32 R240, RZ, RZ, R14 ;  /* 0x000000fffff07224 */ /* 0x000fe400078e000e */
[----:B------:R-:W-:Y:S01]  /*35040*/  IMAD.MOV.U32 R241, RZ, RZ, R219 ;  /* 0x000000fffff17224 */ /* 0x000fe200078e00db */
[----:B------:R-:W4:Y:S01]  /*35050*/  LDL.LU R14, [R1+0x1c90] ;  /* 0x001c9000010e7983 */ /* 0x000f220000300800 */
[----:B------:R-:W-:-:S02]  /*35060*/  IMAD.MOV.U32 R242, RZ, RZ, R27 ;  /* 0x000000fffff27224 */ /* 0x000fc400078e001b */
[----:B------:R-:W-:Y:S01]  /*35070*/  IMAD.MOV.U32 R243, RZ, RZ, R26 ;  /* 0x000000fffff37224 */ /* 0x000fe200078e001a */
        /* <DEDUP_REMOVED lines=12> */
[----:B--2---:R-:W-:-:S02]  /*35140*/  IMAD.MOV.U32 R239, RZ, RZ, R222 ;  /* 0x000000ffffef7224 */ /* 0x004fc400078e00de */
[----:B---3--:R-:W-:Y:S01]  /*35150*/  IMAD.MOV.U32 R238, RZ, RZ, R223 ;  /* 0x000000ffffee7224 */ /* 0x008fe200078e00df */
[----:B----4-:R-:W-:Y:S02]  /*35160*/  MOV R237, R218 ;  /* 0x000000da00ed7202 */ /* 0x010fe40000000f00 */
[----:B------:R-:W2:Y:S04]  /*35170*/  LDL.LU R218, [R1+0x1c80] ;  /* 0x001c800001da7983 */ /* 0x000ea80000300800 */
[----:B------:R-:W3:Y:S04]  /*35180*/  LDL.LU R223, [R1+0x1c7c] ;  /* 0x001c7c0001df7983 */ /* 0x000ee80000300800 */
[----:B------:R-:W4:Y:S01]  /*35190*/  LDL.LU R222, [R1+0x1c78] ;  /* 0x001c780001de7983 */ /* 0x000f220000300800 */
[----:B------:R-:W-:Y:S01]  /*351a0*/  IMAD.MOV.U32 R21, RZ, RZ, R32 ;  /* 0x000000ffff157224 */ /* 0x000fe200078e0020 */
[----:B------:R-:W-:Y:S01]  /*351b0*/  MOV R20, R33 ;  /* 0x0000002100147202 */ /* 0x000fe20000000f00 */
[----:B------:R-:W-:Y:S01]  /*351c0*/  IMAD.MOV.U32 R17, RZ, RZ, R34 ;  /* 0x000000ffff117224 */ /* 0x000fe200078e0022 */
[----:B------:R-:W4:Y:S01]  /*351d0*/  LDL.LU R48, [R1+0x90] ;  /* 0x0000900001307983 */ /* 0x000f220000300800 */
[----:B------:R-:W-:-:S02]  /*351e0*/  IMAD.MOV.U32 R16, RZ, RZ, R35 ;  /* 0x000000ffff107224 */ /* 0x000fc400078e0023 */
[----:B------:R-:W-:Y:S01]  /*351f0*/  HMMA.1688.F32.TF32 R32, R192, R30, R248 ;  /* 0x0000001ec020723c */ /* 0x000fe200000810f8 */
        /* <DEDUP_REMOVED lines=12> */
[----:B------:R-:W-:-:S03]  /*352c0*/  IMAD.MOV.U32 R28, RZ, RZ, R33 ;  /* 0x000000ffff1c7224 */ /* 0x000fc600078e0021 */
[----:B------:R-:W4:Y:S01]  /*352d0*/  LDL.LU R36, [R1+0x60] ;  /* 0x0000600001247983 */ /* 0x000f220000300800 */
        /* <DEDUP_REMOVED lines=8> */
[----:B------:R-:W-:Y:S02]  /*35360*/  IMAD.MOV.U32 R250, RZ, RZ, R11 ;  /* 0x000000fffffa7224 */ /* 0x000fe400078e000b */
[----:B--2---:R-:W-:Y:S02]  /*35370*/  IMAD.MOV.U32 R39, RZ, RZ, R218 ;  /* 0x000000ffff277224 */ /* 0x004fe400078e00da */
[----:B---3--:R-:W-:Y:S02]  /*35380*/  IMAD.MOV.U32 R38, RZ, RZ, R223 ;  /* 0x000000ffff267224 */ /* 0x008fe400078e00df */
[----:B----4-:R-:W-:-:S02]  /*35390*/  IMAD.MOV.U32 R37, RZ, RZ, R222 ;  /* 0x000000ffff257224 */ /* 0x010fc400078e00de */
[----:B------:R-:W2:Y:S04]  /*353a0*/  LDL.LU R222, [R1+0x1c74] ;  /* 0x001c740001de7983 */ /* 0x000ea80000300800 */
[----:B------:R-:W2:Y:S04]  /*353b0*/  LDL.LU R223, [R1+0x1c70] ;  /* 0x001c700001df7983 */ /* 0x000ea80000300800 */
[----:B------:R-:W3:Y:S04]  /*353c0*/  LDL.LU R218, [R1+0x1c6c] ;  /* 0x001c6c0001da7983 */ /* 0x000ee80000300800 */
[----:B------:R-:W4:Y:S04]  /*353d0*/  LDL.LU R26, [R1+0x1c68] ;  /* 0x001c6800011a7983 */ /* 0x000f280000300800 */
[----:B------:R-:W4:Y:S04]  /*353e0*/  LDL.LU R27, [R1+0x1c64] ;  /* 0x001c6400011b7983 */ /* 0x000f280000300800 */
[----:B------:R-:W3:Y:S04]  /*353f0*/  LDL.LU R219, [R1+0x1c60] ;  /* 0x001c600001db7983 */ /* 0x000ee80000300800 */
[----:B------:R-:W2:Y:S04]  /*35400*/  LDL.LU R14, [R1+0x1c5c] ;  /* 0x001c5c00010e7983 */ /* 0x000ea80000300800 */
[----:B------:R-:W2:Y:S04]  /*35410*/  LDL.LU R15, [R1+0x1c58] ;  /* 0x001c5800010f7983 */ /* 0x000ea80000300800 */
[----:B------:R-:W2:Y:S04]  /*35420*/  LDL.LU R10, [R1+0x1c54] ;  /* 0x001c5400010a7983 */ /* 0x000ea80000300800 */
[----:B------:R-:W2:Y:S01]  /*35430*/  LDL.LU R11, [R1+0x1c50] ;  /* 0x001c5000010b7983 */ /* 0x000ea20000300800 */
[----:B------:R-:W-:Y:S01]  /*35440*/  HMMA.1688.F32.TF32 R32, R204, R22, R32 ;  /* 0x00000016cc20723c */ /* 0x000fe20000081020 */
[----:B------:R-:W-:-:S07]  /*35450*/  IMAD.MOV.U32 R251, RZ, RZ, R7 ;  /* 0x000000fffffb7224 */ /* 0x000fce00078e0007 */
[C---:B------:R-:W-:Y:S08]  /*35460*/  HMMA.1688.F32.TF32 R36, R204.reuse, R18, R36 ;  /* 0x00000012cc24723c */ /* 0x040ff00000081024 */
[----:B------:R-:W-:Y:S08]  /*35470*/  HMMA.1688.F32.TF32 R236, R204, R30, R236 ;  /* 0x0000001eccec723c */ /* 0x000ff000000810ec */
[C---:B----4-:R-:W-:Y:S08]  /*35480*/  HMMA.1688.F32.TF32 R200, R192.reuse, R26, R200 ;  /* 0x0000001ac0c8723c */ /* 0x050ff000000810c8 */
[C---:B---3--:R-:W-:Y:S08]  /*35490*/  HMMA.1688.F32.TF32 R44, R192.reuse, R218, R44 ;  /* 0x000000dac02c723c */ /* 0x048ff0000008102c */
[----:B--2---:R-:W-:Y:S08]  /*354a0*/  HMMA.1688.F32.TF32 R48, R192, R10, R48 ;  /* 0x0000000ac030723c */ /* 0x004ff00000081030 */
[----:B------:R-:W-:Y:S01]  /*354b0*/  MOV R221, R200 ;  /* 0x000000c800dd7202 */ /* 0x000fe20000000f00 */
[----:B------:R-:W-:-:S02]  /*354c0*/  IMAD.MOV.U32 R220, RZ, RZ, R201 ;  /* 0x000000ffffdc7224 */ /* 0x000fc400078e00c9 */
[----:B------:R-:W-:Y:S02]  /*354d0*/  IMAD.MOV.U32 R217, RZ, RZ, R202 ;  /* 0x000000ffffd97224 */ /* 0x000fe400078e00ca */
[----:B------:R-:W-:Y:S02]  /*354e0*/  IMAD.MOV.U32 R216, RZ, RZ, R203 ;  /* 0x000000ffffd87224 */ /* 0x000fe400078e00cb */
[C---:B------:R-:W-:Y:S08]  /*354f0*/  HMMA.1688.F32.TF32 R200, R192.reuse, R14, R176 ;  /* 0x0000000ec0c8723c */ /* 0x040ff000000810b0 */
[----:B------:R-:W-:Y:S01]  /*35500*/  HMMA.1688.F32.TF32 R192, R192, R222, R40 ;  /* 0x000000dec0c0723c */ /* 0x000fe20000081028 */
[----:B------:R-:W-:Y:S01]  /*35510*/  MOV R227, R46 ;  /* 0x0000002e00e37202 */ /* 0x000fe20000000f00 */
[----:B------:R-:W-:-:S02]  /*35520*/  IMAD.MOV.U32 R225, RZ, RZ, R44 ;  /* 0x000000ffffe17224 */ /* 0x000fc400078e002c */
[----:B------:R-:W-:-:S04]  /*35530*/  IMAD.MOV.U32 R176, RZ, RZ, R51 ;  /* 0x000000ffffb07224 */ /* 0x000fc800078e0033 */
[----:B------:R-:W-:Y:S01]  /*35540*/  HMMA.1688.F32.TF32 R240, R204, R26, R240 ;  /* 0x0000001accf0723c */ /* 0x000fe200000810f0 */
[----:B------:R-:W-:-:S07]  /*35550*/  IMAD.MOV.U32 R226, RZ, RZ, R45 ;  /* 0x000000ffffe27224 */ /* 0x000fce00078e002d */
[----:B------:R-:W-:Y:S02]  /*35560*/  IMAD.MOV.U32 R7, RZ, RZ, R203 ;  /* 0x000000ffff077224 */ /* 0x000fe400078e00cb */
[----:B------:R-:W-:Y:S02]  /*35570*/  IMAD.MOV.U32 R178, RZ, RZ, R201 ;  /* 0x000000ffffb27224 */ /* 0x000fe400078e00c9 */
[----:B------:R-:W-:Y:S02]  /*35580*/  IMAD.MOV.U32 R179, RZ, RZ, R202 ;  /* 0x000000ffffb37224 */ /* 0x000fe400078e00ca */
[----:B------:R-:W-:Y:S02]  /*35590*/  IMAD.MOV.U32 R203, RZ, RZ, R50 ;  /* 0x000000ffffcb7224 */ /* 0x000fe400078e0032 */
[----:B------:R-:W-:Y:S01]  /*355a0*/  IMAD.MOV.U32 R177, RZ, RZ, R200 ;  /* 0x000000ffffb17224 */ /* 0x000fe200078e00c8 */
[----:B------:R-:W2:Y:S01]  /*355b0*/  LDL.LU.64 R50, [R1+0x1c48] ;  /* 0x001c480001327983 */ /* 0x000ea20000300a00 */
[----:B------:R-:W-:-:S02]  /*355c0*/  IMAD.MOV.U32 R201, RZ, RZ, R48 ;  /* 0x000000ffffc97224 */ /* 0x000fc400078e0030 */
[----:B------:R-:W-:Y:S02]  /*355d0*/  IMAD.MOV.U32 R202, RZ, RZ, R49 ;  /* 0x000000ffffca7224 */ /* 0x000fe400078e0031 */
[----:B------:R-:W2:Y:S01]  /*355e0*/  LDL.LU.64 R48, [R1+0x1c40] ;  /* 0x001c400001307983 */ /* 0x000ea20000300a00 */
[----:B------:R-:W-:Y:S01]  /*355f0*/  IMAD.MOV.U32 R200, RZ, RZ, R47 ;  /* 0x000000ffffc87224 */ /* 0x000fe200078e002f */
[C---:B------:R-:W-:Y:S02]  /*35600*/  HMMA.1688.F32.TF32 R244, R204.reuse, R14, R244 ;  /* 0x0000000eccf4723c */ /* 0x040fe400000810f4 */
[----:B------:R-:W3:Y:S04]  /*35610*/  LDL.LU.64 R46, [R1+0x1c38] ;  /* 0x001c3800012e7983 */ /* 0x000ee80000300a00 */
[----:B------:R-:W3:Y:S04]  /*35620*/  LDL.LU.64 R44, [R1+0x1c30] ;  /* 0x001c3000012c7983 */ /* 0x000ee80000300a00 */
[----:B------:R-:W4:Y:S01]  /*35630*/  LDL.LU.64 R42, [R1+0x1c28] ;  /* 0x001c2800012a7983 */ /* 0x000f220000300a00 */
[----:B------:R-:W-:Y:S03]  /*35640*/  HMMA.1688.F32.TF32 R248, R204, R10, R248 ;  /* 0x0000000accf8723c */ /* 0x000fe600000810f8 */
[----:B------:R-:W4:Y:S04]  /*35650*/  LDL.LU.64 R40, [R1+0x1c20] ;  /* 0x001c200001287983 */ /* 0x000f280000300a00 */
[----:B------:R1:W-:Y:S04]  /*35660*/  STL.64 [R1+0x70], R192 ;  /* 0x000070c001007387 */ /* 0x0003e80000100a00 */
[----:B------:R-:W-:Y:S04]  /*35670*/  STL.64 [R1+0x78], R194 ;  /* 0x000078c201007387 */ /* 0x000fe80000100a00 */
[----:B-1----:R-:W2:Y:S04]  /*35680*/  LDL.LU R192, [R1] ;  /* 0x0000000001c07983 */ /* 0x002ea80000300800 */
[----:B------:R-:W-:Y:S04]  /*35690*/  STL.64 [R1+0x60], R36 ;  /* 0x0000602401007387 */ /* 0x000fe80000100a00 */
[----:B------:R1:W-:Y:S04]  /*356a0*/  STL.64 [R1+0x68], R38 ;  /* 0x0000682601007387 */ /* 0x0003e80000100a00 */
[----:B-1----:R-:W3:Y:S04]  /*356b0*/  LDL.LU.64 R38, [R1+0x1c18] ;  /* 0x001c180001267983 */ /* 0x002ee80000300a00 */
[----:B------:R-:W3:Y:S04]  /*356c0*/  LDL.LU.64 R36, [R1+0x1c10] ;  /* 0x001c100001247983 */ /* 0x000ee80000300a00 */
[----:B------:R-:W-:Y:S04]  /*356d0*/  STL.64 [R1+0x50], R32 ;  /* 0x0000502001007387 */ /* 0x000fe80000100a00 */
[----:B------:R1:W-:Y:S04]  /*356e0*/  STL.64 [R1+0x58], R34 ;  /* 0x0000582201007387 */ /* 0x0003e80000100a00 */
[----:B-1----:R-:W4:Y:S04]  /*356f0*/  LDL.LU.64 R34, [R1+0x1c08] ;  /* 0x001c080001227983 */ /* 0x002f280000300a00 */
[----:B------:R-:W4:Y:S04]  /*35700*/  LDL.LU.64 R32, [R1+0x1c00] ;  /* 0x001c000001207983 */ /* 0x000f280000300a00 */
        /* <DEDUP_REMOVED lines=15> */
[----:B------:R-:W4:Y:S01]  /*35800*/  LDL.LU.64 R248, [R1+0x1bc0] ;  /* 0x001bc00001f87983 */ /* 0x000f220000300a00 */
[----:B------:R-:W-:-:S02]  /*35810*/  IMAD.MOV.U32 R193, RZ, RZ, R252 ;  /* 0x000000ffffc17224 */ /* 0x000fc400078e00fc */
[----:B------:R-:W-:Y:S02]  /*35820*/  IMAD.MOV.U32 R194, RZ, RZ, R6 ;  /* 0x000000ffffc27224 */ /* 0x000fe400078e0006 */
[----:B------:R-:W-:-:S07]  /*35830*/  IMAD.MOV.U32 R195, RZ, RZ, R3 ;  /* 0x000000ffffc37224 */ /* 0x000fce00078e0003 */
[----:B--2---:R-:W-:Y:S11]  /*35840*/  HMMA.1688.F32.TF32 R192, R204, R218, R192 ;  /* 0x000000daccc0723c */ /* 0x004ff600000810c0 */
[----:B------:R-:W-:Y:S11]  /*35850*/  @!UPT UIADD3 URZ, URZ, URZ, URZ ;  /* 0x0000003f3f3ff290 */ /* 0x000ff6000fffe03f */
[----:B------:R-:W-:Y:S01]  /*35860*/  @!UPT UIADD3 URZ, URZ, URZ, URZ ;  /* 0x0000003f3f3ff290 */ /* 0x000fe2000fffe03f */
[----:B------:R-:W-:Y:S04]  /*35870*/  STL.64 [R1], R192 ;  /* 0x000000c001007387 */ /* 0x000fe80000100a00 */
[----:B------:R1:W-:Y:S01]  /*35880*/  STL.64 [R1+0x8], R194 ;  /* 0x000008c201007387 */ /* 0x0003e20000100a00 */
[C---:B---3--:R-:W-:Y:S08]  /*35890*/  HMMA.1688.F32.TF32 R36, R208.reuse, R14, R36 ;  /* 0x0000000ed024723c */ /* 0x048ff00000081024 */
[C---:B----4-:R-:W-:Y:S08]  /*358a0*/  HMMA.1688.F32.TF32 R32, R208.reuse, R26, R32 ;  /* 0x0000001ad020723c */ /* 0x050ff00000081020 */
[C---:B------:R-:W-:Y:S08]  /*358b0*/  HMMA.1688.F32.TF32 R240, R208.reuse, R22, R240 ;  /* 0x00000016d0f0723c */ /* 0x040ff000000810f0 */
[----:B------:R-:W-:Y:S08]  /*358c0*/  HMMA.1688.F32.TF32 R244, R208, R18, R244 ;  /* 0x00000012d0f4723c */ /* 0x000ff000000810f4 */
[----:B-1----:R-:W-:Y:S11]  /*358d0*/  HMMA.1688.F32.TF32 R192, R204, R222, R248 ;  /* 0x000000deccc0723c */ /* 0x002ff600000810f8 */
[----:B------:R-:W-:Y:S04]  /*358e0*/  @!UPT UIADD3 URZ, URZ, URZ, URZ ;  /* 0x0000003f3f3ff290 */ /* 0x000fe8000fffe03f */
[----:B------:R-:W-:Y:S01]  /*358f0*/  STL [R1+0x1b74], R244 ;  /* 0x001b74f401007387 */ /* 0x000fe20000100800 */
[----:B------:R-:W-:-:S03]  /*35900*/  IMAD.MOV.U32 R6, RZ, RZ, R36 ;  /* 0x000000ffff067224 */ /* 0x000fc600078e0024 */
[----:B------:R-:W-:Y:S04]  /*35910*/  LDS R248, [R4+0x4a000] ;  /* 0x04a0000004f87984 */ /* 0x000fe80000000800 */
[----:B------:R-:W-:Y:S04]  /*35920*/  LDS R250, [R4+0x4a800] ;  /* 0x04a8000004fa7984 */ /* 0x000fe80000000800 */
[----:B------:R-:W-:Y:S04]  /*35930*/  LDS R249, [R5+0x4a000] ;  /* 0x04a0000005f97984 */ /* 0x000fe80000000800 */
[----:B------:R-:W-:Y:S04]  /*35940*/  LDS R251, [R5+0x4a800] ;  /* 0x04a8000005fb7984 */ /* 0x000fe80000000800 */
[----:B------:R-:W-:Y:S04]  /*35950*/  STL.64 [R1+0x250], R192 ;  /* 0x000250c001007387 */ /* 0x000fe80000100a00 */
[----:B------:R1:W-:Y:S02]  /*35960*/  STL.64 [R1+0x258], R194 ;  /* 0x000258c201007387 */ /* 0x0003e40000100a00 */
[C---:B-1----:R-:W-:Y:S02]  /*35970*/  HMMA.1688.F32.TF32 R192, R208.reuse, R30, R236 ;  /* 0x0000001ed0c0723c */ /* 0x042fe400000810ec */
[----:B------:R-:W-:Y:S04]  /*35980*/  STL [R1+0x1b70], R245 ;  /* 0x001b70f501007387 */ /* 0x000fe80000100800 */
[----:B------:R-:W-:Y:S04]  /*35990*/  STL [R1+0x1b6c], R246 ;  /* 0x001b6cf601007387 */ /* 0x000fe80000100800 */
[----:B------:R-:W-:Y:S04]  /*359a0*/  STL [R1+0x1b68], R247 ;  /* 0x001b68f701007387 */ /* 0x000fe80000100800 */
[----:B------:R-:W-:Y:S04]  /*359b0*/  STL [R1+0x1b84], R240 ;  /* 0x001b84f001007387 */ /* 0x000fe80000100800 */
[----:B------:R-:W-:Y:S04]  /*359c0*/  STL [R1+0x1b80], R241 ;  /* 0x001b80f101007387 */ /* 0x000fe80000100800 */
[----:B------:R-:W-:Y:S04]  /*359d0*/  STL [R1+0x1b7c], R242 ;  /* 0x001b7cf201007387 */ /* 0x000fe80000100800 */
[----:B------:R-:W-:Y:S04]  /*359e0*/  STL [R1+0x1b78], R243 ;  /* 0x001b78f301007387 */ /* 0x000fe80000100800 */
[----:B------:R-:W-:Y:S04]  /*359f0*/  STL.64 [R1+0x240], R192 ;  /* 0x000240c001007387 */ /* 0x000fe80000100a00 */
[----:B------:R-:W-:Y:S04]  /*35a00*/  STL.64 [R1+0x248], R194 ;  /* 0x000248c201007387 */ /* 0x000fe80000100a00 */
[----:B------:R-:W-:Y:S04]  /*35a10*/  STL [R1+0x1a4], R37 ;  /* 0x0001a42501007387 */ /* 0x000fe80000100800 */
[----:B------:R-:W-:Y:S04]  /*35a20*/  STL.64 [R1+0x1b0], R32 ;  /* 0x0001b02001007387 */ /* 0x000fe80000100a00 */
[----:B------:R1:W-:Y:S02]  /*35a30*/  STL.64 [R1+0x1b8], R34 ;  /* 0x0001b82201007387 */ /* 0x0003e40000100a00 */
[----:B-1----:R-:W-:Y:S02]  /*35a40*/  HMMA.1688.F32.TF32 R32, R208, R10, R40 ;  /* 0x0000000ad020723c */ /* 0x002fe40000081028 */
[----:B------:R-:W-:Y:S04]  /*35a50*/  STL.64 [R1+0x1a8], R38 ;  /* 0x0001a82601007387 */ /* 0x000fe80000100a00 */
[----:B------:R-:W-:Y:S04]  /*35a60*/  LDS R40, [R2+0x49100] ;  /* 0x0491000002287984 */ /* 0x000fe80000000800 */
[----:B------:R-:W-:Y:S04]  /*35a70*/  LDS R42, [R2+0x49900] ;  /* 0x04990000022a7984 */ /* 0x000fe80000000800 */
[----:B------:R-:W-:Y:S04]  /*35a80*/  LDS R41, [R0+0x49100] ;  /* 0x0491000000297984 */ /* 0x000fe80000000800 */
[----:B------:R-:W1:Y:S05]  /*35a90*/  LDS R43, [R0+0x49900] ;  /* 0x04990000002b7984 */ /* 0x000e6a0000000800 */
[----:B------:R2:W-:Y:S01]  /*35aa0*/  STL.64 [R1+0x190], R32 ;  /* 0x0001902001007387 */ /* 0x0005e20000100a00 */
[----:B------:R-:W-:-:S02]  /*35ab0*/  IMAD.MOV.U32 R240, RZ, RZ, R34 ;  /* 0x000000fffff07224 */ /* 0x000fc400078e0022 */
[----:B------:R-:W-:Y:S02]  /*35ac0*/  IMAD.MOV.U32 R241, RZ, RZ, R35 ;  /* 0x000000fffff17224 */ /* 0x000fe400078e0023 */
[----:B--2---:R-:W-:Y:S03]  /*35ad0*/  HMMA.1688.F32.TF32 R32, R208, R222, R48 ;  /* 0x000000ded020723c */ /* 0x004fe60000081030 */
[----:B------:R2:W-:Y:S04]  /*35ae0*/  STL [R1+0x1b8c], R241 ;  /* 0x001b8cf101007387 */ /* 0x0005e80000100800 */
[----:B------:R3:W-:Y:S11]  /*35af0*/  STL [R1+0x1b88], R240 ;  /* 0x001b88f001007387 */ /* 0x0007f60000100800 */
[----:B------:R-:W-:Y:S06]  /*35b00*/  @!UPT UIADD3 URZ, URZ, URZ, URZ ;  /* 0x0000003f3f3ff290 */ /* 0x000fec000fffe03f */
[----:B------:R-:W-:Y:S02]  /*35b10*/  IMAD.MOV.U32 R49, RZ, RZ, R35 ;  /* 0x000000ffff317224 */ /* 0x000fe400078e0023 */
[----:B------:R-:W-:Y:S02]  /*35b20*/  IMAD.MOV.U32 R48, RZ, RZ, R34 ;  /* 0x000000ffff307224 */ /* 0x000fe400078e0022 */
[----:B--2---:R-:W-:Y:S02]  /*35b30*/  IMAD.MOV.U32 R241, RZ, RZ, R32 ;  /* 0x000000fffff17224 */ /* 0x004fe400078e0020 */
[----:B---3--:R-:W-:Y:S02]  /*35b40*/  IMAD.MOV.U32 R240, RZ, RZ, R33 ;  /* 0x000000fffff07224 */ /* 0x008fe400078e0021 */
[C---:B------:R-:W-:Y:S11]  /*35b50*/  HMMA.1688.F32.TF32 R32, R212.reuse, R18, R52 ;  /* 0x00000012d420723c */ /* 0x040ff60000081034 */
[----:B------:R-:W-:Y:S11]  /*35b60*/  @!UPT UIADD3 URZ, URZ, URZ, URZ ;  /* 0x0000003f3f3ff290 */ /* 0x000ff6000fffe03f */
[----:B------:R-:W-:Y:S02]  /*35b70*/  @!UPT UIADD3 URZ, URZ, URZ, URZ ;  /* 0x0000003f3f3ff290 */ /* 0x000fe4000fffe03f */
[----:B------:R-:W-:Y:S01]  /*35b80*/  IMAD.MOV.U32 R53, RZ, RZ, R32 ;  /* 0x000000ffff357224 */ /* 0x000fe200078e0020 */
        /* <DEDUP_REMOVED lines=25> */
[----:B------:R-:W-:Y:S01]  /*35d20*/  HMMA.1688.F32.TF32 R36, R208, R218, R44 ;  /* 0x000000dad024723c */ /* 0x000fe2000008102c */
[----:B------:R-:W-:Y:S04]  /*35d30*/  LDS R44, [R4+0x49100] ;  /* 0x04910000042c7984 */ /* 0x000fe80000000800 */
[----:B------:R-:W-:Y:S03]  /*35d40*/  LDS R46, [R4+0x49900] ;  /* 0x04990000042e7984 */ /* 0x000fe60000000800 */
[----:B-1----:R-:W-:Y:S01]  /*35d50*/  HMMA.1688.F32.TF32 R60, R40, R22, R84 ;  /* 0x00000016283c723c */ /* 0x002fe20000081054 */
[----:B------:R-:W-:Y:S04]  /*35d60*/  LDS R45, [R5+0x49100] ;  /* 0x04910000052d7984 */ /* 0x000fe80000000800 */
[----:B------:R-:W-:Y:S03]  /*35d70*/  LDS R47, [R5+0x49900] ;  /* 0x04990000052f7984 */ /* 0x000fe60000000800 */
[----:B------:R-:W-:Y:S01]  /*35d80*/  MOV R69, R32 ;  /* 0x0000002000457202 */ /* 0x000fe20000000f00 */
[----:B------:R-:W-:-:S02]  /*35d90*/  IMAD.MOV.U32 R68, RZ, RZ, R33 ;  /* 0x000000ffff447224 */ /* 0x000fc400078e0021 */
[----:B------:R-:W-:Y:S02]  /*35da0*/  IMAD.MOV.U32 R67, RZ, RZ, R34 ;  /* 0x000000ffff437224 */ /* 0x000fe400078e0022 */
[----:B------:R-:W-:Y:S02]  /*35db0*/  IMAD.MOV.U32 R66, RZ, RZ, R35 ;  /* 0x000000ffff427224 */ /* 0x000fe400078e0023 */
[----:B------:R-:W-:Y:S08]  /*35dc0*/  HMMA.1688.F32.TF32 R32, R212, R10, R72 ;  /* 0x0000000ad420723c */ /* 0x000ff00000081048 */
[----:B------:R-:W-:Y:S01]  /*35dd0*/  HMMA.1688.F32.TF32 R72, R40, R18, R188 ;  /* 0x000000122848723c */ /* 0x000fe200000810bc */
[----:B------:R-:W-:Y:S04]  /*35de0*/  STL.64 [R1+0x180], R36 ;  /* 0x0001802401007387 */ /* 0x000fe80000100a00 */
[----:B------:R-:W-:Y:S03]  /*35df0*/  STL.64 [R1+0x188], R38 ;  /* 0x0001882601007387 */ /* 0x000fe60000100a00 */
[----:B------:R-:W-:Y:S01]  /*35e00*/  HMMA.1688.F32.TF32 R192, R212, R222, R80 ;  /* 0x000000ded4c0723c */ /* 0x000fe20000081050 */
[----:B------:R-:W-:Y:S04]  /*35e10*/  LDS R36, [R2+0x49180] ;  /* 0x0491800002247984 */ /* 0x000fe80000000800 */
[----:B------:R-:W-:Y:S03]  /*35e20*/  LDS R38, [R2+0x49980] ;  /* 0x0499800002267984 */ /* 0x000fe60000000800 */
[C---:B------:R-:W-:Y:S01]  /*35e30*/  HMMA.1688.F32.TF32 R80, R40.reuse, R30, R180 ;  /* 0x0000001e2850723c */ /* 0x040fe200000810b4 */
[----:B------:R-:W-:Y:S04]  /*35e40*/  LDS R37, [R0+0x49180] ;  /* 0x0491800000257984 */ /* 0x000fe80000000800 */
[----:B------:R-:W1:Y:S04]  /*35e50*/  LDS R39, [R0+0x49980] ;  /* 0x0499800000277984 */ /* 0x000e680000000800 */
[----:B------:R-:W-:Y:S04]  /*35e60*/  STL.64 [R1+0x340], R72 ;  /* 0x0003404801007387 */ /* 0x000fe80000100a00 */
[----:B------:R2:W-:Y:S04]  /*35e70*/  STL.64 [R1+0x348], R74 ;  /* 0x0003484a01007387 */ /* 0x0005e80000100a00 */
[----:B------:R-:W-:Y:S04]  /*35e80*/  STL.64 [R1+0x330], R60 ;  /* 0x0003303c01007387 */ /* 0x000fe80000100a00 */
[----:B------:R3:W-:Y:S01]  /*35e90*/  STL.64 [R1+0x338], R62 ;  /* 0x0003383e01007387 */ /* 0x0007e20000100a00 */
[C---:B--2---:R-:W-:Y:S08]  /*35ea0*/  HMMA.1688.F32.TF32 R72, R40.reuse, R26, R88 ;  /* 0x0000001a2848723c */ /* 0x044ff00000081058 */
[C---:B---3--:R-:W-:Y:S01]  /*35eb0*/  HMMA.1688.F32.TF32 R60, R40.reuse, R14, R184 ;  /* 0x0000000e283c723c */ /* 0x048fe200000810b8 */
[----:B------:R-:W-:Y:S04]  /*35ec0*/  STL.64 [R1+0x320], R80 ;  /* 0x0003205001007387 */ /* 0x000fe80000100a00 */
[----:B------:R2:W-:Y:S10]  /*35ed0*/  STL.64 [R1+0x328], R82 ;  /* 0x0003285201007387 */ /* 0x0005f40000100a00 */
[----:B------:R-:W-:Y:S04]  /*35ee0*/  STL.64 [R1+0x310], R72 ;  /* 0x0003104801007387 */ /* 0x000fe80000100a00 */
[----:B------:R3:W-:Y:S01]  /*35ef0*/  STL.64 [R1+0x318], R74 ;  /* 0x0003184a01007387 */ /* 0x0007e20000100a00 */
[C---:B--2---:R-:W-:Y:S03]  /*35f00*/  HMMA.1688.F32.TF32 R80, R40.reuse, R10, R92 ;  /* 0x0000000a2850723c */ /* 0x044fe6000008105c */
[----:B------:R-:W-:Y:S04]  /*35f10*/  STL.64 [R1+0x300], R60 ;  /* 0x0003003c01007387 */ /* 0x000fe80000100a00 */
[----:B------:R2:W-:Y:S01]  /*35f20*/  STL.64 [R1+0x308], R62 ;  /* 0x0003083e01007387 */ /* 0x0005e20000100a00 */
[----:B---3--:R-:W-:Y:S08]  /*35f30*/  HMMA.1688.F32.TF32 R72, R40, R218, R96 ;  /* 0x000000da2848723c */ /* 0x008ff00000081060 */
[----:B-1----:R-:W-:Y:S01]  /*35f40*/  HMMA.1688.F32.TF32 R180, R36, R10, R156 ;  /* 0x0000000a24b4723c */ /* 0x002fe2000008109c */
[----:B------:R-:W-:Y:S01]  /*35f50*/  IMAD.MOV.U32 R84, RZ, RZ, R177 ;  /* 0x000000ffff547224 */ /* 0x000fe200078e00b1 */
[----:B------:R-:W-:Y:S01]  /*35f60*/  LDS R92, [R4+0x4a080] ;  /* 0x04a08000045c7984 */ /* 0x000fe20000000800 */
[----:B------:R-:W-:-:S02]  /*35f70*/  IMAD.MOV.U32 R85, RZ, RZ, R178 ;  /* 0x000000ffff557224 */ /* 0x000fc400078e00b2 */
[----:B------:R-:W-:Y:S01]  /*35f80*/  IMAD.MOV.U32 R86, RZ, RZ, R179 ;  /* 0x000000ffff567224 */ /* 0x000fe200078e00b3 */
[----:B------:R-:W-:Y:S02]  /*35f90*/  LDS R94, [R4+0x4a880] ;  /* 0x04a88000045e7984 */ /* 0x000fe40000000800 */
[----:B--2---:R-:W-:Y:S01]  /*35fa0*/  HMMA.1688.F32.TF32 R60, R40, R222, R100 ;  /* 0x000000de283c723c */ /* 0x004fe20000081064 */
[----:B------:R-:W-:Y:S01]  /*35fb0*/  IMAD.MOV.U32 R87, RZ, RZ, R7 ;  /* 0x000000ffff577224 */ /* 0x000fe200078e0007 */
[----:B------:R-:W-:Y:S01]  /*35fc0*/  LDS R93, [R5+0x4a080] ;  /* 0x04a08000055d7984 */ /* 0x000fe20000000800 */
[----:B------:R-:W-:Y:S02]  /*35fd0*/  IMAD.MOV.U32 R246, RZ, RZ, R32 ;  /* 0x000000fffff67224 */ /* 0x000fe400078e0020 */
[----:B------:R-:W-:Y:S01]  /*35fe0*/  IMAD.MOV.U32 R247, RZ, RZ, R33 ;  /* 0x000000fffff77224 */ /* 0x000fe200078e0021 */
[----:B------:R-:W-:Y:S02]  /*35ff0*/  LDS R95, [R5+0x4a880] ;  /* 0x04a88000055f7984 */ /* 0x000fe40000000800 */
[C---:B------:R-:W-:Y:S02]  /*36000*/  HMMA.1688.F32.TF32 R40, R44.reuse, R18, R104 ;  /* 0x000000122c28723c */ /* 0x040fe40000081068 */
[----:B------:R-:W-:Y:S04]  /*36010*/  STL.64 [R1+0x2f0], R80 ;  /* 0x0002f05001007387 */ /* 0x000fe80000100a00 */
[----:B------:R-:W-:Y:S04]  /*36020*/  STL.64 [R1+0x2f8], R82 ;  /* 0x0002f85201007387 */ /* 0x000fe80000100a00 */
[----:B------:R1:W-:Y:S11]  /*36030*/  STL.64 [R1+0x2e0], R72 ;  /* 0x0002e04801007387 */ /* 0x0003f60000100a00 */
[----:B------:R-:W-:Y:S03]  /*36040*/  @!UPT UIADD3 URZ, URZ, URZ, URZ ;  /* 0x0000003f3f3ff290 */ /* 0x000fe6000fffe03f */
[----:B------:R-:W-:Y:S02]  /*36050*/  IMAD.MOV.U32 R103, RZ, RZ, R40 ;  /* 0x000000ffff677224 */ /* 0x000fe400078e0028 */
[----:B------:R-:W-:Y:S02]  /*36060*/  IMAD.MOV.U32 R102, RZ, RZ, R41 ;  /* 0x000000ffff667224 */ /* 0x000fe400078e0029 */
[----:B------:R-:W-:Y:S02]  /*36070*/  IMAD.MOV.U32 R101, RZ, RZ, R42 ;  /* 0x000000ffff657224 */ /* 0x000fe400078e002a */
[----:B------:R-:W-:Y:S02]  /*36080*/  IMAD.MOV.U32 R100, RZ, RZ, R43 ;  /* 0x000000ffff647224 */ /* 0x000fe400078e002b */
[----:B------:R-:W-:Y:S01]  /*36090*/  HMMA.1688.F32.TF32 R40, R44, R22, R108 ;  /* 0x000000162c28723c */ /* 0x000fe2000008106c */
[----:B------:R2:W-:Y:S01]  /*360a0*/  STL.64 [R1+0x2e8], R74 ;  /* 0x0002e84a01007387 */ /* 0x0005e20000100a00 */
[----:B-1----:R-:W-:-:S03]  /*360b0*/  IMAD.MOV.U32 R72, RZ, RZ, R225 ;  /* 0x000000ffff487224 */ /* 0x002fc600078e00e1 */
[----:B------:R1:W-:Y:S01]  /*360c0*/  STL.64 [R1+0x1b60], R182 ;  /* 0x001b60b601007387 */ /* 0x0003e20000100a00 */
[----:B------:R-:W-:-:S03]  /*360d0*/  IMAD.MOV.U32 R73, RZ, RZ, R226 ;  /* 0x000000ffff497224 */ /* 0x000fc600078e00e2 */
[----:B------:R-:W-:Y:S01]  /*360e0*/  STL.64 [R1+0x1b58], R180 ;  /* 0x001b58b401007387 */ /* 0x000fe20000100a00 */
[----:B------:R-:W-:-:S03]  /*360f0*/  MOV R80, R201 ;  /* 0x000000c900507202 */ /* 0x000fc60000000f00 */
[----:B------:R-:W3:Y:S01]  /*36100*/  LDL.LU R225, [R1+0x1bbc] ;  /* 0x001bbc0001e17983 */ /* 0x000ee20000300800 */
[----:B--2---:R-:W-:Y:S02]  /*36110*/  IMAD.MOV.U32 R74, RZ, RZ, R227 ;  /* 0x000000ffff4a7224 */ /* 0x004fe400078e00e3 */
[----:B------:R-:W-:Y:S01]  /*36120*/  IMAD.MOV.U32 R75, RZ, RZ, R200 ;  /* 0x000000ffff4b7224 */ /* 0x000fe200078e00c8 */
[----:B------:R-:W3:Y:S01]  /*36130*/  LDL.LU R226, [R1+0x1bb8] ;  /* 0x001bb80001e27983 */ /* 0x000ee20000300800 */
[----:B------:R-:W-:-:S03]  /*36140*/  IMAD.MOV.U32 R81, RZ, RZ, R202 ;  /* 0x000000ffff517224 */ /* 0x000fc600078e00ca */
[----:B------:R-:W3:Y:S01]  /*36150*/  LDL.LU R227, [R1+0x1bb4] ;  /* 0x001bb40001e37983 */ /* 0x000ee20000300800 */
[----:B------:R-:W-:-:S03]  /*36160*/  IMAD.MOV.U32 R82, RZ, RZ, R203 ;  /* 0x000000ffff527224 */ /* 0x000fc600078e00cb */
[----:B------:R-:W2:Y:S01]  /*36170*/  LDL.LU R200, [R1+0x1bb0] ;  /* 0x001bb00001c87983 */ /* 0x000ea20000300800 */
[----:B------:R-:W-:-:S03]  /*36180*/  IMAD.MOV.U32 R83, RZ, RZ, R176 ;  /* 0x000000ffff537224 */ /* 0x000fc600078e00b0 */
[----:B------:R-:W2:Y:S04]  /*36190*/  LDL.LU R201, [R1+0x1bac] ;  /* 0x001bac0001c97983 */ /* 0x000ea80000300800 */
[----:B------:R-:W2:Y:S04]  /*361a0*/  LDL.LU R202, [R1+0x1ba8] ;  /* 0x001ba80001ca7983 */ /* 0x000ea80000300800 */
[----:B------:R-:W2:Y:S01]  /*361b0*/  LDL.LU R203, [R1+0x1ba4] ;  /* 0x001ba40001cb7983 */ /* 0x000ea20000300800 */
[----:B------:R-:W-:-:S03]  /*361c0*/  IMAD.MOV.U32 R107, RZ, RZ, R40 ;  /* 0x000000ffff6b7224 */ /* 0x000fc600078e0028 */
[----:B------:R-:W4:Y:S01]  /*361d0*/  LDL.LU R176, [R1+0x1ba0] ;  /* 0x001ba00001b07983 */ /* 0x000f220000300800 */
[----:B------:R-:W-:-:S03]  /*361e0*/  IMAD.MOV.U32 R106, RZ, RZ, R41 ;  /* 0x000000ffff6a7224 */ /* 0x000fc600078e0029 */
[----:B------:R-:W4:Y:S01]  /*361f0*/  LDL.LU R177, [R1+0x1b9c] ;  /* 0x001b9c0001b17983 */ /* 0x000f220000300800 */
[----:B------:R-:W-:Y:S02]  /*36200*/  IMAD.MOV.U32 R105, RZ, RZ, R42 ;  /* 0x000000ffff697224 */ /* 0x000fe400078e002a */
[----:B------:R-:W-:Y:S01]  /*36210*/  IMAD.MOV.U32 R104, RZ, RZ, R43 ;  /* 0x000000ffff687224 */ /* 0x000fe200078e002b */
[----:B------:R-:W4:Y:S01]  /*36220*/  LDL.LU R178, [R1+0x1b98] ;  /* 0x001b980001b27983 */ /* 0x000f220000300800 */
[C---:B------:R-:W-:Y:S03]  /*36230*/  HMMA.1688.F32.TF32 R40, R44.reuse, R30, R112 ;  /* 0x0000001e2c28723c */ /* 0x040fe60000081070 */
[----:B------:R-:W4:Y:S04]  /*36240*/  LDL.LU R179, [R1+0x1b94] ;  /* 0x001b940001b37983 */ /* 0x000f280000300800 */
[----:B------:R-:W2:Y:S11]  /*36250*/  LDL.LU R7, [R1+0x1b90] ;  /* 0x001b900001077983 */ /* 0x000eb60000300800 */
[----:B------:R-:W-:Y:S06]  /*36260*/  @!UPT UIADD3 URZ, URZ, URZ, URZ ;  /* 0x0000003f3f3ff290 */ /* 0x000fec000fffe03f */
[----:B------:R-:W-:Y:S02]  /*36270*/  IMAD.MOV.U32 R191, RZ, RZ, R40 ;  /* 0x000000ffffbf7224 */ /* 0x000fe400078e0028 */
[----:B------:R-:W-:Y:S02]  /*36280*/  IMAD.MOV.U32 R190, RZ, RZ, R41 ;  /* 0x000000ffffbe7224 */ /* 0x000fe400078e0029 */
[----:B------:R-:W-:Y:S02]  /*36290*/  IMAD.MOV.U32 R189, RZ, RZ, R42 ;  /* 0x000000ffffbd7224 */ /* 0x000fe400078e002a */
[----:B------:R-:W-:Y:S02]  /*362a0*/  IMAD.MOV.U32 R188, RZ, RZ, R43 ;  /* 0x000000ffffbc7224 */ /* 0x000fe400078e002b */
[C---:B------:R-:W-:Y:S11]  /*362b0*/  HMMA.1688.F32.TF32 R40, R44.reuse, R26, R116 ;  /* 0x0000001a2c28723c */ /* 0x040ff60000081074 */
[----:B------:R-:W-:Y:S11]  /*362c0*/  @!UPT UIADD3 URZ, URZ, URZ, URZ ;  /* 0x0000003f3f3ff290 */ /* 0x000ff6000fffe03f */
[----:B------:R-:W-:Y:S02]  /*362d0*/  @!UPT UIADD3 URZ, URZ, URZ, URZ ;  /* 0x0000003f3f3ff290 */ /* 0x000fe4000fffe03f */
[----:B------:R-:W-:Y:S01]  /*362e0*/  MOV R111, R40 ;  /* 0x00000028006f7202 */ /* 0x000fe20000000f00 */
        /* <DEDUP_REMOVED lines=20> */
[----:B------:R-:W-:Y:S01]  /*36430*/  IMAD.MOV.U32 R127, RZ, RZ, R40 ;  /* 0x000000ffff7f7224 */ /* 0x000fe200078e0028 */
[----:B------:R-:W-:Y:S01]  /*36440*/  MOV R125, R42 ;  /* 0x0000002a007d7202 */ /* 0x000fe20000000f00 */
[----:B------:R-:W-:Y:S02]  /*36450*/  IMAD.MOV.U32 R126, RZ, RZ, R41 ;  /* 0x000000ffff7e7224 */ /* 0x000fe400078e0029 */
[----:B------:R-:W-:Y:S02]  /*36460*/  IMAD.MOV.U32 R124, RZ, RZ, R43 ;  /* 0x000000ffff7c7224 */ /* 0x000fe400078e002b */
[----:B------:R-:W-:Y:S11]  /*36470*/  HMMA.1688.F32.TF32 R40, R44, R222, R132 ;  /* 0x000000de2c28723c */ /* 0x000ff60000081084 */
        /* <DEDUP_REMOVED lines=22> */
[----:B------:R-:W-:-:S05]  /*365e0*/  IMAD.MOV.U32 R3, RZ, RZ, R35 ;  /* 0x000000ffff037224 */ /* 0x000fca00078e0023 */
[----:B------:R-:W-:Y:S11]  /*365f0*/  HMMA.1688.F32.TF32 R32, R212, R218, R76 ;  /* 0x000000dad420723c */ /* 0x000ff6000008104c */
[----:B------:R-:W-:Y:S05]  /*36600*/  @!UPT UIADD3 URZ, URZ, URZ, URZ ;  /* 0x0000003f3f3ff290 */ /* 0x000fea000fffe03f */
[----:B------:R-:W-:Y:S01]  /*36610*/  MOV R139, R40 ;  /* 0x00000028008b7202 */ /* 0x000fe20000000f00 */
[----:B------:R-:W-:Y:S02]  /*36620*/  IMAD.MOV.U32 R138, RZ, RZ, R41 ;  /* 0x000000ffff8a7224 */ /* 0x000fe400078e0029 */
[----:B------:R-:W-:Y:S02]  /*36630*/  IMAD.MOV.U32 R137, RZ, RZ, R42 ;  /* 0x000000ffff897224 */ /* 0x000fe400078e002a */
[----:B------:R-:W-:Y:S02]  /*36640*/  IMAD.MOV.U32 R136, RZ, RZ, R43 ;  /* 0x000000ffff887224 */ /* 0x000fe400078e002b */
[----:B------:R-:W-:Y:S01]  /*36650*/  HMMA.1688.F32.TF32 R40, R36, R26, R148 ;  /* 0x0000001a2428723c */ /* 0x000fe20000081094 */
[----:B------:R-:W-:Y:S02]  /*36660*/  IMAD.MOV.U32 R79, RZ, RZ, R32 ;  /* 0x000000ffff4f7224 */ /* 0x000fe400078e0020 */
[----:B------:R-:W-:Y:S01]  /*36670*/  IMAD.MOV.U32 R78, RZ, RZ, R33 ;  /* 0x000000ffff4e7224 */ /* 0x000fe200078e0021 */
[----:B------:R-:W-:Y:S01]  /*36680*/  LDS R32, [R4+0x49180] ;  /* 0x0491800004207984 */ /* 0x000fe20000000800 */
[----:B------:R-:W-:-:S02]  /*36690*/  IMAD.MOV.U32 R77, RZ, RZ, R34 ;  /* 0x000000ffff4d7224 */ /* 0x000fc400078e0022 */
[----:B------:R-:W-:Y:S01]  /*366a0*/  IMAD.MOV.U32 R76, RZ, RZ, R35 ;  /* 0x000000ffff4c7224 */ /* 0x000fe200078e0023 */
[----:B------:R-:W-:Y:S04]  /*366b0*/  LDS R34, [R4+0x49980] ;  /* 0x0499800004227984 */ /* 0x000fe80000000800 */
[----:B------:R-:W-:Y:S04]  /*366c0*/  LDS R33, [R5+0x49180] ;  /* 0x0491800005217984 */ /* 0x000fe80000000800 */
[----:B------:R-:W1:Y:S08]  /*366d0*/  LDS R35, [R5+0x49980] ;  /* 0x0499800005237984 */ /* 0x000e700000000800 */
[----:B------:R-:W-:-:S02]  /*366e0*/  IMAD.MOV.U32 R143, RZ, RZ, R40 ;  /* 0x000000ffff8f7224 */ /* 0x000fc400078e0028 */
        /* <DEDUP_REMOVED lines=11> */
[----:B-1----:R-:W-:Y:S02]  /*367a0*/  IMAD.MOV.U32 R182, RZ, RZ, R17 ;  /* 0x000000ffffb67224 */ /* 0x002fe400078e0011 */
[----:B------:R-:W-:-:S05]  /*367b0*/  IMAD.MOV.U32 R183, RZ, RZ, R16 ;  /* 0x000000ffffb77224 */ /* 0x000fca00078e0010 */
[----:B------:R-:W-:Y:S08]  /*367c0*/  HMMA.1688.F32.TF32 R184, R36, R218, R160 ;  /* 0x000000da24b8723c */ /* 0x000ff000000810a0 */
[----:B------:R-:W-:Y:S01]  /*367d0*/  HMMA.1688.F32.TF32 R36, R32, R18, R168 ;  /* 0x000000122024723c */ /* 0x000fe200000810a8 */
[----:B--2---:R-:W-:Y:S07]  /*367e0*/  LDSM.16.M88.4 R16, [R7+0x8100] ;  /* 0x008100000710783b */ /* 0x004fee0000000200 */
[----:B------:R-:W-:Y:S01]  /*367f0*/  IMAD.MOV.U32 R151, RZ, RZ, R40 ;  /* 0x000000ffff977224 */ /* 0x000fe200078e0028 */
[----:B------:R-:W-:Y:S01]  /*36800*/  MOV R149, R42 ;  /* 0x0000002a00957202 */ /* 0x000fe20000000f00 */
[----:B------:R-:W-:Y:S01]  /*36810*/  IMAD.MOV.U32 R150, RZ, RZ, R41 ;  /* 0x000000ffff967224 */ /* 0x000fe200078e0029 */
[----:B------:R-:W-:Y:S01]  /*36820*/  LDS R40, [R2+0x4a000] ;  /* 0x04a0000002287984 */ /* 0x000fe20000000800 */
[----:B------:R-:W-:-:S03]  /*36830*/  IMAD.MOV.U32 R148, RZ, RZ, R43 ;  /* 0x000000ffff947224 */ /* 0x000fc600078e002b */
[----:B------:R-:W-:Y:S04]  /*36840*/  LDS R42, [R2+0x4a800] ;  /* 0x04a80000022a7984 */ /* 0x000fe80000000800 */
[----:B------:R-:W-:Y:S04]  /*36850*/  LDS R41, [R0+0x4a000] ;  /* 0x04a0000000297984 */ /* 0x000fe80000000800 */
[----:B------:R-:W1:Y:S01]  /*36860*/  LDS R43, [R0+0x4a800] ;  /* 0x04a80000002b7984 */ /* 0x000e620000000800 */
[----:B------:R-:W-:Y:S02]  /*36870*/  IMAD.MOV.U32 R155, RZ, RZ, R36 ;  /* 0x000000ffff9b7224 */ /* 0x000fe400078e0024 */
[----:B------:R-:W-:-:S02]  /*36880*/  IMAD.MOV.U32 R154, RZ, RZ, R37 ;  /* 0x000000ffff9a7224 */ /* 0x000fc400078e0025 */
[----:B------:R-:W-:Y:S02]  /*36890*/  IMAD.MOV.U32 R153, RZ, RZ, R38 ;  /* 0x000000ffff997224 */ /* 0x000fe400078e0026 */
[----:B------:R-:W-:Y:S02]  /*368a0*/  IMAD.MOV.U32 R152, RZ, RZ, R39 ;  /* 0x000000ffff987224 */ /* 0x000fe400078e0027 */
[C---:B------:R-:W-:Y:S01]  /*368b0*/  HMMA.1688.F32.TF32 R36, R32.reuse, R22, R172 ;  /* 0x000000162024723c */ /* 0x040fe200000810ac */
[----:B------:R-:W-:Y:S02]  /*368c0*/  IMAD.MOV.U32 R180, RZ, RZ, R21 ;  /* 0x000000ffffb47224 */ /* 0x000fe400078e0015 */
[----:B------:R-:W-:Y:S02]  /*368d0*/  IMAD.MOV.U32 R181, RZ, RZ, R20 ;  /* 0x000000ffffb57224 */ /* 0x000fe400078e0014 */
[----:B------:R-:W2:Y:S01]  /*368e0*/  LDSM.16.M88.4 R20, [R7+0xc100] ;  /* 0x00c100000714783b */ /* 0x000ea20000000200 */
[----:B------:R-:W-:Y:S01]  /*368f0*/  IMAD.MOV.U32 R44, RZ, RZ, R29 ;  /* 0x000000ffff2c7224 */ /* 0x000fe200078e001d */
[----:B------:R-:W-:Y:S01]  /*36900*/  MOV R46, R25 ;  /* 0x00000019002e7202 */ /* 0x000fe20000000f00 */
[----:B------:R-:W-:Y:S01]  /*36910*/  IMAD.MOV.U32 R45, RZ, RZ, R28 ;  /* 0x000000ffff2d7224 */ /* 0x000fe200078e001c */
[----:B---3--:R-:W-:Y:S01]  /*36920*/  HMMA.1688.F32.TF32 R208, R32, R14, R224 ;  /* 0x0000000e20d0723c */ /* 0x008fe200000810e0 */
[----:B------:R-:W-:-:S02]  /*36930*/  IMAD.MOV.U32 R47, RZ, RZ, R24 ;  /* 0x000000ffff2f7224 */ /* 0x000fc400078e0018 */
[----:B------:R-:W-:Y:S02]  /*36940*/  IMAD.MOV.U32 R160, RZ, RZ, R13 ;  /* 0x000000ffffa07224 */ /* 0x000fe400078e000d */
[----:B------:R-:W-:Y:S02]  /*36950*/  IMAD.MOV.U32 R161, RZ, RZ, R12 ;  /* 0x000000ffffa17224 */ /* 0x000fe400078e000c */
[----:B------:R-:W3:Y:S01]  /*36960*/  LDSM.16.M88.4 R12, [R7+0x4100] ;  /* 0x00410000070c783b */ /* 0x000ee20000000200 */
[----:B------:R-:W-:Y:S02]  /*36970*/  IMAD.MOV.U32 R90, RZ, RZ, R217 ;  /* 0x000000ffff5a7224 */ /* 0x000fe400078e00d9 */
[----:B------:R-:W-:Y:S01]  /*36980*/  IMAD.MOV.U32 R91, RZ, RZ, R216 ;  /* 0x000000ffff5b7224 */ /* 0x000fe200078e00d8 */
[----:B------:R-:W-:Y:S01]  /*36990*/  HMMA.1688.F32.TF32 R204, R32, R26, R200 ;  /* 0x0000001a20cc723c */ /* 0x000fe200000810c8 */
[----:B------:R-:W-:Y:S01]  /*369a0*/  IMAD.MOV.U32 R88, RZ, RZ, R221 ;  /* 0x000000ffff587224 */ /* 0x000fe200078e00dd */
[----:B------:R-:W2:Y:S01]  /*369b0*/  LDSM.16.M88.4 R24, [R7+0x10100] ;  /* 0x010100000718783b */ /* 0x000ea20000000200 */
[----:B------:R-:W-:-:S05]  /*369c0*/  IMAD.MOV.U32 R89, RZ, RZ, R220 ;  /* 0x000000ffff597224 */ /* 0x000fca00078e00dc */
[----:B------:R-:W-:Y:S01]  /*369d0*/  HMMA.1688.F32.TF32 R216, R32, R218, R232 ;  /* 0x000000da20d8723c */ /* 0x000fe200000810e8 */
[----:B------:R-:W-:Y:S02]  /*369e0*/  IMAD.MOV.U32 R159, RZ, RZ, R36 ;  /* 0x000000ffff9f7224 */ /* 0x000fe400078e0024 */
[----:B------:R-:W-:-:S05]  /*369f0*/  IMAD.MOV.U32 R158, RZ, RZ, R37 ;  /* 0x000000ffff9e7224 */ /* 0x000fca00078e0025 */
[C---:B----4-:R-:W-:Y:S01]  /*36a00*/  HMMA.1688.F32.TF32 R236, R32.reuse, R30, R176 ;  /* 0x0000001e20ec723c */ /* 0x050fe200000810b0 */
[----:B------:R-:W4:Y:S01]  /*36a10*/  LDSM.16.M88.4 R28, [R7+0x14100] ;  /* 0x01410000071c783b */ /* 0x000f220000000200 */
[----:B------:R-:W-:Y:S02]  /*36a20*/  IMAD.MOV.U32 R157, RZ, RZ, R38 ;  /* 0x000000ffff9d7224 */ /* 0x000fe400078e0026 */
[----:B------:R-:W-:Y:S02]  /*36a30*/  IMAD.MOV.U32 R156, RZ, RZ, R39 ;  /* 0x000000ffff9c7224 */ /* 0x000fe400078e0027 */
[----:B------:R-:W-:Y:S02]  /*36a40*/  LDSM.16.M88.4 R36, [R7+0x1c100] ;  /* 0x01c100000724783b */ /* 0x000fe40000000200 */
[----:B------:R-:W-:Y:S08]  /*36a50*/  HMMA.1688.F32.TF32 R220, R32, R222, R196 ;  /* 0x000000de20dc723c */ /* 0x000ff000000810c4 */
[----:B-1----:R-:W-:Y:S08]  /*36a60*/  HMMA.1688.F32.TF32 R44, R40, R16, R44 ;  /* 0x00000010282c723c */ /* 0x002ff0000008102c */
[----:B------:R-:W-:Y:S01]  /*36a70*/  HMMA.1688.F32.TF32 R212, R32, R10, R228 ;  /* 0x0000000a20d4723c */ /* 0x000fe200000810e4 */
[----:B------:R-:W1:Y:S04]  /*36a80*/  LDSM.16.M88.4 R32, [R7+0x18100] ;  /* 0x018100000720783b */ /* 0x000e680000000200 */
[----:B------:R2:W-:Y:S04]  /*36a90*/  STL [R1+0x1b54], R217 ;  /* 0x001b54d901007387 */ /* 0x0005e80000100800 */
[----:B------:R3:W-:Y:S04]  /*36aa0*/  STL [R1+0x1b50], R218 ;  /* 0x001b50da01007387 */ /* 0x0007e80000100800 */
[----:B------:R4:W-:Y:S03]  /*36ab0*/  STL [R1+0x1b4c], R219 ;  /* 0x001b4cdb01007387 */ /* 0x0009e60000100800 */
[----:B--2---:R-:W-:Y:S01]  /*36ac0*/  IMAD.MOV.U32 R217, RZ, RZ, R44 ;  /* 0x000000ffffd97224 */ /* 0x004fe200078e002c */
[----:B------:R2:W-:Y:S01]  /*36ad0*/  STL [R1+0x1b48], R223 ;  /* 0x001b48df01007387 */ /* 0x0005e20000100800 */
[----:B---3--:R-:W-:-:S02]  /*36ae0*/  IMAD.MOV.U32 R218, RZ, RZ, R45 ;  /* 0x000000ffffda7224 */ /* 0x008fc400078e002d */
[----:B----4-:R-:W-:Y:S02]  /*36af0*/  IMAD.MOV.U32 R219, RZ, RZ, R46 ;  /* 0x000000ffffdb7224 */ /* 0x010fe400078e002e */
[----:B--2---:R-:W-:Y:S02]  /*36b00*/  IMAD.MOV.U32 R223, RZ, RZ, R47 ;  /* 0x000000ffffdf7224 */ /* 0x004fe400078e002f */
[----:B------:R-:W-:Y:S01]  /*36b10*/  HMMA.1688.F32.TF32 R44, R40, R20, R88 ;  /* 0x00000014282c723c */ /* 0x000fe20000081058 */
[----:B------:R2:W-:Y:S04]  /*36b20*/  STL [R1+0x1b44], R15 ;  /* 0x001b440f01007387 */ /* 0x0005e80000100800 */
        /* <DEDUP_REMOVED lines=8> */
[----:B-1----:R-:W-:Y:S04]  /*36bb0*/  STL [R1+0x1b30], R34 ;  /* 0x001b302201007387 */ /* 0x002fe80000100800 */
[----:B------:R-:W-:Y:S04]  /*36bc0*/  STL [R1+0x1b24], R35 ;  /* 0x001b242301007387 */ /* 0x000fe80000100800 */
[----:B------:R-:W-:Y:S01]  /*36bd0*/  STL [R1+0x1b18], R38 ;  /* 0x001b182601007387 */ /* 0x000fe20000100800 */
[----:B--2---:R-:W-:-:S03]  /*36be0*/  IMAD.MOV.U32 R15, RZ, RZ, R44 ;  /* 0x000000ffff0f7224 */ /* 0x004fc600078e002c */
[----:B------:R-:W-:Y:S01]  /*36bf0*/  STL [R1+0x1b14], R39 ;  /* 0x001b142701007387 */ /* 0x000fe20000100800 */
[----:B---3--:R-:W-:-:S03]  /*36c00*/  IMAD.MOV.U32 R18, RZ, RZ, R47 ;  /* 0x000000ffff127224 */ /* 0x008fc600078e002f */
[----:B------:R-:W-:Y:S04]  /*36c10*/  STL [R1+0x18a4], R7 ;  /* 0x0018a40701007387 */ /* 0x000fe80000100800 */
[----:B------:R-:W-:Y:S04]  /*36c20*/  STL [R1+0xb4], R45 ;  /* 0x0000b42d01007387 */ /* 0x000fe80000100800 */
[----:B------:R1:W-:Y:S02]  /*36c30*/  STL [R1+0xb8], R46 ;  /* 0x0000b82e01007387 */ /* 0x0003e40000100800 */
[C---:B-1----:R-:W-:Y:S11]  /*36c40*/  HMMA.1688.F32.TF32 R44, R40.reuse, R24, R84 ;  /* 0x00000018282c723c */ /* 0x042ff60000081054 */
[----:B------:R-:W-:Y:S11]  /*36c50*/  @!UPT UIADD3 URZ, URZ, URZ, URZ ;  /* 0x0000003f3f3ff290 */ /* 0x000ff6000fffe03f */
[----:B------:R-:W-:Y:S01]  /*36c60*/  @!UPT UIADD3 URZ, URZ, URZ, URZ ;  /* 0x0000003f3f3ff290 */ /* 0x000fe2000fffe03f */
[----:B------:R-:W-:Y:S01]  /*36c70*/  STL [R1+0xa4], R45 ;  /* 0x0000a42d01007387 */ /* 0x000fe20000100800 */
[----:B------:R-:W-:Y:S02]  /*36c80*/  IMAD.MOV.U32 R19, RZ, RZ, R44 ;  /* 0x000000ffff137224 */ /* 0x000fe400078e002c */
[----:B------:R-:W-:Y:S01]  /*36c90*/  IMAD.MOV.U32 R22, RZ, RZ, R47 ;  /* 0x000000ffff167224 */ /* 0x000fe200078e002f */
[----:B------:R1:W-:Y:S02]  /*36ca0*/  STL [R1+0xa8], R46 ;  /* 0x0000a82e01007387 */ /* 0x0003e40000100800 */
[----:B-1----:R-:W-:Y:S11]  /*36cb0*/  HMMA.1688.F32.TF32 R44, R40, R28, R80 ;  /* 0x0000001c282c723c */ /* 0x002ff60000081050 */
[----:B------:R-:W-:Y:S11]  /*36cc0*/  @!UPT UIADD3 URZ, URZ, URZ, URZ ;  /* 0x0000003f3f3ff290 */ /* 0x000ff6000fffe03f */
[----:B------:R-:W-:Y:S01]  /*36cd0*/  @!UPT UIADD3 URZ, URZ, URZ, URZ ;  /* 0x0000003f3f3ff290 */ /* 0x000fe2000fffe03f */
[----:B------:R-:W-:Y:S01]  /*36ce0*/  STL [R1+0x94], R45 ;  /* 0x0000942d01007387 */ /* 0x000fe20000100800 */
[----:B------:R-:W-:-:S03]  /*36cf0*/  IMAD.MOV.U32 R23, RZ, RZ, R44 ;  /* 0x000000ffff177224 */ /* 0x000fc600078e002c */
[----:B------:R1:W-:Y:S02]  /*36d00*/  STL.64 [R1+0x98], R46 ;  /* 0x0000982e01007387 */ /* 0x0003e40000100a00 */
[----:B-1----:R-:W-:Y:S11]  /*36d10*/  HMMA.1688.F32.TF32 R44, R40, R32, R72 ;  /* 0x00000020282c723c */ /* 0x002ff60000081048 */
[----:B------:R-:W-:Y:S11]  /*36d20*/  @!UPT UIADD3 URZ, URZ, URZ, URZ ;  /* 0x0000003f3f3ff290 */ /* 0x000ff6000fffe03f */
[----:B------:R-:W-:Y:S01]  /*36d30*/  @!UPT UIADD3 URZ, URZ, URZ, URZ ;  /* 0x0000003f3f3ff290 */ /* 0x000fe2000fffe03f */
[----:B------:R-:W-:Y:S04]  /*36d40*/  STL [R1+0x80], R44 ;  /* 0x0000802c01007387 */ /* 0x000fe80000100800 */
        /* <DEDUP_REMOVED lines=12> */
[----:B------:R-:W-:-:S02]  /*36e10*/  IMAD.MOV.U32 R162, RZ, RZ, R9 ;  /* 0x000000ffffa27224 */ /* 0x000fc400078e0009 */
[----:B------:R-:W-:Y:S02]  /*36e20*/  IMAD.MOV.U32 R163, RZ, RZ, R8 ;  /* 0x000000ffffa37224 */ /* 0x000fe400078e0008 */
[----:B------:R-:W1:Y:S01]  /*36e30*/  LDSM.16.M88.4 R8, [R7+0x100] ;  /* 0x000100000708783b */ /* 0x000e620000000200 */
        /* <DEDUP_REMOVED lines=8> */
[----:B------:R-:W-:Y:S01]  /*36ec0*/  IMAD.MOV.U32 R65, RZ, RZ, R56 ;  /* 0x000000ffff417224 */ /* 0x000fe200078e0038 */
[----:B------:R-:W4:Y:S01]  /*36ed0*/  LDL.LU R54, [R1+0x180] ;  /* 0x0001800001367983 */ /* 0x000f220000300800 */
[----:B------:R-:W-:Y:S01]  /*36ee0*/  IMAD.MOV.U32 R66, RZ, RZ, R55 ;  /* 0x000000ffff427224 */ /* 0x000fe200078e0037 */
[----:B------:R-:W-:Y:S01]  /*36ef0*/  MOV R56, R53 ;  /* 0x0000003500387202 */ /* 0x000fe20000000f00 */
[----:B------:R-:W-:Y:S01]  /*36f00*/  IMAD.MOV.U32 R57, RZ, RZ, R52 ;  /* 0x000000ffff397224 */ /* 0x000fe200078e0034 */
[----:B------:R-:W4:Y:S01]  /*36f10*/  LDL.LU R55, [R1+0x184] ;  /* 0x0001840001377983 */ /* 0x000f220000300800 */
[----:B------:R-:W-:-:S02]  /*36f20*/  IMAD.MOV.U32 R52, RZ, RZ, R48 ;  /* 0x000000ffff347224 */ /* 0x000fc400078e0030 */
[----:B------:R-:W-:Y:S01]  /*36f30*/  IMAD.MOV.U32 R71, RZ, RZ, R58 ;  /* 0x000000ffff477224 */ /* 0x000fe200078e003a */
[----:B------:R-:W4:Y:S01]  /*36f40*/  LDL.LU R48, [R1+0x188] ;  /* 0x0001880001307983 */ /* 0x000f220000300800 */
[----:B------:R-:W-:Y:S02]  /*36f50*/  IMAD.MOV.U32 R53, RZ, RZ, R49 ;  /* 0x000000ffff357224 */ /* 0x000fe400078e0031 */
[----:B------:R-:W-:Y:S01]  /*36f60*/  IMAD.MOV.U32 R58, RZ, RZ, R51 ;  /* 0x000000ffff3a7224 */ /* 0x000fe200078e0033 */
[----:B------:R-:W4:Y:S04]  /*36f70*/  LDL.LU R49, [R1+0x18c] ;  /* 0x00018c0001317983 */ /* 0x000f280000300800 */
[----:B------:R-:W4:Y:S01]  /*36f80*/  LDL.LU R51, [R1+0x1a4] ;  /* 0x0001a40001337983 */ /* 0x000f220000300800 */
[C---:B-1----:R-:W-:Y:S01]  /*36f90*/  HMMA.1688.F32.TF32 R160, R40.reuse, R8, R160 ;  /* 0x0000000828a0723c */ /* 0x042fe200000810a0 */
[----:B------:R-:W-:Y:S11]  /*36fa0*/  IMAD.MOV.U32 R70, RZ, RZ, R59 ;  /* 0x000000ffff467224 */ /* 0x000ff600078e003b */
[----:B------:R-:W-:Y:S11]  /*36fb0*/  @!UPT UIADD3 URZ, URZ, URZ, URZ ;  /* 0x0000003f3f3ff290 */ /* 0x000ff6000fffe03f */
[----:B------:R-:W-:Y:S01]  /*36fc0*/  @!UPT UIADD3 URZ, URZ, URZ, URZ ;  /* 0x0000003f3f3ff290 */ /* 0x000fe2000fffe03f */
[----:B------:R-:W-:Y:S02]  /*36fd0*/  IMAD.MOV.U32 R235, RZ, RZ, R160 ;  /* 0x000000ffffeb7224 */ /* 0x000fe400078e00a0 */
[----:B------:R-:W-:Y:S02]  /*36fe0*/  IMAD.MOV.U32 R234, RZ, RZ, R161 ;  /* 0x000000ffffea7224 */ /* 0x000fe400078e00a1 */
[----:B------:R-:W-:Y:S02]  /*36ff0*/  IMAD.MOV.U32 R233, RZ, RZ, R162 ;  /* 0x000000ffffe97224 */ /* 0x000fe400078e00a2 */
[----:B------:R-:W-:Y:S02]  /*37000*/  IMAD.MOV.U32 R232, RZ, RZ, R163 ;  /* 0x000000ffffe87224 */ /* 0x000fe400078e00a3 */
[----:B------:R-:W-:Y:S01]  /*37010*/  HMMA.1688.F32.TF32 R160, R40, R12, R180 ;  /* 0x0000000c28a0723c */ /* 0x000fe200000810b4 */
[----:B------:R-:W-:Y:S02]  /*37020*/  IMAD.MOV.U32 R59, RZ, RZ, R50 ;  /* 0x000000ffff3b7224 */ /* 0x000fe400078e0032 */
[----:B------:R-:W-:-:S04]  /*37030*/  IMAD.MOV.U32 R50, RZ, RZ, R6 ;  /* 0x000000ffff327224 */ /* 0x000fc800078e0006 */
[----:B------:R-:W-:Y:S02]  /*37040*/  IMAD.MOV.U32 R180, RZ, RZ, R241 ;  /* 0x000000ffffb47224 */ /* 0x000fe400078e00f1 */
[----:B------:R-:W-:Y:S01]  /*37050*/  IMAD.MOV.U32 R181, RZ, RZ, R240 ;  /* 0x000000ffffb57224 */ /* 0x000fe200078e00f0 */
[----:B--2---:R-:W-:Y:S11]  /*37060*/  HMMA.1688.F32.TF32 R40, R40, R36, R88 ;  /* 0x000000242828723c */ /* 0x004ff60000081058 */
        /* <DEDUP_REMOVED lines=8> */
[----:B------:R-:W-:Y:S01]  /*370f0*/  @!UPT UIADD3 URZ, URZ, URZ, URZ ;  /* 0x0000003f3f3ff290 */ /* 0x000fe2000fffe03f */
[----:B------:R4:W-:Y:S01]  /*37100*/  STL.64 [R1+0x60], R40 ;  /* 0x0000602801007387 */ /* 0x0009e20000100a00 */
[----:B------:R-:W-:Y:S02]  /*37110*/  IMAD.MOV.U32 R38, RZ, RZ, R42 ;  /* 0x000000ffff267224 */ /* 0x000fe400078e002a */
[----:B------:R-:W-:Y:S02]  /*37120*/  IMAD.MOV.U32 R39, RZ, RZ, R43 ;  /* 0x000000ffff277224 */ /* 0x000fe400078e002b */
[----:B----4-:R-:W-:Y:S11]  /*37130*/  HMMA.1688.F32.TF32 R40, R248, R12, R80 ;  /* 0x0000000cf828723c */ /* 0x010ff60000081050 */
[----:B------:R-:W-:Y:S11]  /*37140*/  @!UPT UIADD3 URZ, URZ, URZ, URZ ;  /* 0x0000003f3f3ff290 */ /* 0x000ff6000fffe03f */
[----:B------:R-:W-:Y:S01]  /*37150*/  @!UPT UIADD3 URZ, URZ, URZ, URZ ;  /* 0x0000003f3f3ff290 */ /* 0x000fe2000fffe03f */
[----:B------:R-:W-:Y:S04]  /*37160*/  STL.64 [R1+0x50], R40 ;  /* 0x0000502801007387 */ /* 0x000fe80000100a00 */
[----:B------:R1:W-:Y:S04]  /*37170*/  STL.64 [R1+0x58], R42 ;  /* 0x0000582a01007387 */ /* 0x0003e80000100a00 */
[----:B------:R-:W2:Y:S04]  /*37180*/  LDL.LU R241, [R1+0x1b8c] ;  /* 0x001b8c0001f17983 */ /* 0x000ea80000300800 */
[----:B------:R-:W3:Y:S01]  /*37190*/  LDL.LU R240, [R1+0x1b88] ;  /* 0x001b880001f07983 */ /* 0x000ee20000300800 */
[----:B------:R-:W-:-:S02]  /*371a0*/  IMAD.MOV.U32 R82, RZ, RZ, R74 ;  /* 0x000000ffff527224 */ /* 0x000fc400078e004a */
[----:B------:R-:W-:Y:S01]  /*371b0*/  IMAD.MOV.U32 R83, RZ, RZ, R75 ;  /* 0x000000ffff537224 */ /* 0x000fe200078e004b */
[----:B------:R-:W-:Y:S01]  /*371c0*/  MOV R75, R67 ;  /* 0x00000043004b7202 */ /* 0x000fe20000000f00 */
[----:B------:R-:W-:Y:S02]  /*371d0*/  IMAD.MOV.U32 R74, RZ, RZ, R66 ;  /* 0x000000ffff4a7224 */ /* 0x000fe400078e0042 */
[----:B------:R-:W-:Y:S02]  /*371e0*/  IMAD.MOV.U32 R66, RZ, RZ, R58 ;  /* 0x000000ffff427224 */ /* 0x000fe400078e003a */
[----:B------:R-:W-:Y:S02]  /*371f0*/  IMAD.MOV.U32 R67, RZ, RZ, R59 ;  /* 0x000000ffff437224 */ /* 0x000fe400078e003b */
[----:B------:R-:W-:Y:S02]  /*37200*/  IMAD.MOV.U32 R58, RZ, RZ, R48 ;  /* 0x000000ffff3a7224 */ /* 0x000fe400078e0030 */
[----:B------:R-:W-:Y:S01]  /*37210*/  IMAD.MOV.U32 R59, RZ, RZ, R49 ;  /* 0x000000ffff3b7224 */ /* 0x000fe200078e0031 */
[----:B------:R-:W-:Y:S01]  /*37220*/  MOV R49, R51 ;  /* 0x0000003300317202 */ /* 0x000fe20000000f00 */
[----:B------:R-:W-:-:S02]  /*37230*/  IMAD.MOV.U32 R48, RZ, RZ, R50 ;  /* 0x000000ffff307224 */ /* 0x000fc400078e0032 */
[----:B------:R-:W4:Y:S01]  /*37240*/  LDL.LU R50, [R1+0x1a8] ;  /* 0x0001a80001327983 */ /* 0x000f220000300800 */
[----:B------:R-:W-:Y:S01]  /*37250*/  IMAD.MOV.U32 R34, RZ, RZ, R45 ;  /* 0x000000ffff227224 */ /* 0x000fe200078e002d */
[----:B------:R-:W-:Y:S02]  /*37260*/  MOV R26, R46 ;  /* 0x0000002e001a7202 */ /* 0x000fe40000000f00 */
[----:B------:R-:W4:Y:S01]  /*37270*/  LDL.LU R51, [R1+0x1ac] ;  /* 0x0001ac0001337983 */ /* 0x000f220000300800 */
[----:B------:R-:W-:-:S03]  /*37280*/  IMAD.MOV.U32 R27, RZ, RZ, R47 ;  /* 0x000000ffff1b7224 */ /* 0x000fc600078e002f */
        /* <DEDUP_REMOVED lines=20> */
[----:B------:R-:W4:Y:S04]  /*373d0*/  LDL.LU R168, [R1] ;  /* 0x0000000001a87983 */ /* 0x000f280000300800 */
[----:B------:R-:W4:Y:S04]  /*373e0*/  LDL.LU R169, [R1+0x4] ;  /* 0x0000040001a97983 */ /* 0x000f280000300800 */
[----:B------:R-:W4:Y:S04]  /*373f0*/  LDL.LU R170, [R1+0x8] ;  /* 0x0000080001aa7983 */ /* 0x000f280000300800 */
[----:B------:R-:W4:Y:S04]  /*37400*/  LDL.LU R171, [R1+0xc] ;  /* 0x00000c0001ab7983 */ /* 0x000f280000300800 */
[----:B------:R-:W4:Y:S04]  /*37410*/  LDL.LU R164, [R1+0x250] ;  /* 0x0002500001a47983 */ /* 0x000f280000300800 */
[----:B------:R-:W4:Y:S04]  /*37420*/  LDL.LU R165, [R1+0x254] ;  /* 0x0002540001a57983 */ /* 0x000f280000300800 */
[----:B------:R-:W4:Y:S04]  /*37430*/  LDL.LU R166, [R1+0x258] ;  /* 0x0002580001a67983 */ /* 0x000f280000300800 */
[----:B------:R-:W4:Y:S01]  /*37440*/  LDL.LU R167, [R1+0x25c] ;  /* 0x00025c0001a77983 */ /* 0x000f220000300800 */
[----:B------:R-:W-:Y:S01]  /*37450*/  MOV R231, R160 ;  /* 0x000000a000e77202 */ /* 0x000fe20000000f00 */
[----:B------:R-:W-:-:S02]  /*37460*/  IMAD.MOV.U32 R230, RZ, RZ, R161 ;  /* 0x000000ffffe67224 */ /* 0x000fc400078e00a1 */
[----:B------:R-:W4:Y:S01]  /*37470*/  LDL.LU R160, [R1+0x240] ;  /* 0x0002400001a07983 */ /* 0x000f220000300800 */
[----:B------:R-:W-:Y:S02]  /*37480*/  IMAD.MOV.U32 R229, RZ, RZ, R162 ;  /* 0x000000ffffe57224 */ /* 0x000fe400078e00a2 */
[----:B------:R-:W-:Y:S01]  /*37490*/  IMAD.MOV.U32 R80, RZ, RZ, R72 ;  /* 0x000000ffff507224 */ /* 0x000fe200078e0048 */
[----:B------:R-:W4:Y:S01]  /*374a0*/  LDL.LU R161, [R1+0x244] ;  /* 0x0002440001a17983 */ /* 0x000f220000300800 */
[----:B------:R-:W-:Y:S02]  /*374b0*/  IMAD.MOV.U32 R228, RZ, RZ, R163 ;  /* 0x000000ffffe47224 */ /* 0x000fe400078e00a3 */
[----:B------:R-:W-:Y:S01]  /*374c0*/  IMAD.MOV.U32 R81, RZ, RZ, R73 ;  /* 0x000000ffff517224 */ /* 0x000fe200078e0049 */
[----:B------:R-:W4:Y:S01]  /*374d0*/  LDL.LU R162, [R1+0x248] ;  /* 0x0002480001a27983 */ /* 0x000f220000300800 */
[----:B------:R-:W-:Y:S02]  /*374e0*/  IMAD.MOV.U32 R72, RZ, RZ, R64 ;  /* 0x000000ffff487224 */ /* 0x000fe400078e0040 */
[----:B------:R-:W-:Y:S01]  /*374f0*/  IMAD.MOV.U32 R73, RZ, RZ, R65 ;  /* 0x000000ffff497224 */ /* 0x000fe200078e0041 */
[----:B------:R-:W4:Y:S01]  /*37500*/  LDL.LU R163, [R1+0x24c] ;  /* 0x00024c0001a37983 */ /* 0x000f220000300800 */
[----:B------:R-:W-:-:S02]  /*37510*/  IMAD.MOV.U32 R64, RZ, RZ, R56 ;  /* 0x000000ffff407224 */ /* 0x000fc400078e0038 */
        /* <DEDUP_REMOVED lines=8> */
[----:B------:R-:W-:Y:S01]  /*375a0*/  MOV R89, R78 ;  /* 0x0000004e00597202 */ /* 0x000fe20000000f00 */
        /* <DEDUP_REMOVED lines=10> */
[----:B------:R-:W-:Y:S02]  /*37650*/  IMAD.MOV.U32 R84, RZ, RZ, R246 ;  /* 0x000000ffff547224 */ /* 0x000fe400078e00f6 */
[----:B------:R-:W-:Y:S02]  /*37660*/  IMAD.MOV.U32 R85, RZ, RZ, R247 ;  /* 0x000000ffff557224 */ /* 0x000fe400078e00f7 */
[----:B--2---:R-:W-:-:S02]  /*37670*/  IMAD.MOV.U32 R55, RZ, RZ, R241 ;  /* 0x000000ffff377224 */ /* 0x004fc400078e00f1 */
[----:B---3--:R-:W-:Y:S02]  /*37680*/  IMAD.MOV.U32 R54, RZ, RZ, R240 ;  /* 0x000000ffff367224 */ /* 0x008fe400078e00f0 */
        /* <DEDUP_REMOVED lines=8> */
[----:B------:R-:W-:-:S02]  /*37710*/  IMAD.MOV.U32 R86, RZ, RZ, R252 ;  /* 0x000000ffff567224 */ /* 0x000fc400078e00fc */
[----:B------:R-:W-:Y:S01]  /*37720*/  IMAD.MOV.U32 R87, RZ, RZ, R3 ;  /* 0x000000ffff577224 */ /* 0x000fe200078e0003 */
[----:B-1----:R-:W-:Y:S01]  /*37730*/  HMMA.1688.F32.TF32 R40, R248, R16, R224 ;  /* 0x00000010f828723c */ /* 0x002fe200000810e0 */
[----:B------:R-:W-:Y:S01]  /*37740*/  IMAD.MOV.U32 R99, RZ, RZ, R60 ;  /* 0x000000ffff637224 */ /* 0x000fe200078e003c */
[----:B------:R-:W-:Y:S01]  /*37750*/  MOV R97, R62 ;  /* 0x0000003e00617202 */ /* 0x000fe20000000f00 */
[----:B------:R-:W-:Y:S01]  /*37760*/  IMAD.MOV.U32 R98, RZ, RZ, R61 ;  /* 0x000000ffff627224 */ /* 0x000fe200078e003d */
[----:B------:R-:W-:Y:S01]  /*37770*/  LDS R60, [R2+0x4a080] ;  /* 0x04a08000023c7984 */ /* 0x000fe20000000800 */
[----:B------:R-:W-:-:S03]  /*37780*/  IMAD.MOV.U32 R96, RZ, RZ, R63 ;  /* 0x000000ffff607224 */ /* 0x000fc600078e003f */
[----:B------:R-:W-:Y:S04]  /*37790*/  LDS R62, [R2+0x4a880] ;  /* 0x04a88000023e7984 */ /* 0x000fe80000000800 */
[----:B------:R-:W-:Y:S01]  /*377a0*/  LDS R61, [R0+0x4a080] ;  /* 0x04a08000003d7984 */ /* 0x000fe20000000800 */
[----:B----4-:R-:W-:Y:S03]  /*377b0*/  HMMA.1688.F32.TF32 R176, R248, R24, R176 ;  /* 0x00000018f8b0723c */ /* 0x010fe600000810b0 */
[----:B------:R-:W1:Y:S04]  /*377c0*/  LDS R63, [R0+0x4a880] ;  /* 0x04a88000003f7984 */ /* 0x000e680000000800 */
[----:B------:R-:W-:Y:S04]  /*377d0*/  LDS R224, [R4+0x4a180] ;  /* 0x04a1800004e07984 */ /* 0x000fe80000000800 */
[----:B------:R-:W-:Y:S01]  /*377e0*/  IMAD.MOV.U32 R252, RZ, RZ, R41 ;  /* 0x000000fffffc7224 */ /* 0x000fe200078e0029 */
[----:B------:R4:W-:Y:S01]  /*377f0*/  STL [R1+0x40], R40 ;  /* 0x0000402801007387 */ /* 0x0009e20000100800 */
[----:B------:R-:W-:-:S02]  /*37800*/  IMAD.MOV.U32 R7, RZ, RZ, R42 ;  /* 0x000000ffff077224 */ /* 0x000fc400078e002a */
[----:B------:R-:W-:Y:S01]  /*37810*/  IMAD.MOV.U32 R3, RZ, RZ, R43 ;  /* 0x000000ffff037224 */ /* 0x000fe200078e002b */
[C---:B------:R-:W-:Y:S01]  /*37820*/  HMMA.1688.F32.TF32 R196, R248.reuse, R20, R200 ;  /* 0x00000014f8c4723c */ /* 0x040fe200000810c8 */
[----:B------:R-:W-:Y:S04]  /*37830*/  LDS R226, [R4+0x4a980] ;  /* 0x04a9800004e27984 */ /* 0x000fe80000000800 */
[----:B------:R-:W-:Y:S03]  /*37840*/  LDS R225, [R5+0x4a180] ;  /* 0x04a1800005e17984 */ /* 0x000fe60000000800 */
[----:B----4-:R-:W-:Y:S01]  /*37850*/  HMMA.1688.F32.TF32 R40, R248, R28, R172 ;  /* 0x0000001cf828723c */ /* 0x010fe200000810ac */
[----:B------:R4:W-:Y:S04]  /*37860*/  STL [R1+0x1b10], R3 ;  /* 0x001b100301007387 */ /* 0x0009e80000100800 */
[----:B------:R1:W-:Y:S04]  /*37870*/  STL [R1+0x1b0c], R252 ;  /* 0x001b0cfc01007387 */ /* 0x0003e80000100800 */
[----:B------:R-:W-:Y:S01]  /*37880*/  STL [R1+0x1b08], R7 ;  /* 0x001b080701007387 */ /* 0x000fe20000100800 */
[----:B------:R-:W-:Y:S03]  /*37890*/  HMMA.1688.F32.TF32 R64, R92, R8, R64 ;  /* 0x000000085c40723c */ /* 0x000fe60000081040 */
[----:B------:R-:W2:Y:S04]  /*378a0*/  LDS R227, [R5+0x4a980] ;  /* 0x04a9800005e37984 */ /* 0x000ea80000000800 */
[----:B------:R-:W-:Y:S04]  /*378b0*/  STL.64 [R1+0x30], R196 ;  /* 0x000030c401007387 */ /* 0x000fe80000100a00 */
[----:B------:R-:W-:Y:S04]  /*378c0*/  STL.64 [R1+0x38], R198 ;  /* 0x000038c601007387 */ /* 0x000fe80000100a00 */
[----:B------:R-:W-:Y:S01]  /*378d0*/  STL.64 [R1+0x20], R176 ;  /* 0x000020b001007387 */ /* 0x000fe20000100a00 */
[----:B----4-:R-:W-:Y:S01]  /*378e0*/  MOV R3, R42 ;  /* 0x0000002a00037202 */ /* 0x010fe20000000f00 */
[----:B-1----:R-:W-:-:S02]  /*378f0*/  IMAD.MOV.U32 R252, RZ, RZ, R43 ;  /* 0x000000fffffc7224 */ /* 0x002fc400078e002b */
[----:B------:R-:W-:Y:S04]  /*37900*/  STL.64 [R1+0x28], R178 ;  /* 0x000028b201007387 */ /* 0x000fe80000100a00 */
[----:B------:R1:W-:Y:S02]  /*37910*/  STL.64 [R1+0x10], R40 ;  /* 0x0000102801007387 */ /* 0x0003e40000100a00 */
[C---:B-1----:R-:W-:Y:S08]  /*37920*/  HMMA.1688.F32.TF32 R40, R248.reuse, R32, R168 ;  /* 0x00000020f828723c */ /* 0x042ff000000810a8 */
[----:B------:R-:W-:Y:S01]  /*37930*/  HMMA.1688.F32.TF32 R248, R248, R36, R164 ;  /* 0x00000024f8f8723c */ /* 0x000fe200000810a4 */
[----:B------:R-:W-:-:S02]  /*37940*/  IMAD.MOV.U32 R176, RZ, RZ, R147 ;  /* 0x000000ffffb07224 */ /* 0x000fc400078e0093 */
[----:B------:R-:W-:Y:S02]  /*37950*/  IMAD.MOV.U32 R177, RZ, RZ, R146 ;  /* 0x000000ffffb17224 */ /* 0x000fe400078e0092 */
[----:B------:R-:W-:-:S10]  /*37960*/  IMAD.MOV.U32 R147, RZ, RZ, R112 ;  /* 0x000000ffff937224 */ /* 0x000fd400078e0070 */
[----:B------:R-:W-:Y:S04]  /*37970*/  STL [R1+0x4], R41 ;  /* 0x0000042901007387 */ /* 0x000fe80000100800 */
[----:B------:R-:W-:Y:S04]  /*37980*/  STL.64 [R1+0x8], R42 ;  /* 0x0000082a01007387 */ /* 0x000fe80000100a00 */
[----:B------:R1:W-:Y:S04]  /*37990*/  STL.64 [R1+0x1b00], R250 ;  /* 0x001b00fa01007387 */ /* 0x0003e80000100a00 */
[----:B------:R4:W-:Y:S01]  /*379a0*/  STL.64 [R1+0x1af8], R248 ;  /* 0x001af8f801007387 */ /* 0x0009e20000100a00 */
[----:B------:R-:W-:-:S02]  /*379b0*/  IMAD.MOV.U32 R178, RZ, RZ, R145 ;  /* 0x000000ffffb27224 */ /* 0x000fc400078e0091 */
[----:B------:R-:W-:Y:S02]  /*379c0*/  IMAD.MOV.U32 R146, RZ, RZ, R113 ;  /* 0x000000ffff927224 */ /* 0x000fe400078e0071 */
[----:B-1----:R-:W-:Y:S01]  /*379d0*/  IMAD.MOV.U32 R250, RZ, RZ, R149 ;  /* 0x000000fffffa7224 */ /* 0x002fe200078e0095 */
[----:B------:R-:W-:Y:S01]  /*379e0*/  MOV R251, R148 ;  /* 0x0000009400fb7202 */ /* 0x000fe20000000f00 */
[----:B----4-:R-:W-:Y:S01]  /*379f0*/  IMAD.MOV.U32 R248, RZ, RZ, R151 ;  /* 0x000000fffff87224 */ /* 0x010fe200078e0097 */
[----:B------:R-:W-:Y:S01]  /*37a00*/  MOV R151, R116 ;  /* 0x0000007400977202 */ /* 0x000fe20000000f00 */
[----:B------:R-:W-:Y:S01]  /*37a10*/  IMAD.MOV.U32 R249, RZ, RZ, R150 ;  /* 0x000000fffff97224 */ /* 0x000fe200078e0096 */
        /* <DEDUP_REMOVED lines=19> */
[----:B------:R-:W-:Y:S01]  /*37b50*/  IMAD.MOV.U32 R142, RZ, RZ, R109 ;  /* 0x000000ffff8e7224 */ /* 0x000fe200078e006d */
[----:B------:R-:W-:Y:S01]  /*37b60*/  HMMA.1688.F32.TF32 R40, R60, R16, R160 ;  /* 0x000000103c28723c */ /* 0x000fe200000810a0 */
[----:B------:R-:W-:Y:S01]  /*37b70*/  IMAD.MOV.U32 R175, RZ, RZ, R140 ;  /* 0x000000ffffaf7224 */ /* 0x000fe200078e008c */
[----:B------:R-:W4:Y:S01]  /*37b80*/  LDL.LU R108, [R1+0x310] ;  /* 0x00031000016c7983 */ /* 0x000f220000300800 */
[----:B------:R-:W-:-:S02]  /*37b90*/  IMAD.MOV.U32 R141, RZ, RZ, R110 ;  /* 0x000000ffff8d7224 */ /* 0x000fc400078e006e */
[----:B------:R-:W-:Y:S01]  /*37ba0*/  IMAD.MOV.U32 R140, RZ, RZ, R111 ;  /* 0x000000ffff8c7224 */ /* 0x000fe200078e006f */
[----:B------:R-:W4:Y:S01]  /*37bb0*/  LDL.LU R109, [R1+0x314] ;  /* 0x00031400016d7983 */ /* 0x000f220000300800 */
[----:B------:R-:W-:Y:S02]  /*37bc0*/  IMAD.MOV.U32 R160, RZ, RZ, R131 ;  /* 0x000000ffffa07224 */ /* 0x000fe400078e0083 */
[----:B------:R-:W-:Y:S01]  /*37bd0*/  IMAD.MOV.U32 R161, RZ, RZ, R130 ;  /* 0x000000ffffa17224 */ /* 0x000fe200078e0082 */
[----:B------:R-:W4:Y:S01]  /*37be0*/  LDL.LU R110, [R1+0x318] ;  /* 0x00031800016e7983 */ /* 0x000f220000300800 */
[----:B------:R-:W-:Y:S01]  /*37bf0*/  IMAD.MOV.U32 R131, RZ, RZ, R100 ;  /* 0x000000ffff837224 */ /* 0x000fe200078e0064 */
[C---:B------:R-:W-:Y:S01]  /*37c00*/  HMMA.1688.F32.TF32 R44, R60.reuse, R20, R44 ;  /* 0x000000143c2c723c */ /* 0x040fe2000008102c */
[----:B------:R-:W-:Y:S01]  /*37c10*/  IMAD.MOV.U32 R162, RZ, RZ, R129 ;  /* 0x000000ffffa27224 */ /* 0x000fe200078e0081 */
[----:B------:R-:W4:Y:S01]  /*37c20*/  LDL.LU R111, [R1+0x31c] ;  /* 0x00031c00016f7983 */ /* 0x000f220000300800 */
[----:B------:R-:W-:Y:S01]  /*37c30*/  IMAD.MOV.U32 R130, RZ, RZ, R101 ;  /* 0x000000ffff827224 */ /* 0x000fe200078e0065 */
[----:B------:R-:W-:Y:S01]  /*37c40*/  MOV R129, R102 ;  /* 0x0000006600817202 */ /* 0x000fe20000000f00 */
[----:B------:R-:W-:Y:S01]  /*37c50*/  IMAD.MOV.U32 R163, RZ, RZ, R128 ;  /* 0x000000ffffa37224 */ /* 0x000fe200078e0080 */
[----:B------:R-:W4:Y:S01]  /*37c60*/  LDL.LU R100, [R1+0x330] ;  /* 0x0003300001647983 */ /* 0x000f220000300800 */
[----:B------:R-:W-:Y:S01]  /*37c70*/  IMAD.MOV.U32 R128, RZ, RZ, R103 ;  /* 0x000000ffff807224 */ /* 0x000fe200078e0067 */
[C---:B------:R-:W-:Y:S02]  /*37c80*/  HMMA.1688.F32.TF32 R48, R60.reuse, R24, R48 ;  /* 0x000000183c30723c */ /* 0x040fe40000081030 */
[----:B------:R-:W4:Y:S04]  /*37c90*/  LDL.LU R101, [R1+0x334] ;  /* 0x0003340001657983 */ /* 0x000f280000300800 */
[----:B------:R-:W4:Y:S02]  /*37ca0*/  LDL.LU R102, [R1+0x338] ;  /* 0x0003380001667983 */ /* 0x000f240000300800 */
[----:B------:R-:W-:Y:S02]  /*37cb0*/  HMMA.1688.F32.TF32 R52, R60, R28, R52 ;  /* 0x0000001c3c34723c */ /* 0x000fe40000081034 */
[----:B------:R-:W4:Y:S01]  /*37cc0*/  LDL.LU R103, [R1+0x33c] ;  /* 0x00033c0001677983 */ /* 0x000f220000300800 */
[----:B------:R-:W-:-:S05]  /*37cd0*/  IMAD.MOV.U32 R164, RZ, RZ, R135 ;  /* 0x000000ffffa47224 */ /* 0x000fca00078e0087 */
[----:B------:R-:W-:Y:S01]  /*37ce0*/  HMMA.1688.F32.TF32 R56, R60, R32, R56 ;  /* 0x000000203c38723c */ /* 0x000fe20000081038 */
[----:B------:R-:W-:Y:S01]  /*37cf0*/  MOV R165, R134 ;  /* 0x0000008600a57202 */ /* 0x000fe20000000f00 */
        /* <DEDUP_REMOVED lines=8> */
[C---:B------:R-:W-:Y:S08]  /*37d80*/  HMMA.1688.F32.TF32 R76, R92.reuse, R20, R76 ;  /* 0x000000145c4c723c */ /* 0x040ff0000008104c */
[----:B------:R-:W-:Y:S08]  /*37d90*/  HMMA.1688.F32.TF32 R80, R92, R24, R80 ;  /* 0x000000185c50723c */ /* 0x000ff00000081050 */
[----:B--2---:R-:W-:Y:S08]  /*37da0*/  HMMA.1688.F32.TF32 R240, R60, R12, R240 ;  /* 0x0000000c3cf0723c */ /* 0x004ff000000810f0 */
[----:B------:R-:W-:Y:S08]  /*37db0*/  HMMA.1688.F32.TF32 R84, R92, R28, R84 ;  /* 0x0000001c5c54723c */ /* 0x000ff00000081054 */
[C---:B---3--:R-:W-:Y:S08]  /*37dc0*/  HMMA.1688.F32.TF32 R244, R60.reuse, R8, R244 ;  /* 0x000000083cf4723c */ /* 0x048ff000000810f4 */
[----:B------:R-:W-:Y:S07]  /*37dd0*/  HMMA.1688.F32.TF32 R60, R60, R36, R180 ;  /* 0x000000243c3c723c */ /* 0x000fee00000810b4 */
[----:B------:R-:W-:-:S02]  /*37de0*/  IMAD.MOV.U32 R183, RZ, RZ, R96 ;  /* 0x000000ffffb77224 */ /* 0x000fc400078e0060 */
[----:B------:R-:W-:Y:S01]  /*37df0*/  IMAD.MOV.U32 R182, RZ, RZ, R97 ;  /* 0x000000ffffb67224 */ /* 0x000fe200078e0061 */
[----:B------:R-:W2:Y:S01]  /*37e00*/  LDL.LU R96, [R1+0x340] ;  /* 0x0003400001607983 */ /* 0x000ea20000300800 */
[----:B------:R-:W-:Y:S02]  /*37e10*/  IMAD.MOV.U32 R181, RZ, RZ, R98 ;  /* 0x000000ffffb57224 */ /* 0x000fe400078e0062 */
[----:B------:R-:W-:Y:S01]  /*37e20*/  IMAD.MOV.U32 R180, RZ, RZ, R99 ;  /* 0x000000ffffb47224 */ /* 0x000fe200078e0063 */
[----:B------:R-:W2:Y:S01]  /*37e30*/  LDL.LU R97, [R1+0x344] ;  /* 0x0003440001617983 */ /* 0x000ea20000300800 */
[C---:B------:R-:W-:Y:S03]  /*37e40*/  HMMA.1688.F32.TF32 R88, R92.reuse, R32, R88 ;  /* 0x000000205c58723c */ /* 0x040fe60000081058 */
[----:B------:R-:W2:Y:S04]  /*37e50*/  LDL.LU R98, [R1+0x348] ;  /* 0x0003480001627983 */ /* 0x000ea80000300800 */
[----:B------:R-:W2:Y:S01]  /*37e60*/  LDL.LU R99, [R1+0x34c] ;  /* 0x00034c0001637983 */ /* 0x000ea20000300800 */
[----:B------:R-:W-:Y:S03]  /*37e70*/  HMMA.1688.F32.TF32 R92, R92, R36, R192 ;  /* 0x000000245c5c723c */ /* 0x000fe600000810c0 */
[----:B------:R-:W3:Y:S04]  /*37e80*/  LDL.LU R104, [R1+0x320] ;  /* 0x0003200001687983 */ /* 0x000ee80000300800 */
[----:B------:R-:W3:Y:S01]  /*37e90*/  LDL.LU R105, [R1+0x324] ;  /* 0x0003240001697983 */ /* 0x000ee20000300800 */
[----:B------:R-:W-:-:S03]  /*37ea0*/  IMAD.MOV.U32 R195, RZ, RZ, R120 ;  /* 0x000000ffffc37224 */ /* 0x000fc600078e0078 */
[----:B------:R-:W3:Y:S01]  /*37eb0*/  LDL.LU R106, [R1+0x328] ;  /* 0x00032800016a7983 */ /* 0x000ee20000300800 */
        /* <DEDUP_REMOVED lines=8> */
[----:B------:R-:W-:Y:S01]  /*37f40*/  IMAD.MOV.U32 R196, RZ, RZ, R155 ;  /* 0x000000ffffc47224 */ /* 0x000fe200078e009b */
[----:B------:R-:W-:Y:S01]  /*37f50*/  MOV R155, R124 ;  /* 0x0000007c009b7202 */ /* 0x000fe20000000f00 */
[----:B------:R-:W-:Y:S01]  /*37f60*/  IMAD.MOV.U32 R197, RZ, RZ, R154 ;  /* 0x000000ffffc57224 */ /* 0x000fe200078e009a */
[----:B------:R-:W-:Y:S01]  /*37f70*/  LDS R124, [R2+0x4a100] ;  /* 0x04a10000027c7984 */ /* 0x000fe20000000800 */
[----:B------:R-:W-:-:S02]  /*37f80*/  IMAD.MOV.U32 R198, RZ, RZ, R153 ;  /* 0x000000ffffc67224 */ /* 0x000fc400078e0099 */
[----:B------:R-:W-:Y:S02]  /*37f90*/  IMAD.MOV.U32 R199, RZ, RZ, R152 ;  /* 0x000000ffffc77224 */ /* 0x000fe400078e0098 */
[----:B------:R-:W-:Y:S02]  /*37fa0*/  IMAD.MOV.U32 R152, RZ, RZ, R127 ;  /* 0x000000ffff987224 */ /* 0x000fe400078e007f */
[----:B------:R-:W-:Y:S01]  /*37fb0*/  IMAD.MOV.U32 R153, RZ, RZ, R126 ;  /* 0x000000ffff997224 */ /* 0x000fe200078e007e */
[----:B------:R-:W-:Y:S01]  /*37fc0*/  LDS R127, [R0+0x4a900] ;  /* 0x04a90000007f7984 */ /* 0x000fe20000000800 */
[----:B------:R-:W-:-:S03]  /*37fd0*/  IMAD.MOV.U32 R154, RZ, RZ, R125 ;  /* 0x000000ffff9a7224 */ /* 0x000fc600078e007d */
[----:B------:R-:W-:Y:S04]  /*37fe0*/  LDS R126, [R2+0x4a900] ;  /* 0x04a90000027e7984 */ /* 0x000fe80000000800 */
[----:B------:R-:W4:Y:S01]  /*37ff0*/  LDS R125, [R0+0x4a100] ;  /* 0x04a10000007d7984 */ /* 0x000f220000000800 */
[C---:B------:R-:W-:Y:S08]  /*38000*/  HMMA.1688.F32.TF32 R208, R224.reuse, R24, R208 ;  /* 0x00000018e0d0723c */ /* 0x040ff000000810d0 */
[-C--:B------:R-:W-:Y:S08]  /*38010*/  HMMA.1688.F32.TF32 R212, R224, R28.reuse, R212 ;  /* 0x0000001ce0d4723c */ /* 0x080ff000000810d4 */
[C---:B----4-:R-:W-:Y:S08]  /*38020*/  HMMA.1688.F32.TF32 R116, R124.reuse, R28, R116 ;  /* 0x0000001c7c74723c */ /* 0x050ff00000081074 */
[C---:B------:R-:W-:Y:S08]  /*38030*/  HMMA.1688.F32.TF32 R112, R124.reuse, R24, R112 ;  /* 0x000000187c70723c */ /* 0x040ff00000081070 */
[C---:B------:R-:W-:Y:S08]  /*38040*/  HMMA.1688.F32.TF32 R108, R124.reuse, R20, R108 ;  /* 0x000000147c6c723c */ /* 0x040ff0000008106c */
[C---:B------:R-:W-:Y:S08]  /*38050*/  HMMA.1688.F32.TF32 R100, R124.reuse, R12, R100 ;  /* 0x0000000c7c64723c */ /* 0x040ff00000081064 */
[C---:B--2---:R-:W-:Y:S08]  /*38060*/  HMMA.1688.F32.TF32 R96, R124.reuse, R8, R96 ;  /* 0x000000087c60723c */ /* 0x044ff00000081060 */
[C---:B---3--:R-:W-:Y:S08]  /*38070*/  HMMA.1688.F32.TF32 R104, R124.reuse, R16, R104 ;  /* 0x000000107c68723c */ /* 0x048ff00000081068 */
[C---:B------:R-:W-:Y:S08]  /*38080*/  HMMA.1688.F32.TF32 R120, R124.reuse, R32, R120 ;  /* 0x000000207c78723c */ /* 0x040ff00000081078 */
[----:B------:R-:W-:Y:S01]  /*38090*/  HMMA.1688.F32.TF32 R124, R124, R36, R180 ;  /* 0x000000247c7c723c */ /* 0x000fe200000810b4 */
[----:B------:R-:W2:Y:S04]  /*380a0*/  LDL.LU.64 R182, [R1+0x1b60] ;  /* 0x001b600001b67983 */ /* 0x000ea80000300a00 */
[----:B------:R-:W2:Y:S04]  /*380b0*/  LDL.LU.64 R180, [R1+0x1b58] ;  /* 0x001b580001b47983 */ /* 0x000ea80000300a00 */
[----:B------:R-:W-:Y:S04]  /*380c0*/  STL [R1+0x1a1c], R208 ;  /* 0x001a1cd001007387 */ /* 0x000fe80000100800 */
[----:B------:R-:W-:Y:S04]  /*380d0*/  STL [R1+0x1a18], R209 ;  /* 0x001a18d101007387 */ /* 0x000fe80000100800 */
[----:B------:R-:W-:Y:S04]  /*380e0*/  STL [R1+0x1a14], R210 ;  /* 0x001a14d201007387 */ /* 0x000fe80000100800 */
[----:B------:R-:W-:Y:S04]  /*380f0*/  STL [R1+0x1a10], R211 ;  /* 0x001a10d301007387 */ /* 0x000fe80000100800 */
[----:B------:R1:W-:Y:S04]  /*38100*/  STL [R1+0x1a2c], R212 ;  /* 0x001a2cd401007387 */ /* 0x0003e80000100800 */
[----:B------:R3:W-:Y:S04]  /*38110*/  STL [R1+0x1a28], R213 ;  /* 0x001a28d501007387 */ /* 0x0007e80000100800 */
[----:B------:R4:W-:Y:S01]  /*38120*/  STL [R1+0x1a24], R214 ;  /* 0x001a24d601007387 */ /* 0x0009e20000100800 */
[----:B-1----:R-:W-:-:S03]  /*38130*/  IMAD.MOV.U32 R212, RZ, RZ, R217 ;  /* 0x000000ffffd47224 */ /* 0x002fc600078e00d9 */
[----:B------:R1:W-:Y:S01]  /*38140*/  STL [R1+0x1a20], R215 ;  /* 0x001a20d701007387 */ /* 0x0003e20000100800 */
[----:B---3--:R-:W-:-:S03]  /*38150*/  IMAD.MOV.U32 R213, RZ, RZ, R218 ;  /* 0x000000ffffd57224 */ /* 0x008fc600078e00da */
[----:B------:R-:W3:Y:S01]  /*38160*/  LDL.LU R217, [R1+0x1b54] ;  /* 0x001b540001d97983 */ /* 0x000ee20000300800 */
[----:B----4-:R-:W-:-:S03]  /*38170*/  IMAD.MOV.U32 R214, RZ, RZ, R219 ;  /* 0x000000ffffd67224 */ /* 0x010fc600078e00db */
[----:B------:R-:W3:Y:S01]  /*38180*/  LDL.LU R218, [R1+0x1b50] ;  /* 0x001b500001da7983 */ /* 0x000ee20000300800 */
[----:B-1----:R-:W-:-:S03]  /*38190*/  IMAD.MOV.U32 R215, RZ, RZ, R223 ;  /* 0x000000ffffd77224 */ /* 0x002fc600078e00df */
[----:B------:R-:W3:Y:S04]  /*381a0*/  LDL.LU R219, [R1+0x1b4c] ;  /* 0x001b4c0001db7983 */ /* 0x000ee80000300800 */
[----:B------:R-:W4:Y:S01]  /*381b0*/  LDL.LU R223, [R1+0x1b48] ;  /* 0x001b480001df7983 */ /* 0x000f220000300800 */
[----:B------:R-:W-:Y:S02]  /*381c0*/  IMAD.MOV.U32 R200, RZ, RZ, R159 ;  /* 0x000000ffffc87224 */ /* 0x000fe400078e009f */
[----:B------:R-:W-:Y:S01]  /*381d0*/  IMAD.MOV.U32 R201, RZ, RZ, R158 ;  /* 0x000000ffffc97224 */ /* 0x000fe200078e009e */
[----:B------:R-:W-:Y:S01]  /*381e0*/  LDS R159, [R5+0x4a900] ;  /* 0x04a90000059f7984 */ /* 0x000fe20000000800 */
[----:B------:R-:W-:Y:S02]  /*381f0*/  IMAD.MOV.U32 R202, RZ, RZ, R157 ;  /* 0x000000ffffca7224 */ /* 0x000fe400078e009d */
[----:B------:R-:W-:Y:S01]  /*38200*/  IMAD.MOV.U32 R203, RZ, RZ, R156 ;  /* 0x000000ffffcb7224 */ /* 0x000fe200078e009c */
[----:B------:R-:W-:Y:S04]  /*38210*/  LDS R158, [R4+0x4a900] ;  /* 0x04a90000049e7984 */ /* 0x000fe80000000800 */
[----:B------:R-:W-:Y:S04]  /*38220*/  LDS R156, [R4+0x4a100] ;  /* 0x04a10000049c7984 */ /* 0x000fe80000000800 */
[----:B------:R-:W1:Y:S01]  /*38230*/  LDS R157, [R5+0x4a100] ;  /* 0x04a10000059d7984 */ /* 0x000e620000000800 */
[----:B------:R-:W-:-:S02]  /*38240*/  IMAD.MOV.U32 R168, RZ, RZ, R139 ;  /* 0x000000ffffa87224 */ /* 0x000fc400078e008b */
[----:B------:R-:W-:Y:S02]  /*38250*/  IMAD.MOV.U32 R169, RZ, RZ, R138 ;  /* 0x000000ffffa97224 */ /* 0x000fe400078e008a */
[----:B------:R-:W-:Y:S02]  /*38260*/  IMAD.MOV.U32 R170, RZ, RZ, R137 ;  /* 0x000000ffffaa7224 */ /* 0x000fe400078e0089 */
[----:B------:R-:W-:Y:S02]  /*38270*/  IMAD.MOV.U32 R171, RZ, RZ, R136 ;  /* 0x000000ffffab7224 */ /* 0x000fe400078e0088 */
[----:B------:R-:W-:Y:S02]  /*38280*/  IMAD.MOV.U32 R136, RZ, RZ, R191 ;  /* 0x000000ffff887224 */ /* 0x000fe400078e00bf */
[----:B------:R-:W-:Y:S01]  /*38290*/  IMAD.MOV.U32 R137, RZ, RZ, R190 ;  /* 0x000000ffff897224 */ /* 0x000fe200078e00be */
[----:B------:R-:W-:Y:S01]  /*382a0*/  LDS R191, [R0+0x4a980] ;  /* 0x04a9800000bf7984 */ /* 0x000fe20000000800 */
[----:B------:R-:W-:-:S02]  /*382b0*/  IMAD.MOV.U32 R138, RZ, RZ, R189 ;  /* 0x000000ffff8a7224 */ /* 0x000fc400078e00bd */
[----:B------:R-:W-:Y:S01]  /*382c0*/  IMAD.MOV.U32 R139, RZ, RZ, R188 ;  /* 0x000000ffff8b7224 */ /* 0x000fe200078e00bc */
[----:B------:R-:W-:Y:S04]  /*382d0*/  LDS R190, [R2+0x4a980] ;  /* 0x04a9800002be7984 */ /* 0x000fe80000000800 */
[----:B------:R-:W-:Y:S04]  /*382e0*/  LDS R188, [R2+0x4a180] ;  /* 0x04a1800002bc7984 */ /* 0x000fe80000000800 */
[----:B------:R-:W1:Y:S01]  /*382f0*/  LDS R189, [R0+0x4a180] ;  /* 0x04a1800000bd7984 */ /* 0x000e620000000800 */
[----:B------:R-:W-:Y:S08]  /*38300*/  HMMA.1688.F32.TF32 R204, R224, R20, R204 ;  /* 0x00000014e0cc723c */ /* 0x000ff000000810cc */
        /* <DEDUP_REMOVED lines=16> */
[C---:B------:R-:W-:Y:S01]  /*38410*/  HMMA.1688.F32.TF32 R160, R188.reuse, R8, R160 ;  /* 0x00000008bca0723c */ /* 0x040fe200000810a0 */
[----:B------:R-:W-:Y:S01]  /*38420*/  IMAD.MOV.U32 R211, RZ, RZ, R228 ;  /* 0x000000ffffd37224 */ /* 0x000fe200078e00e4 */
[----:B------:R-:W-:Y:S04]  /*38430*/  LDS R229, [R5+0x4b000] ;  /* 0x04b0000005e57984 */ /* 0x000fe80000000800 */
[----:B------:R-:W-:Y:S02]  /*38440*/  LDS R228, [R4+0x4b000] ;  /* 0x04b0000004e47984 */ /* 0x000fe40000000800 */
[C---:B------:R-:W-:Y:S02]  /*38450*/  HMMA.1688.F32.TF32 R164, R188.reuse, R12, R164 ;  /* 0x0000000cbca4723c */ /* 0x040fe400000810a4 */
[----:B------:R-:W-:Y:S04]  /*38460*/  LDS R231, [R5+0x4b800] ;  /* 0x04b8000005e77984 */ /* 0x000fe80000000800 */
[----:B------:R-:W-:Y:S02]  /*38470*/  LDS R238, [R4+0x4b880] ;  /* 0x04b8800004ee7984 */ /* 0x000fe40000000800 */
[C---:B------:R-:W-:Y:S02]  /*38480*/  HMMA.1688.F32.TF32 R168, R188.reuse, R16, R168 ;  /* 0x00000010bca8723c */ /* 0x040fe400000810a8 */
[----:B------:R-:W-:Y:S04]  /*38490*/  LDS R237, [R5+0x4b080] ;  /* 0x04b0800005ed7984 */ /* 0x000fe80000000800 */
[----:B------:R-:W-:Y:S02]  /*384a0*/  LDS R239, [R5+0x4b880] ;  /* 0x04b8800005ef7984 */ /* 0x000fe40000000800 */
[C---:B------:R-:W-:Y:S08]  /*384b0*/  HMMA.1688.F32.TF32 R172, R188.reuse, R20, R172 ;  /* 0x00000014bcac723c */ /* 0x040ff000000810ac */
[C---:B------:R-:W-:Y:S08]  /*384c0*/  HMMA.1688.F32.TF32 R176, R188.reuse, R24, R176 ;  /* 0x00000018bcb0723c */ /* 0x040ff000000810b0 */
[C---:B------:R-:W-:Y:S08]  /*384d0*/  HMMA.1688.F32.TF32 R184, R188.reuse, R32, R184 ;  /* 0x00000020bcb8723c */ /* 0x040ff000000810b8 */
[C---:B--2---:R-:W-:Y:S08]  /*384e0*/  HMMA.1688.F32.TF32 R180, R188.reuse, R28, R180 ;  /* 0x0000001cbcb4723c */ /* 0x044ff000000810b4 */
[----:B------:R-:W-:Y:S08]  /*384f0*/  HMMA.1688.F32.TF32 R188, R188, R36, R248 ;  /* 0x00000024bcbc723c */ /* 0x000ff000000810f8 */
[C---:B---3--:R-:W-:Y:S08]  /*38500*/  HMMA.1688.F32.TF32 R216, R224.reuse, R32, R216 ;  /* 0x00000020e0d8723c */ /* 0x048ff000000810d8 */
[----:B----4-:R-:W-:Y:S01]  /*38510*/  HMMA.1688.F32.TF32 R220, R224, R36, R220 ;  /* 0x00000024e0dc723c */ /* 0x010fe200000810dc */
[----:B------:R-:W-:Y:S04]  /*38520*/  LDS R224, [R2+0x4b000] ;  /* 0x04b0000002e07984 */ /* 0x000fe80000000800 */
[----:B------:R-:W-:Y:S04]  /*38530*/  LDS R226, [R2+0x4b800] ;  /* 0x04b8000002e27984 */ /* 0x000fe80000000800 */
[----:B------:R-:W-:Y:S04]  /*38540*/  LDS R225, [R0+0x4b000] ;  /* 0x04b0000000e17984 */ /* 0x000fe80000000800 */
[----:B------:R-:W1:Y:S01]  /*38550*/  LDS R227, [R0+0x4b800] ;  /* 0x04b8000000e37984 */ /* 0x000e620000000800 */
[----:B------:R-:W-:-:S02]  /*38560*/  IMAD.MOV.U32 R248, RZ, RZ, R235 ;  /* 0x000000fffff87224 */ /* 0x000fc400078e00eb */
[----:B------:R-:W-:Y:S02]  /*38570*/  IMAD.MOV.U32 R249, RZ, RZ, R234 ;  /* 0x000000fffff97224 */ /* 0x000fe400078e00ea */
[----:B------:R-:W-:Y:S02]  /*38580*/  IMAD.MOV.U32 R250, RZ, RZ, R233 ;  /* 0x000000fffffa7224 */ /* 0x000fe400078e00e9 */
[----:B------:R-:W-:Y:S01]  /*38590*/  IMAD.MOV.U32 R251, RZ, RZ, R232 ;  /* 0x000000fffffb7224 */ /* 0x000fe200078e00e8 */
[----:B------:R-:W-:Y:S04]  /*385a0*/  STL [R1+0x1a3c], R216 ;  /* 0x001a3cd801007387 */ /* 0x000fe80000100800 */
[----:B------:R-:W-:Y:S04]  /*385b0*/  STL [R1+0x1a38], R217 ;  /* 0x001a38d901007387 */ /* 0x000fe80000100800 */
[----:B------:R-:W-:Y:S04]  /*385c0*/  STL [R1+0x1a34], R218 ;  /* 0x001a34da01007387 */ /* 0x000fe80000100800 */
[----:B------:R-:W-:Y:S04]  /*385d0*/  LDS R232, [R2+0x4b080] ;  /* 0x04b0800002e87984 */ /* 0x000fe80000000800 */
[----:B------:R-:W-:Y:S04]  /*385e0*/  LDS R234, [R2+0x4b880] ;  /* 0x04b8800002ea7984 */ /* 0x000fe80000000800 */
[----:B------:R-:W-:Y:S04]  /*385f0*/  LDS R233, [R0+0x4b080] ;  /* 0x04b0800000e97984 */ /* 0x000fe80000000800 */
[----:B------:R-:W2:Y:S01]  /*38600*/  LDS R235, [R0+0x4b880] ;  /* 0x04b8800000eb7984 */ /* 0x000ea20000000800 */
[----:B-1----:R-:W-:Y:S03]  /*38610*/  HMMA.1688.F32.TF32 R248, R224, R10, R248 ;  /* 0x0000000ae0f8723c */ /* 0x002fe600000810f8 */
[----:B------:R1:W-:Y:S04]  /*38620*/  STL [R1+0x1a30], R219 ;  /* 0x001a30db01007387 */ /* 0x0003e80000100800 */
[----:B------:R-:W-:Y:S04]  /*38630*/  STL [R1+0x1a4c], R220 ;  /* 0x001a4cdc01007387 */ /* 0x000fe80000100800 */
[----:B------:R-:W-:Y:S04]  /*38640*/  STL [R1+0x1a48], R221 ;  /* 0x001a48dd01007387 */ /* 0x000fe80000100800 */
[----:B------:R-:W-:Y:S04]  /*38650*/  STL [R1+0x1a44], R222 ;  /* 0x001a44de01007387 */ /* 0x000fe80000100800 */
[----:B------:R3:W-:Y:S05]  /*38660*/  STL [R1+0x1a40], R223 ;  /* 0x001a40df01007387 */ /* 0x0007ea0000100800 */
[----:B------:R-:W-:-:S02]  /*38670*/  IMAD.MOV.U32 R13, RZ, RZ, R248 ;  /* 0x000000ffff0d7224 */ /* 0x000fc400078e00f8 */
[----:B------:R-:W-:Y:S02]  /*38680*/  IMAD.MOV.U32 R248, RZ, RZ, R15 ;  /* 0x000000fffff87224 */ /* 0x000fe400078e000f */
[----:B------:R-:W4:Y:S01]  /*38690*/  LDL.LU R15, [R1+0x1b44] ;  /* 0x001b4400010f7983 */ /* 0x000f220000300800 */
[----:B------:R-:W-:Y:S01]  /*386a0*/  IMAD.MOV.U32 R8, RZ, RZ, R251 ;  /* 0x000000ffff087224 */ /* 0x000fe200078e00fb */
[----:B------:R-:W-:Y:S01]  /*386b0*/  MOV R12, R249 ;  /* 0x000000f9000c7202 */ /* 0x000fe20000000f00 */
[----:B------:R-:W-:Y:S01]  /*386c0*/  IMAD.MOV.U32 R9, RZ, RZ, R250 ;  /* 0x000000ffff097224 */ /* 0x000fe200078e00fa */
[----:B------:R-:W1:Y:S01]  /*386d0*/  LDL.LU R249, [R1+0xb4] ;  /* 0x0000b40001f97983 */ /* 0x000e620000300800 */
[----:B------:R-:W-:-:S03]  /*386e0*/  IMAD.MOV.U32 R251, RZ, RZ, R18 ;  /* 0x000000fffffb7224 */ /* 0x000fc600078e0012 */
[----:B------:R-:W1:Y:S04]  /*386f0*/  LDL.LU R250, [R1+0xb8] ;  /* 0x0000b80001fa7983 */ /* 0x000e680000300800 */
[----:B------:R-:W2:Y:S04]  /*38700*/  LDL.LU R18, [R1+0x1b40] ;  /* 0x001b400001127983 */ /* 0x000ea80000300800 */
[----:B------:R-:W-:Y:S04]  /*38710*/  STL [R1+0x1a5c], R8 ;  /* 0x001a5c0801007387 */ /* 0x000fe80000100800 */
[----:B------:R-:W-:Y:S04]  /*38720*/  STL [R1+0x1a58], R9 ;  /* 0x001a580901007387 */ /* 0x000fe80000100800 */
[----:B------:R-:W-:Y:S04]  /*38730*/  STL [R1+0x1a54], R12 ;  /* 0x001a540c01007387 */ /* 0x000fe80000100800 */
[----:B------:R-:W-:Y:S01]  /*38740*/  STL [R1+0x1a50], R13 ;  /* 0x001a500d01007387 */ /* 0x000fe20000100800 */
[----:B----4-:R-:W-:Y:S11]  /*38750*/  HMMA.1688.F32.TF32 R208, R224, R14, R208 ;  /* 0x0000000ee0d0723c */ /* 0x010ff600000810d0 */
[----:B------:R-:W-:Y:S11]  /*38760*/  @!UPT UIADD3 URZ, URZ, URZ, URZ ;  /* 0x0000003f3f3ff290 */ /* 0x000ff6000fffe03f */
[----:B------:R-:W-:Y:S02]  /*38770*/  @!UPT UIADD3 URZ, URZ, URZ, URZ ;  /* 0x0000003f3f3ff290 */ /* 0x000fe4000fffe03f */
[----:B------:R-:W-:Y:S02]  /*38780*/  IMAD.MOV.U32 R21, RZ, RZ, R208 ;  /* 0x000000ffff157224 */ /* 0x000fe400078e00d0 */
[----:B------:R-:W-:Y:S02]  /*38790*/  IMAD.MOV.U32 R208, RZ, RZ, R19 ;  /* 0x000000ffffd07224 */ /* 0x000fe400078e0013 */
[----:B------:R-:W2:Y:S01]  /*387a0*/  LDL.LU R19, [R1+0x1b3c] ;  /* 0x001b3c0001137983 */ /* 0x000ea20000300800 */
[----:B------:R-:W-:Y:S02]  /*387b0*/  IMAD.MOV.U32 R16, RZ, RZ, R211 ;  /* 0x000000ffff107224 */ /* 0x000fe400078e00d3 */
[----:B------:R-:W-:Y:S02]  /*387c0*/  IMAD.MOV.U32 R20, RZ, RZ, R209 ;  /* 0x000000ffff147224 */ /* 0x000fe400078e00d1 */
[----:B------:R-:W-:Y:S01]  /*387d0*/  IMAD.MOV.U32 R17, RZ, RZ, R210 ;  /* 0x000000ffff117224 */ /* 0x000fe200078e00d2 */
[----:B------:R-:W3:Y:S01]  /*387e0*/  LDL.LU R209, [R1+0xa4] ;  /* 0x0000a40001d17983 */ /* 0x000ee20000300800 */
[----:B------:R-:W-:-:S03]  /*387f0*/  IMAD.MOV.U32 R211, RZ, RZ, R22 ;  /* 0x000000ffffd37224 */ /* 0x000fc600078e0016 */
[----:B------:R-:W3:Y:S04]  /*38800*/  LDL.LU R210, [R1+0xa8] ;  /* 0x0000a80001d27983 */ /* 0x000ee80000300800 */
[----:B------:R-:W1:Y:S04]  /*38810*/  LDL.LU R22, [R1+0x1b38] ;  /* 0x001b380001167983 */ /* 0x000e680000300800 */
[----:B------:R-:W-:Y:S04]  /*38820*/  STL [R1+0x1a6c], R16 ;  /* 0x001a6c1001007387 */ /* 0x000fe80000100800 */
[----:B------:R-:W-:Y:S04]  /*38830*/  STL [R1+0x1a68], R17 ;  /* 0x001a681101007387 */ /* 0x000fe80000100800 */
[----:B------:R-:W-:Y:S04]  /*38840*/  STL [R1+0x1a64], R20 ;  /* 0x001a641401007387 */ /* 0x000fe80000100800 */
[----:B------:R-:W-:Y:S01]  /*38850*/  STL [R1+0x1a60], R21 ;  /* 0x001a601501007387 */ /* 0x000fe20000100800 */
[C---:B--2---:R-:W-:Y:S11]  /*38860*/  HMMA.1688.F32.TF32 R212, R224.reuse, R18, R212 ;  /* 0x00000012e0d4723c */ /* 0x044ff600000810d4 */
[----:B------:R-:W-:Y:S11]  /*38870*/  @!UPT UIADD3 URZ, URZ, URZ, URZ ;  /* 0x0000003f3f3ff290 */ /* 0x000ff6000fffe03f */
[----:B------:R-:W-:Y:S02]  /*38880*/  @!UPT UIADD3 URZ, URZ, URZ, URZ ;  /* 0x0000003f3f3ff290 */ /* 0x000fe4000fffe03f */
[----:B------:R-:W-:Y:S02]  /*38890*/  IMAD.MOV.U32 R29, RZ, RZ, R212 ;  /* 0x000000ffff1d7224 */ /* 0x000fe400078e00d4 */
[----:B------:R-:W-:Y:S02]  /*388a0*/  IMAD.MOV.U32 R212, RZ, RZ, R23 ;  /* 0x000000ffffd47224 */ /* 0x000fe400078e0017 */
[----:B------:R-:W1:Y:S01]  /*388b0*/  LDL.LU R23, [R1+0x1b34] ;  /* 0x001b340001177983 */ /* 0x000e620000300800 */
[----:B------:R-:W-:Y:S01]  /*388c0*/  MOV R24, R215 ;  /* 0x000000d700187202 */ /* 0x000fe20000000f00 */
[----:B------:R-:W-:Y:S02]  /*388d0*/  IMAD.MOV.U32 R28, RZ, RZ, R213 ;  /* 0x000000ffff1c7224 */ /* 0x000fe400078e00d5 */
[----:B------:R-:W-:Y:S01]  /*388e0*/  IMAD.MOV.U32 R25, RZ, RZ, R214 ;  /* 0x000000ffff197224 */ /* 0x000fe200078e00d6 */
[----:B------:R-:W2:Y:S04]  /*388f0*/  LDL.LU R213, [R1+0x94] ;  /* 0x0000940001d57983 */ /* 0x000ea80000300800 */
[----:B------:R-:W2:Y:S04]  /*38900*/  LDL.LU R214, [R1+0x98] ;  /* 0x0000980001d67983 */ /* 0x000ea80000300800 */
[----:B------:R-:W2:Y:S04]  /*38910*/  LDL.LU R215, [R1+0x9c] ;  /* 0x00009c0001d77983 */ /* 0x000ea80000300800 */
[----:B------:R-:W-:Y:S04]  /*38920*/  STL [R1+0x1a7c], R24 ;  /* 0x001a7c1801007387 */ /* 0x000fe80000100800 */
[----:B------:R-:W-:Y:S04]  /*38930*/  STL [R1+0x1a78], R25 ;  /* 0x001a781901007387 */ /* 0x000fe80000100800 */
[----:B------:R-:W-:Y:S04]  /*38940*/  STL [R1+0x1a74], R28 ;  /* 0x001a741c01007387 */ /* 0x000fe80000100800 */
[----:B------:R-:W-:Y:S01]  /*38950*/  STL [R1+0x1a70], R29 ;  /* 0x001a701d01007387 */ /* 0x000fe20000100800 */
[----:B-1----:R-:W-:Y:S11]  /*38960*/  HMMA.1688.F32.TF32 R216, R224, R22, R248 ;  /* 0x00000016e0d8723c */ /* 0x002ff600000810f8 */
[----:B------:R-:W-:Y:S11]  /*38970*/  @!UPT UIADD3 URZ, URZ, URZ, URZ ;  /* 0x0000003f3f3ff290 */ /* 0x000ff6000fffe03f */
[----:B------:R-:W-:Y:S02]  /*38980*/  @!UPT UIADD3 URZ, URZ, URZ, URZ ;  /* 0x0000003f3f3ff290 */ /* 0x000fe4000fffe03f */
[----:B------:R-:W-:Y:S02]  /*38990*/  IMAD.MOV.U32 R37, RZ, RZ, R216 ;  /* 0x000000ffff257224 */ /* 0x000fe400078e00d8 */
[----:B------:R-:W-:Y:S01]  /*389a0*/  IMAD.MOV.U32 R36, RZ, RZ, R217 ;  /* 0x000000ffff247224 */ /* 0x000fe200078e00d9 */
[----:B------:R-:W4:Y:S01]  /*389b0*/  LDL.LU R216, [R1+0x80] ;  /* 0x0000800001d87983 */ /* 0x000f220000300800 */
[----:B------:R-:W-:Y:S02]  /*389c0*/  IMAD.MOV.U32 R33, RZ, RZ, R218 ;  /* 0x000000ffff217224 */ /* 0x000fe400078e00da */
[----:B------:R-:W-:Y:S02]  /*389d0*/  IMAD.MOV.U32 R217, RZ, RZ, R34 ;  /* 0x000000ffffd97224 */ /* 0x000fe400078e0022 */
[----:B------:R-:W-:Y:S01]  /*389e0*/  IMAD.MOV.U32 R32, RZ, RZ, R219 ;  /* 0x000000ffff207224 */ /* 0x000fe200078e00db */
[----:B------:R-:W4:Y:S01]  /*389f0*/  LDL.LU R34, [R1+0x1b30] ;  /* 0x001b300001227983 */ /* 0x000f220000300800 */
[----:B------:R-:W-:-:S02]  /*38a00*/  IMAD.MOV.U32 R218, RZ, RZ, R26 ;  /* 0x000000ffffda7224 */ /* 0x000fc400078e001a */
[----:B------:R-:W-:Y:S01]  /*38a10*/  IMAD.MOV.U32 R219, RZ, RZ, R27 ;  /* 0x000000ffffdb7224 */ /* 0x000fe200078e001b */
[----:B------:R-:W3:Y:S04]  /*38a20*/  LDL.LU R26, [R1+0x1b2c] ;  /* 0x001b2c00011a7983 */ /* 0x000ee80000300800 */
[----:B------:R-:W3:Y:S01]  /*38a30*/  LDL.LU R27, [R1+0x1b28] ;  /* 0x001b2800011b7983 */ /* 0x000ee20000300800 */
[----:B------:R-:W-:Y:S02]  /*38a40*/  IMAD.MOV.U32 R248, RZ, RZ, R35 ;  /* 0x000000fffff87224 */ /* 0x000fe400078e0023 */
[----:B------:R-:W-:Y:S01]  /*38a50*/  IMAD.MOV.U32 R249, RZ, RZ, R30 ;  /* 0x000000fffff97224 */ /* 0x000fe200078e001e */
[----:B------:R-:W4:Y:S01]  /*38a60*/  LDL.LU R35, [R1+0x1b24] ;  /* 0x001b240001237983 */ /* 0x000f220000300800 */
[----:B------:R-:W-:-:S03]  /*38a70*/  IMAD.MOV.U32 R250, RZ, RZ, R31 ;  /* 0x000000fffffa7224 */ /* 0x000fc600078e001f */
[----:B------:R-:W2:Y:S04]  /*38a80*/  LDL.LU R30, [R1+0x1b20] ;  /* 0x001b2000011e7983 */ /* 0x000ea80000300800 */
[----:B------:R-:W2:Y:S01]  /*38a90*/  LDL.LU R31, [R1+0x1b1c] ;  /* 0x001b1c00011f7983 */ /* 0x000ea20000300800 */
[----:B------:R-:W-:-:S03]  /*38aa0*/  IMAD.MOV.U32 R251, RZ, RZ, R6 ;  /* 0x000000fffffb7224 */ /* 0x000fc600078e0006 */
[----:B------:R-:W-:Y:S04]  /*38ab0*/  STL [R1+0x1a8c], R32 ;  /* 0x001a8c2001007387 */ /* 0x000fe80000100800 */
[----:B------:R-:W-:Y:S04]  /*38ac0*/  STL [R1+0x1a88], R33 ;  /* 0x001a882101007387 */ /* 0x000fe80000100800 */
[----:B------:R-:W-:Y:S04]  /*38ad0*/  STL [R1+0x1a84], R36 ;  /* 0x001a842401007387 */ /* 0x000fe80000100800 */
[----:B------:R-:W-:Y:S01]  /*38ae0*/  STL [R1+0x1a80], R37 ;  /* 0x001a802501007387 */ /* 0x000fe20000100800 */
[C---:B---3--:R-:W-:Y:S11]  /*38af0*/  HMMA.1688.F32.TF32 R220, R224.reuse, R26, R208 ;  /* 0x0000001ae0dc723c */ /* 0x048ff600000810d0 */
[----:B------:R-:W-:Y:S11]  /*38b00*/  @!UPT UIADD3 URZ, URZ, URZ, URZ ;  /* 0x0000003f3f3ff290 */ /* 0x000ff6000fffe03f */
[----:B------:R-:W-:Y:S02]  /*38b10*/  @!UPT UIADD3 URZ, URZ, URZ, URZ ;  /* 0x0000003f3f3ff290 */ /* 0x000fe4000fffe03f */
[----:B------:R-:W-:Y:S01]  /*38b20*/  IMAD.MOV.U32 R209, RZ, RZ, R220 ;  /* 0x000000ffffd17224 */ /* 0x000fe200078e00dc */
[----:B------:R-:W-:Y:S01]  /*38b30*/  MOV R210, R221 ;  /* 0x000000dd00d27202 */ /* 0x000fe20000000f00 */
[----:B------:R-:W-:Y:S02]  /*38b40*/  IMAD.MOV.U32 R211, RZ, RZ, R222 ;  /* 0x000000ffffd37224 */ /* 0x000fe400078e00de */
[----:B------:R-:W-:Y:S02]  /*38b50*/  IMAD.MOV.U32 R6, RZ, RZ, R223 ;  /* 0x000000ffff067224 */ /* 0x000fe400078e00df */
[----:B--2---:R-:W-:Y:S03]  /*38b60*/  HMMA.1688.F32.TF32 R220, R224, R30, R212 ;  /* 0x0000001ee0dc723c */ /* 0x004fe600000810d4 */
[----:B------:R-:W-:Y:S04]  /*38b70*/  STL [R1+0x1a9c], R6 ;  /* 0x001a9c0601007387 */ /* 0x000fe80000100800 */
[----:B------:R-:W-:Y:S04]  /*38b80*/  STL [R1+0x1a98], R211 ;  /* 0x001a98d301007387 */ /* 0x000fe80000100800 */
[----:B------:R1:W-:Y:S04]  /*38b90*/  STL [R1+0x1a94], R210 ;  /* 0x001a94d201007387 */ /* 0x0003e80000100800 */
[----:B------:R-:W-:Y:S09]  /*38ba0*/  STL [R1+0x1a90], R209 ;  /* 0x001a90d101007387 */ /* 0x000ff20000100800 */
[----:B------:R-:W-:-:S02]  /*38bb0*/  IMAD.MOV.U32 R208, RZ, RZ, R223 ;  /* 0x000000ffffd07224 */ /* 0x000fc400078e00df */
[----:B-1----:R-:W-:-:S03]  /*38bc0*/  IMAD.MOV.U32 R210, RZ, RZ, R38 ;  /* 0x000000ffffd27224 */ /* 0x002fc600078e0026 */
[----:B------:R1:W-:Y:S01]  /*38bd0*/  STL [R1+0x1aac], R208 ;  /* 0x001aacd001007387 */ /* 0x0003e20000100800 */
[----:B------:R-:W-:-:S03]  /*38be0*/  IMAD.MOV.U32 R211, RZ, RZ, R39 ;  /* 0x000000ffffd37224 */ /* 0x000fc600078e0027 */
[----:B-1----:R-:W2:Y:S04]  /*38bf0*/  LDL.LU R208, [R1+0x60] ;  /* 0x0000600001d07983 */ /* 0x002ea80000300800 */
[----:B------:R-:W2:Y:S04]  /*38c00*/  LDL.LU R209, [R1+0x64] ;  /* 0x0000640001d17983 */ /* 0x000ea80000300800 */
[----:B------:R-:W3:Y:S04]  /*38c10*/  LDL.LU R38, [R1+0x1b18] ;  /* 0x001b180001267983 */ /* 0x000ee80000300800 */
[----:B------:R-:W3:Y:S01]  /*38c20*/  LDL.LU R39, [R1+0x1b14] ;  /* 0x001b140001277983 */ /* 0x000ee20000300800 */
[----:B------:R-:W-:-:S02]  /*38c30*/  IMAD.MOV.U32 R213, RZ, RZ, R220 ;  /* 0x000000ffffd57224 */ /* 0x000fc400078e00dc */
[----:B------:R-:W-:Y:S02]  /*38c40*/  IMAD.MOV.U32 R214, RZ, RZ, R221 ;  /* 0x000000ffffd67224 */ /* 0x000fe400078e00dd */
[----:B------:R-:W-:Y:S02]  /*38c50*/  IMAD.MOV.U32 R215, RZ, RZ, R222 ;  /* 0x000000ffffd77224 */ /* 0x000fe400078e00de */
[C---:B----4-:R-:W-:Y:S03]  /*38c60*/  HMMA.1688.F32.TF32 R220, R224.reuse, R34, R216 ;  /* 0x00000022e0dc723c */ /* 0x050fe600000810d8 */
[----:B------:R-:W-:Y:S04]  /*38c70*/  STL [R1+0x1aa8], R215 ;  /* 0x001aa8d701007387 */ /* 0x000fe80000100800 */
[----:B------:R-:W-:Y:S04]  /*38c80*/  STL [R1+0x1aa4], R214 ;  /* 0x001aa4d601007387 */ /* 0x000fe80000100800 */
[----:B------:R-:W-:Y:S11]  /*38c90*/  STL [R1+0x1aa0], R213 ;  /* 0x001aa0d501007387 */ /* 0x000ff60000100800 */
[----:B------:R-:W-:Y:S02]  /*38ca0*/  @!UPT UIADD3 URZ, URZ, URZ, URZ ;  /* 0x0000003f3f3ff290 */ /* 0x000fe4000fffe03f */
[----:B------:R-:W-:Y:S02]  /*38cb0*/  IMAD.MOV.U32 R212, RZ, RZ, R223 ;  /* 0x000000ffffd47224 */ /* 0x000fe400078e00df */
[----:B------:R-:W-:Y:S02]  /*38cc0*/  IMAD.MOV.U32 R219, RZ, RZ, R222 ;  /* 0x000000ffffdb7224 */ /* 0x000fe400078e00de */
[----:B------:R-:W-:Y:S02]  /*38cd0*/  IMAD.MOV.U32 R218, RZ, RZ, R221 ;  /* 0x000000ffffda7224 */ /* 0x000fe400078e00dd */
[----:B------:R-:W-:Y:S01]  /*38ce0*/  IMAD.MOV.U32 R217, RZ, RZ, R220 ;  /* 0x000000ffffd97224 */ /* 0x000fe200078e00dc */
[----:B------:R-:W-:Y:S04]  /*38cf0*/  STL [R1+0x1abc], R212 ;  /* 0x001abcd401007387 */ /* 0x000fe80000100800 */
[----:B------:R-:W-:Y:S04]  /*38d00*/  STL [R1+0x1ab8], R219 ;  /* 0x001ab8db01007387 */ /* 0x000fe80000100800 */
[----:B------:R-:W-:Y:S04]  /*38d10*/  STL [R1+0x1ab4], R218 ;  /* 0x001ab4da01007387 */ /* 0x000fe80000100800 */
[----:B------:R-:W-:Y:S01]  /*38d20*/  STL [R1+0x1ab0], R217 ;  /* 0x001ab0d901007387 */ /* 0x000fe20000100800 */
[----:B---3--:R-:W-:Y:S03]  /*38d30*/  HMMA.1688.F32.TF32 R224, R224, R38, R248 ;  /* 0x00000026e0e0723c */ /* 0x008fe600000810f8 */
[----:B------:R-:W3:Y:S04]  /*38d40*/  LDL.LU R248, [R1+0x50] ;  /* 0x0000500001f87983 */ /* 0x000ee80000300800 */
[----:B------:R-:W3:Y:S04]  /*38d50*/  LDL.LU R249, [R1+0x54] ;  /* 0x0000540001f97983 */ /* 0x000ee80000300800 */
[----:B------:R-:W3:Y:S04]  /*38d60*/  LDL.LU R250, [R1+0x58] ;  /* 0x0000580001fa7983 */ /* 0x000ee80000300800 */
[----:B------:R-:W3:Y:S01]  /*38d70*/  LDL.LU R251, [R1+0x5c] ;  /* 0x00005c0001fb7983 */ /* 0x000ee20000300800 */
[----:B--2---:R-:W-:Y:S08]  /*38d80*/  HMMA.1688.F32.TF32 R208, R228, R10, R208 ;  /* 0x0000000ae4d0723c */ /* 0x004ff000000810d0 */
[----:B------:R-:W-:Y:S01]  /*38d90*/  IMAD.MOV.U32 R216, RZ, RZ, R227 ;  /* 0x000000ffffd87224 */ /* 0x000fe200078e00e3 */
[----:B------:R-:W-:Y:S01]  /*38da0*/  MOV R222, R225 ;  /* 0x000000e100de7202 */ /* 0x000fe20000000f00 */
[----:B------:R-:W-:-:S02]  /*38db0*/  IMAD.MOV.U32 R223, RZ, RZ, R226 ;  /* 0x000000ffffdf7224 */ /* 0x000fc400078e00e2 */
[----:B------:R-:W-:Y:S01]  /*38dc0*/  IMAD.MOV.U32 R221, RZ, RZ, R224 ;  /* 0x000000ffffdd7224 */ /* 0x000fe200078e00e0 */
[----:B------:R1:W-:Y:S04]  /*38dd0*/  STL [R1+0x1acc], R216 ;  /* 0x001accd801007387 */ /* 0x0003e80000100800 */
[----:B------:R-:W-:Y:S04]  /*38de0*/  STL [R1+0x1ac8], R223 ;  /* 0x001ac8df01007387 */ /* 0x000fe80000100800 */
[----:B------:R-:W-:Y:S04]  /*38df0*/  STL [R1+0x1ac4], R222 ;  /* 0x001ac4de01007387 */ /* 0x000fe80000100800 */
[----:B------:R-:W-:Y:S04]  /*38e00*/  STL [R1+0x1ac0], R221 ;  /* 0x001ac0dd01007387 */ /* 0x000fe80000100800 */
[----:B-1----:R-:W2:Y:S04]  /*38e10*/  LDL.LU R216, [R1+0x30] ;  /* 0x0000300001d87983 */ /* 0x002ea80000300800 */
[----:B------:R-:W2:Y:S04]  /*38e20*/  LDL.LU R217, [R1+0x34] ;  /* 0x0000340001d97983 */ /* 0x000ea80000300800 */
[----:B------:R-:W2:Y:S04]  /*38e30*/  LDL.LU R218, [R1+0x38] ;  /* 0x0000380001da7983 */ /* 0x000ea80000300800 */
[----:B------:R-:W2:Y:S01]  /*38e40*/  LDL.LU R219, [R1+0x3c] ;  /* 0x00003c0001db7983 */ /* 0x000ea20000300800 */
[----:B------:R-:W-:-:S02]  /*38e50*/  IMAD.MOV.U32 R9, RZ, RZ, R208 ;  /* 0x000000ffff097224 */ /* 0x000fc400078e00d0 */
        /* <DEDUP_REMOVED lines=18> */
[----:B------:R1:W-:Y:S04]  /*38f80*/  STL [R1+0x1adc], R220 ;  /* 0x001adcdc01007387 */ /* 0x0003e80000100800 */
[----:B-1----:R-:W4:Y:S04]  /*38f90*/  LDL.LU R220, [R1+0x40] ;  /* 0x0000400001dc7983 */ /* 0x002f280000300800 */
[----:B------:R1:W-:Y:S04]  /*38fa0*/  STL [R1+0x1ad8], R13 ;  /* 0x001ad80d01007387 */ /* 0x0003e80000100800 */
[----:B------:R1:W-:Y:S04]  /*38fb0*/  STL [R1+0x1ad4], R12 ;  /* 0x001ad40c01007387 */ /* 0x0003e80000100800 */
[----:B------:R1:W-:Y:S01]  /*38fc0*/  STL [R1+0x1ad0], R9 ;  /* 0x001ad00901007387 */ /* 0x0003e20000100800 */
[C---:B---3--:R-:W-:Y:S11]  /*38fd0*/  HMMA.1688.F32.TF32 R248, R228.reuse, R14, R248 ;  /* 0x0000000ee4f8723c */ /* 0x048ff600000810f8 */
[----:B------:R-:W-:Y:S11]  /*38fe0*/  @!UPT UIADD3 URZ, URZ, URZ, URZ ;  /* 0x0000003f3f3ff290 */ /* 0x000ff6000fffe03f */
[----:B------:R-:W-:Y:S02]  /*38ff0*/  @!UPT UIADD3 URZ, URZ, URZ, URZ ;  /* 0x0000003f3f3ff290 */ /* 0x000fe4000fffe03f */
[----:B------:R-:W-:Y:S01]  /*39000*/  IMAD.MOV.U32 R21, RZ, RZ, R250 ;  /* 0x000000ffff157224 */ /* 0x000fe200078e00fa */
[----:B------:R-:W-:Y:S01]  /*39010*/  MOV R20, R249 ;  /* 0x000000f900147202 */ /* 0x000fe20000000f00 */
[----:B------:R-:W-:Y:S02]  /*39020*/  IMAD.MOV.U32 R8, RZ, RZ, R251 ;  /* 0x000000ffff087224 */ /* 0x000fe400078e00fb */
[----:B------:R-:W-:Y:S01]  /*39030*/  IMAD.MOV.U32 R17, RZ, RZ, R248 ;  /* 0x000000ffff117224 */ /* 0x000fe200078e00f8 */
[----:B------:R-:W3:Y:S04]  /*39040*/  LDL.LU.64 R250, [R1+0x1b00] ;  /* 0x001b000001fa7983 */ /* 0x000ee80000300a00 */
[----:B------:R-:W3:Y:S01]  /*39050*/  LDL.LU.64 R248, [R1+0x1af8] ;  /* 0x001af80001f87983 */ /* 0x000ee20000300a00 */
[----:B--2---:R-:W-:Y:S01]  /*39060*/  HMMA.1688.F32.TF32 R216, R228, R22, R216 ;  /* 0x00000016e4d8723c */ /* 0x004fe200000810d8 */
[----:B----4-:R-:W-:-:S02]  /*39070*/  IMAD.MOV.U32 R223, RZ, RZ, R3 ;  /* 0x000000ffffdf7224 */ /* 0x010fc400078e0003 */
[----:B------:R-:W-:Y:S02]  /*39080*/  IMAD.MOV.U32 R221, RZ, RZ, R252 ;  /* 0x000000ffffdd7224 */ /* 0x000fe400078e00fc */
[----:B------:R-:W-:Y:S11]  /*39090*/  IMAD.MOV.U32 R222, RZ, RZ, R7 ;  /* 0x000000ffffde7224 */ /* 0x000ff600078e0007 */
[----:B------:R-:W-:Y:S08]  /*390a0*/  @!UPT UIADD3 URZ, URZ, URZ, URZ ;  /* 0x0000003f3f3ff290 */ /* 0x000ff0000fffe03f */
[----:B------:R-:W-:Y:S02]  /*390b0*/  IMAD.MOV.U32 R33, RZ, RZ, R216 ;  /* 0x000000ffff217224 */ /* 0x000fe400078e00d8 */
[----:B------:R-:W-:Y:S02]  /*390c0*/  IMAD.MOV.U32 R36, RZ, RZ, R217 ;  /* 0x000000ffff247224 */ /* 0x000fe400078e00d9 */
[----:B------:R-:W-:Y:S02]  /*390d0*/  IMAD.MOV.U32 R37, RZ, RZ, R218 ;  /* 0x000000ffff257224 */ /* 0x000fe400078e00da */
[----:B------:R-:W-:Y:S02]  /*390e0*/  IMAD.MOV.U32 R24, RZ, RZ, R219 ;  /* 0x000000ffff187224 */ /* 0x000fe400078e00db */
[C---:B------:R-:W-:Y:S08]  /*390f0*/  HMMA.1688.F32.TF32 R216, R228.reuse, R26, R208 ;  /* 0x0000001ae4d8723c */ /* 0x040ff000000810d0 */
[C---:B------:R-:W-:Y:S11]  /*39100*/  HMMA.1688.F32.TF32 R220, R228.reuse, R18, R220 ;  /* 0x00000012e4dc723c */ /* 0x040ff600000810dc */
[----:B------:R-:W-:Y:S05]  /*39110*/  @!UPT UIADD3 URZ, URZ, URZ, URZ ;  /* 0x0000003f3f3ff290 */ /* 0x000fea000fffe03f */
[----:B------:R-:W-:Y:S01]  /*39120*/  IMAD.MOV.U32 R211, RZ, RZ, R216 ;  /* 0x000000ffffd37224 */ /* 0x000fe200078e00d8 */
[----:B------:R-:W-:Y:S01]  /*39130*/  MOV R32, R219 ;  /* 0x000000db00207202 */ /* 0x000fe20000000f00 */
[----:B------:R-:W-:Y:S02]  /*39140*/  IMAD.MOV.U32 R210, RZ, RZ, R217 ;  /* 0x000000ffffd27224 */ /* 0x000fe400078e00d9 */
[----:B------:R-:W-:Y:S02]  /*39150*/  IMAD.MOV.U32 R209, RZ, RZ, R218 ;  /* 0x000000ffffd17224 */ /* 0x000fe400078e00da */
[----:B------:R-:W-:Y:S02]  /*39160*/  HMMA.1688.F32.TF32 R216, R228, R30, R212 ;  /* 0x0000001ee4d8723c */ /* 0x000fe400000810d4 */
[----:B------:R-:W-:Y:S02]  /*39170*/  IMAD.MOV.U32 R25, RZ, RZ, R220 ;  /* 0x000000ffff197224 */ /* 0x000fe400078e00dc */
[----:B------:R-:W-:-:S02]  /*39180*/  IMAD.MOV.U32 R28, RZ, RZ, R221 ;  /* 0x000000ffff1c7224 */ /* 0x000fc400078e00dd */
[----:B------:R-:W-:Y:S02]  /*39190*/  IMAD.MOV.U32 R29, RZ, RZ, R222 ;  /* 0x000000ffff1d7224 */ /* 0x000fe400078e00de */
[----:B------:R-:W-:Y:S02]  /*391a0*/  IMAD.MOV.U32 R16, RZ, RZ, R223 ;  /* 0x000000ffff107224 */ /* 0x000fe400078e00df */
[----:B------:R-:W-:Y:S11]  /*391b0*/  HMMA.1688.F32.TF32 R220, R228, R34, R224 ;  /* 0x00000022e4dc723c */ /* 0x000ff600000810e0 */
[----:B------:R-:W-:Y:S03]  /*391c0*/  @!UPT UIADD3 URZ, URZ, URZ, URZ ;  /* 0x0000003f3f3ff290 */ /* 0x000fe6000fffe03f */
[----:B------:R-:W-:Y:S02]  /*391d0*/  IMAD.MOV.U32 R214, RZ, RZ, R217 ;  /* 0x000000ffffd67224 */ /* 0x000fe400078e00d9 */
[----:B------:R-:W-:Y:S02]  /*391e0*/  IMAD.MOV.U32 R213, RZ, RZ, R218 ;  /* 0x000000ffffd57224 */ /* 0x000fe400078e00da */
[----:B------:R-:W-:-:S06]  /*391f0*/  IMAD.MOV.U32 R6, RZ, RZ, R219 ;  /* 0x000000ffff067224 */ /* 0x000fcc00078e00db */
[----:B------:R-:W-:Y:S02]  /*39200*/  IMAD.MOV.U32 R219, RZ, RZ, R220 ;  /* 0x000000ffffdb7224 */ /* 0x000fe400078e00dc */
[----:B------:R-:W-:Y:S02]  /*39210*/  IMAD.MOV.U32 R218, RZ, RZ, R221 ;  /* 0x000000ffffda7224 */ /* 0x000fe400078e00dd */
[----:B------:R-:W-:Y:S02]  /*39220*/  IMAD.MOV.U32 R217, RZ, RZ, R222 ;  /* 0x000000ffffd97224 */ /* 0x000fe400078e00de */
[----:B------:R-:W-:Y:S01]  /*39230*/  IMAD.MOV.U32 R208, RZ, RZ, R223 ;  /* 0x000000ffffd07224 */ /* 0x000fe200078e00df */
[----:B------:R-:W-:Y:S11]  /*39240*/  HMMA.1688.F32.TF32 R40, R232, R18, R40 ;  /* 0x00000012e828723c */ /* 0x000ff60000081028 */
[----:B------:R-:W-:Y:S11]  /*39250*/  @!UPT UIADD3 URZ, URZ, URZ, URZ ;  /* 0x0000003f3f3ff290 */ /* 0x000ff6000fffe03f */
[----:B------:R-:W-:Y:S02]  /*39260*/  @!UPT UIADD3 URZ, URZ, URZ, URZ ;  /* 0x0000003f3f3ff290 */ /* 0x000fe4000fffe03f */
[----:B------:R-:W-:Y:S02]  /*39270*/  IMAD.MOV.U32 R212, RZ, RZ, R43 ;  /* 0x000000ffffd47224 */ /* 0x000fe400078e002b */
[----:B------:R-:W-:Y:S01]  /*39280*/  IMAD.MOV.U32 R215, RZ, RZ, R216 ;  /* 0x000000ffffd77224 */ /* 0x000fe200078e00d8 */
[----:B------:R-:W-:Y:S04]  /*39290*/  STL [R1+0x1aec], R8 ;  /* 0x001aec0801007387 */ /* 0x000fe80000100800 */
[----:B------:R-:W-:Y:S04]  /*392a0*/  STL [R1+0x1ae8], R21 ;  /* 0x001ae81501007387 */ /* 0x000fe80000100800 */
[----:B------:R-:W-:Y:S04]  /*392b0*/  STL [R1+0x1ae4], R20 ;  /* 0x001ae41401007387 */ /* 0x000fe80000100800 */
[----:B------:R-:W-:Y:S01]  /*392c0*/  STL [R1+0x1ae0], R17 ;  /* 0x001ae01101007387 */ /* 0x000fe20000100800 */
[----:B---3--:R-:W-:Y:S11]  /*392d0*/  HMMA.1688.F32.TF32 R220, R228, R38, R248 ;  /* 0x00000026e4dc723c */ /* 0x008ff600000810f8 */
        /* <DEDUP_REMOVED lines=20> */
[----:B------:R-:W-:Y:S02]  /*39420*/  IMAD.MOV.U32 R222, RZ, RZ, R41 ;  /* 0x000000ffffde7224 */ /* 0x000fe400078e0029 */
[----:B------:R-:W-:-:S02]  /*39430*/  IMAD.MOV.U32 R221, RZ, RZ, R42 ;  /* 0x000000ffffdd7224 */ /* 0x000fc400078e002a */
[C---:B------:R-:W-:Y:S08]  /*39440*/  HMMA.1688.F32.TF32 R40, R232.reuse, R22, R44 ;  /* 0x00000016e828723c */ /* 0x040ff0000008102c */
[----:B------:R-:W-:Y:S01]  /*39450*/  HMMA.1688.F32.TF32 R44, R232, R30, R52 ;  /* 0x0000001ee82c723c */ /* 0x000fe20000081034 */
[----:B------:R2:W-:Y:S04]  /*39460*/  STL [R1+0x1af0], R25 ;  /* 0x001af01901007387 */ /* 0x0005e80000100800 */
[----:B------:R-:W-:Y:S03]  /*39470*/  LDS R52, [R4+0x4b100] ;  /* 0x04b1000004347984 */ /* 0x000fe60000000800 */
[C---:B------:R-:W-:Y:S01]  /*39480*/  HMMA.1688.F32.TF32 R228, R236.reuse, R34, R88 ;  /* 0x00000022ece4723c */ /* 0x040fe20000081058 */
[----:B------:R-:W-:Y:S04]  /*39490*/  LDS R54, [R4+0x4b900] ;  /* 0x04b9000004367984 */ /* 0x000fe80000000800 */
[----:B------:R-:W-:Y:S03]  /*394a0*/  LDS R53, [R5+0x4b100] ;  /* 0x04b1000005357984 */ /* 0x000fe60000000800 */
[----:B-1----:R-:W-:Y:S01]  /*394b0*/  IMAD.MOV.U32 R13, RZ, RZ, R40 ;  /* 0x000000ffff0d7224 */ /* 0x002fe200078e0028 */
[----:B------:R-:W-:Y:S01]  /*394c0*/  MOV R216, R43 ;  /* 0x0000002b00d87202 */ /* 0x000fe20000000f00 */
[----:B------:R-:W-:Y:S01]  /*394d0*/  IMAD.MOV.U32 R12, RZ, RZ, R41 ;  /* 0x000000ffff0c7224 */ /* 0x000fe200078e0029 */
[----:B------:R-:W-:Y:S01]  /*394e0*/  HMMA.1688.F32.TF32 R224, R236, R38, R92 ;  /* 0x00000026ece0723c */ /* 0x000fe2000008105c */
[----:B------:R-:W-:Y:S01]  /*394f0*/  IMAD.MOV.U32 R9, RZ, RZ, R42 ;  /* 0x000000ffff097224 */ /* 0x000fe200078e002a */
[----:B------:R-:W-:Y:S06]  /*39500*/  LDS R55, [R5+0x4b900] ;  /* 0x04b9000005377984 */ /* 0x000fec0000000800 */
[----:B------:R-:W-:Y:S01]  /*39510*/  HMMA.1688.F32.TF32 R40, R232, R26, R48 ;  /* 0x0000001ae828723c */ /* 0x000fe20000081030 */
[----:B------:R-:W-:-:S02]  /*39520*/  IMAD.MOV.U32 R252, RZ, RZ, R44 ;  /* 0x000000fffffc7224 */ /* 0x000fc400078e002c */
[----:B--2---:R-:W-:Y:S02]  /*39530*/  IMAD.MOV.U32 R25, RZ, RZ, R46 ;  /* 0x000000ffff197224 */ /* 0x004fe400078e002e */
[----:B------:R-:W-:Y:S11]  /*39540*/  IMAD.MOV.U32 R8, RZ, RZ, R47 ;  /* 0x000000ffff087224 */ /* 0x000ff600078e002f */
[----:B------:R-:W-:Y:S08]  /*39550*/  @!UPT UIADD3 URZ, URZ, URZ, URZ ;  /* 0x0000003f3f3ff290 */ /* 0x000ff0000fffe03f */
[----:B------:R-:W-:Y:S02]  /*39560*/  IMAD.MOV.U32 R17, RZ, RZ, R42 ;  /* 0x000000ffff117224 */ /* 0x000fe400078e002a */
[----:B------:R-:W-:Y:S02]  /*39570*/  IMAD.MOV.U32 R42, RZ, RZ, R45 ;  /* 0x000000ffff2a7224 */ /* 0x000fe400078e002d */
[C---:B------:R-:W-:Y:S01]  /*39580*/  HMMA.1688.F32.TF32 R44, R232.reuse, R34, R56 ;  /* 0x00000022e82c723c */ /* 0x040fe20000081038 */
        /* <DEDUP_REMOVED lines=8> */
[----:B------:R-:W-:-:S07]  /*39610*/  IMAD.MOV.U32 R21, RZ, RZ, R40 ;  /* 0x000000ffff157224 */ /* 0x000fce00078e0028 */
        /* <DEDUP_REMOVED lines=9> */
[----:B------:R-:W-:Y:S11]  /*396b0*/  IMAD.MOV.U32 R68, RZ, RZ, R51 ;  /* 0x000000ffff447224 */ /* 0x000ff600078e0033 */
[----:B------:R-:W-:Y:S07]  /*396c0*/  @!UPT UIADD3 URZ, URZ, URZ, URZ ;  /* 0x0000003f3f3ff290 */ /* 0x000fee000fffe03f */
        /* <DEDUP_REMOVED lines=27> */
[----:B------:R-:W-:Y:S11]  /*39880*/  HMMA.1688.F32.TF32 R232, R236, R30, R84 ;  /* 0x0000001eece8723c */ /* 0x000ff60000081054 */
[----:B------:R-:W-:Y:S11]  /*39890*/  @!UPT UIADD3 URZ, URZ, URZ, URZ ;  /* 0x0000003f3f3ff290 */ /* 0x000ff6000fffe03f */
[----:B------:R-:W-:Y:S01]  /*398a0*/  @!UPT UIADD3 URZ, URZ, URZ, URZ ;  /* 0x0000003f3f3ff290 */ /* 0x000fe2000fffe03f */
[----:B------:R-:W-:Y:S01]  /*398b0*/  STL [R1+0x19ac], R232 ;  /* 0x0019ace801007387 */ /* 0x000fe20000100800 */
[----:B-1----:R-:W-:Y:S03]  /*398c0*/  HMMA.1688.F32.TF32 R84, R48, R14, R100 ;  /* 0x0000000e3054723c */ /* 0x002fe60000081064 */
[----:B------:R-:W-:Y:S04]  /*398d0*/  STL [R1+0x19a8], R233 ;  /* 0x0019a8e901007387 */ /* 0x000fe80000100800 */
[----:B------:R-:W-:Y:S04]  /*398e0*/  STL [R1+0x19a4], R234 ;  /* 0x0019a4ea01007387 */ /* 0x000fe80000100800 */
[----:B------:R-:W-:Y:S04]  /*398f0*/  STL [R1+0x19a0], R235 ;  /* 0x0019a0eb01007387 */ /* 0x000fe80000100800 */
[----:B------:R1:W-:Y:S04]  /*39900*/  STL [R1+0x19bc], R228 ;  /* 0x0019bce401007387 */ /* 0x0003e80000100800 */
[----:B------:R-:W-:Y:S04]  /*39910*/  STL [R1+0x19b8], R229 ;  /* 0x0019b8e501007387 */ /* 0x000fe80000100800 */
[----:B------:R-:W-:Y:S04]  /*39920*/  STL [R1+0x19b4], R230 ;  /* 0x0019b4e601007387 */ /* 0x000fe80000100800 */
[----:B------:R-:W-:Y:S01]  /*39930*/  STL [R1+0x19b0], R231 ;  /* 0x0019b0e701007387 */ /* 0x000fe20000100800 */
[----:B-1----:R-:W-:-:S03]  /*39940*/  IMAD.MOV.U32 R228, RZ, RZ, R87 ;  /* 0x000000ffffe47224 */ /* 0x002fc600078e0057 */
[----:B------:R1:W-:Y:S04]  /*39950*/  STL [R1+0x19c8], R224 ;  /* 0x0019c8e001007387 */ /* 0x0003e80000100800 */
[----:B------:R2:W-:Y:S04]  /*39960*/  STL [R1+0x19c4], R225 ;  /* 0x0019c4e101007387 */ /* 0x0005e80000100800 */
[----:B------:R3:W-:Y:S01]  /*39970*/  STL [R1+0x19c0], R226 ;  /* 0x0019c0e201007387 */ /* 0x0007e20000100800 */
[----:B-1----:R-:W-:Y:S01]  /*39980*/  MOV R224, R84 ;  /* 0x0000005400e07202 */ /* 0x002fe20000000f00 */
[----:B--2---:R-:W-:-:S02]  /*39990*/  IMAD.MOV.U32 R225, RZ, RZ, R85 ;  /* 0x000000ffffe17224 */ /* 0x004fc400078e0055 */
[----:B---3--:R-:W-:Y:S02]  /*399a0*/  IMAD.MOV.U32 R226, RZ, RZ, R86 ;  /* 0x000000ffffe27224 */ /* 0x008fe400078e0056 */
[C---:B------:R-:W-:Y:S08]  /*399b0*/  HMMA.1688.F32.TF32 R84, R48.reuse, R22, R108 ;  /* 0x000000163054723c */ /* 0x040ff0000008106c */
[----:B------:R-:W-:Y:S01]  /*399c0*/  HMMA.1688.F32.TF32 R88, R48, R10, R96 ;  /* 0x0000000a3058723c */ /* 0x000fe20000081060 */
[----:B------:R-:W-:Y:S01]  /*399d0*/  STL [R1+0x199c], R227 ;  /* 0x00199ce301007387 */ /* 0x000fe20000100800 */
[----:B------:R-:W-:-:S02]  /*399e0*/  IMAD.MOV.U32 R243, RZ, RZ, R220 ;  /* 0x000000fffff37224 */ /* 0x000fc400078e00dc */
[----:B------:R-:W-:Y:S02]  /*399f0*/  IMAD.MOV.U32 R65, RZ, RZ, R46 ;  /* 0x000000ffff417224 */ /* 0x000fe400078e002e */
[----:B------:R-:W-:Y:S01]  /*39a00*/  IMAD.MOV.U32 R64, RZ, RZ, R47 ;  /* 0x000000ffff407224 */ /* 0x000fe200078e002f */
[----:B------:R-:W-:Y:S01]  /*39a10*/  LDS R46, [R2+0x4b980] ;  /* 0x04b98000022e7984 */ /* 0x000fe20000000800 */
[----:B------:R-:W-:Y:S02]  /*39a20*/  IMAD.MOV.U32 R75, RZ, RZ, R44 ;  /* 0x000000ffff4b7224 */ /* 0x000fe400078e002c */
[----:B------:R-:W-:Y:S01]  /*39a30*/  IMAD.MOV.U32 R59, RZ, RZ, R42 ;  /* 0x000000ffff3b7224 */ /* 0x000fe200078e002a */
[----:B------:R-:W-:Y:S01]  /*39a40*/  LDS R44, [R2+0x4b180] ;  /* 0x04b18000022c7984 */ /* 0x000fe20000000800 */
[----:B------:R-:W-:Y:S02]  /*39a50*/  IMAD.MOV.U32 R63, RZ, RZ, R41 ;  /* 0x000000ffff3f7224 */ /* 0x000fe400078e0029 */
[----:B------:R-:W-:Y:S01]  /*39a60*/  IMAD.MOV.U32 R67, RZ, RZ, R40 ;  /* 0x000000ffff437224 */ /* 0x000fe200078e0028 */
[----:B------:R-:W-:Y:S01]  /*39a70*/  LDS R47, [R0+0x4b980] ;  /* 0x04b98000002f7984 */ /* 0x000fe20000000800 */
[----:B------:R-:W-:-:S02]  /*39a80*/  IMAD.MOV.U32 R229, RZ, RZ, R84 ;  /* 0x000000ffffe57224 */ /* 0x000fc400078e0054 */
[----:B------:R-:W-:Y:S01]  /*39a90*/  IMAD.MOV.U32 R230, RZ, RZ, R85 ;  /* 0x000000ffffe67224 */ /* 0x000fe200078e0055 */
[----:B------:R-:W-:Y:S01]  /*39aa0*/  LDS R40, [R4+0x4b180] ;  /* 0x04b1800004287984 */ /* 0x000fe20000000800 */
[----:B------:R-:W-:Y:S02]  /*39ab0*/  IMAD.MOV.U32 R231, RZ, RZ, R86 ;  /* 0x000000ffffe77224 */ /* 0x000fe400078e0056 */
[----:B------:R-:W-:Y:S01]  /*39ac0*/  IMAD.MOV.U32 R232, RZ, RZ, R87 ;  /* 0x000000ffffe87224 */ /* 0x000fe200078e0057 */
[----:B------:R-:W-:Y:S01]  /*39ad0*/  STL.64 [R1+0x310], R88 ;  /* 0x0003105801007387 */ /* 0x000fe20000100a00 */
[C---:B------:R-:W-:Y:S03]  /*39ae0*/  HMMA.1688.F32.TF32 R84, R48.reuse, R26, R112 ;  /* 0x0000001a3054723c */ /* 0x040fe60000081070 */
[----:B------:R1:W-:Y:S04]  /*39af0*/  STL.64 [R1+0x318], R90 ;  /* 0x0003185a01007387 */ /* 0x0003e80000100a00 */
[----:B------:R2:W-:Y:S04]  /*39b00*/  STL [R1+0x19d8], R228 ;  /* 0x0019d8e401007387 */ /* 0x0005e80000100800 */
[----:B------:R3:W-:Y:S01]  /*39b10*/  STL [R1+0x19d4], R226 ;  /* 0x0019d4e201007387 */ /* 0x0007e20000100800 */
[----:B-1----:R-:W-:Y:S03]  /*39b20*/  HMMA.1688.F32.TF32 R88, R48, R18, R104 ;  /* 0x000000123058723c */ /* 0x002fe60000081068 */
[----:B------:R1:W-:Y:S04]  /*39b30*/  STL [R1+0x19d0], R224 ;  /* 0x0019d0e001007387 */ /* 0x0003e80000100800 */
[----:B------:R4:W-:Y:S05]  /*39b40*/  STL [R1+0x19cc], R225 ;  /* 0x0019cce101007387 */ /* 0x0009ea0000100800 */
[----:B--2---:R-:W-:Y:S01]  /*39b50*/  IMAD.MOV.U32 R228, RZ, RZ, R84 ;  /* 0x000000ffffe47224 */ /* 0x004fe200078e0054 */
[----:B------:R-:W-:Y:S01]  /*39b60*/  LDS R42, [R4+0x4b980] ;  /* 0x04b98000042a7984 */ /* 0x000fe20000000800 */
[----:B---3--:R-:W-:-:S02]  /*39b70*/  IMAD.MOV.U32 R226, RZ, RZ, R85 ;  /* 0x000000ffffe27224 */ /* 0x008fc400078e0055 */
[----:B-1----:R-:W-:Y:S01]  /*39b80*/  IMAD.MOV.U32 R224, RZ, RZ, R86 ;  /* 0x000000ffffe07224 */ /* 0x002fe200078e0056 */
[----:B------:R-:W-:Y:S01]  /*39b90*/  LDS R41, [R5+0x4b180] ;  /* 0x04b1800005297984 */ /* 0x000fe20000000800 */
[----:B----4-:R-:W-:Y:S02]  /*39ba0*/  IMAD.MOV.U32 R225, RZ, RZ, R87 ;  /* 0x000000ffffe17224 */ /* 0x010fe400078e0057 */
[----:B------:R-:W-:Y:S01]  /*39bb0*/  HMMA.1688.F32.TF32 R84, R48, R30, R116 ;  /* 0x0000001e3054723c */ /* 0x000fe20000081074 */
[----:B------:R-:W-:Y:S02]  /*39bc0*/  IMAD.MOV.U32 R108, RZ, RZ, R223 ;  /* 0x000000ffff6c7224 */ /* 0x000fe400078e00df */
[----:B------:R-:W-:Y:S02]  /*39bd0*/  IMAD.MOV.U32 R92, RZ, RZ, R219 ;  /* 0x000000ffff5c7224 */ /* 0x000fe400078e00db */
[----:B------:R-:W-:Y:S01]  /*39be0*/  IMAD.MOV.U32 R93, RZ, RZ, R218 ;  /* 0x000000ffff5d7224 */ /* 0x000fe200078e00da */
[----:B------:R-:W-:Y:S04]  /*39bf0*/  STL.64 [R1+0x2f0], R88 ;  /* 0x0002f05801007387 */ /* 0x000fe80000100a00 */
[----:B------:R-:W-:Y:S04]  /*39c00*/  STL.64 [R1+0x2f8], R90 ;  /* 0x0002f85a01007387 */ /* 0x000fe80000100a00 */
[----:B------:R1:W-:Y:S04]  /*39c10*/  STL [R1+0x19e8], R232 ;  /* 0x0019e8e801007387 */ /* 0x0003e80000100800 */
[----:B------:R2:W-:Y:S04]  /*39c20*/  STL [R1+0x19e4], R231 ;  /* 0x0019e4e701007387 */ /* 0x0005e80000100800 */
[----:B------:R3:W-:Y:S02]  /*39c30*/  STL [R1+0x19e0], R230 ;  /* 0x0019e0e601007387 */ /* 0x0007e40000100800 */
[----:B-1----:R-:W-:-:S02]  /*39c40*/  IMAD.MOV.U32 R232, RZ, RZ, R84 ;  /* 0x000000ffffe87224 */ /* 0x002fc400078e0054 */
[----:B------:R1:W-:Y:S01]  /*39c50*/  STL [R1+0x19dc], R229 ;  /* 0x0019dce501007387 */ /* 0x0003e20000100800 */
[----:B--2---:R-:W-:Y:S02]  /*39c60*/  IMAD.MOV.U32 R231, RZ, RZ, R85 ;  /* 0x000000ffffe77224 */ /* 0x004fe400078e0055 */
[----:B------:R-:W-:Y:S02]  /*39c70*/  IMAD.MOV.U32 R109, RZ, RZ, R222 ;  /* 0x000000ffff6d7224 */ /* 0x000fe400078e00de */
[----:B------:R-:W-:Y:S01]  /*39c80*/  IMAD.MOV.U32 R94, RZ, RZ, R217 ;  /* 0x000000ffff5e7224 */ /* 0x000fe200078e00d9 */
[----:B---3--:R-:W-:Y:S01]  /*39c90*/  MOV R230, R86 ;  /* 0x0000005600e67202 */ /* 0x008fe20000000f00 */
[----:B------:R-:W-:Y:S02]  /*39ca0*/  IMAD.MOV.U32 R110, RZ, RZ, R221 ;  /* 0x000000ffff6e7224 */ /* 0x000fe400078e00dd */
[----:B------:R-:W-:Y:S01]  /*39cb0*/  IMAD.MOV.U32 R95, RZ, RZ, R208 ;  /* 0x000000ffff5f7224 */ /* 0x000fe200078e00d0 */
[----:B------:R-:W-:Y:S01]  /*39cc0*/  MOV R103, R244 ;  /* 0x000000f400677202 */ /* 0x000fe20000000f00 */
[----:B-1----:R-:W-:Y:S01]  /*39cd0*/  IMAD.MOV.U32 R229, RZ, RZ, R87 ;  /* 0x000000ffffe57224 */ /* 0x002fe200078e0057 */
[----:B------:R-:W-:Y:S01]  /*39ce0*/  LDS R96, [R4+0x4c000] ;  /* 0x04c0000004607984 */ /* 0x000fe20000000800 */
[----:B------:R-:W-:Y:S01]  /*39cf0*/  HMMA.1688.F32.TF32 R84, R48, R34, R120 ;  /* 0x000000223054723c */ /* 0x000fe20000081078 */
[----:B------:R-:W-:-:S02]  /*39d00*/  IMAD.MOV.U32 R111, RZ, RZ, R212 ;  /* 0x000000ffff6f7224 */ /* 0x000fc400078e00d4 */
[----:B------:R-:W-:Y:S01]  /*39d10*/  IMAD.MOV.U32 R100, RZ, RZ, R247 ;  /* 0x000000ffff647224 */ /* 0x000fe200078e00f7 */
[----:B------:R-:W-:Y:S04]  /*39d20*/  LDS R98, [R4+0x4c800] ;  /* 0x04c8000004627984 */ /* 0x000fe80000000800 */
[----:B------:R-:W-:Y:S01]  /*39d30*/  HMMA.1688.F32.TF32 R48, R48, R38, R124 ;  /* 0x000000263030723c */ /* 0x000fe2000008107c */
[----:B------:R1:W-:Y:S04]  /*39d40*/  STL [R1+0x19f8], R225 ;  /* 0x0019f8e101007387 */ /* 0x0003e80000100800 */
[----:B------:R2:W-:Y:S04]  /*39d50*/  STL [R1+0x19f4], R224 ;  /* 0x0019f4e001007387 */ /* 0x0005e80000100800 */
[----:B------:R3:W-:Y:S04]  /*39d60*/  STL [R1+0x19f0], R228 ;  /* 0x0019f0e401007387 */ /* 0x0007e80000100800 */
[----:B------:R4:W-:Y:S03]  /*39d70*/  STL [R1+0x19ec], R226 ;  /* 0x0019ece201007387 */ /* 0x0009e60000100800 */
[----:B-1----:R-:W-:Y:S01]  /*39d80*/  IMAD.MOV.U32 R225, RZ, RZ, R84 ;  /* 0x000000ffffe17224 */ /* 0x002fe200078e0054 */
[----:B------:R-:W-:Y:S01]  /*39d90*/  LDS R97, [R5+0x4c000] ;  /* 0x04c0000005617984 */ /* 0x000fe20000000800 */
[----:B--2---:R-:W-:-:S02]  /*39da0*/  IMAD.MOV.U32 R224, RZ, RZ, R85 ;  /* 0x000000ffffe07224 */ /* 0x004fc400078e0055 */
[----:B---3--:R-:W-:Y:S01]  /*39db0*/  IMAD.MOV.U32 R228, RZ, RZ, R86 ;  /* 0x000000ffffe47224 */ /* 0x008fe200078e0056 */
[----:B------:R-:W-:Y:S01]  /*39dc0*/  LDS R99, [R5+0x4c800] ;  /* 0x04c8000005637984 */ /* 0x000fe20000000800 */
[----:B----4-:R-:W-:Y:S02]  /*39dd0*/  IMAD.MOV.U32 R226, RZ, RZ, R87 ;  /* 0x000000ffffe27224 */ /* 0x010fe400078e0057 */
[C---:B------:R-:W-:Y:S01]  /*39de0*/  HMMA.1688.F32.TF32 R84, R52.reuse, R10, R128 ;  /* 0x0000000a3454723c */ /* 0x040fe20000081080 */
[----:B------:R-:W-:Y:S02]  /*39df0*/  IMAD.MOV.U32 R233, RZ, RZ, R48 ;  /* 0x000000ffffe97224 */ /* 0x000fe400078e0030 */
[----:B------:R-:W-:Y:S02]  /*39e00*/  IMAD.MOV.U32 R234, RZ, RZ, R49 ;  /* 0x000000ffffea7224 */ /* 0x000fe400078e0031 */
[----:B------:R-:W-:Y:S02]  /*39e10*/  IMAD.MOV.U32 R235, RZ, RZ, R50 ;  /* 0x000000ffffeb7224 */ /* 0x000fe400078e0032 */
[----:B------:R-:W-:Y:S01]  /*39e20*/  IMAD.MOV.U32 R227, RZ, RZ, R51 ;  /* 0x000000ffffe37224 */ /* 0x000fe200078e0033 */
[----:B------:R1:W-:Y:S01]  /*39e30*/  STL [R1+0x1a08], R229 ;  /* 0x001a08e501007387 */ /* 0x0003e20000100800 */
[C---:B------:R-:W-:Y:S03]  /*39e40*/  HMMA.1688.F32.TF32 R48, R52.reuse, R14, R132 ;  /* 0x0000000e3430723c */ /* 0x040fe60000081084 */
[----:B------:R2:W-:Y:S04]  /*39e50*/  STL [R1+0x1a04], R230 ;  /* 0x001a04e601007387 */ /* 0x0005e80000100800 */
[----:B------:R3:W-:Y:S01]  /*39e60*/  STL [R1+0x1a00], R232 ;  /* 0x001a00e801007387 */ /* 0x0007e20000100800 */
[----:B------:R-:W-:Y:S03]  /*39e70*/  HMMA.1688.F32.TF32 R88, R52, R18, R136 ;  /* 0x000000123458723c */ /* 0x000fe60000081088 */
[----:B------:R4:W-:Y:S04]  /*39e80*/  STL [R1+0x19fc], R231 ;  /* 0x0019fce701007387 */ /* 0x0009e80000100800 */
[----:B------:R-:W-:Y:S04]  /*39e90*/  STL.64 [R1+0x210], R84 ;  /* 0x0002105401007387 */ /* 0x000fe80000100a00 */
[----:B------:R4:W-:Y:S01]  /*39ea0*/  STL.64 [R1+0x218], R86 ;  /* 0x0002185601007387 */ /* 0x0009e20000100a00 */
[----:B------:R-:W-:Y:S01]  /*39eb0*/  IMAD.MOV.U32 R220, RZ, RZ, R43 ;  /* 0x000000ffffdc7224 */ /* 0x000fe200078e002b */
[----:B------:R-:W-:Y:S01]  /*39ec0*/  MOV R74, R75 ;  /* 0x0000004b004a7202 */ /* 0x000fe20000000f00 */
[----:B------:R-:W-:Y:S01]  /*39ed0*/  IMAD.MOV.U32 R122, RZ, RZ, R25 ;  /* 0x000000ffff7a7224 */ /* 0x000fe200078e0019 */
[----:B------:R-:W-:Y:S01]  /*39ee0*/  MOV R113, R12 ;  /* 0x0000000c00717202 */ /* 0x000fe20000000f00 */
[----:B-1----:R-:W-:Y:S01]  /*39ef0*/  IMAD.MOV.U32 R229, RZ, RZ, R48 ;  /* 0x000000ffffe57224 */ /* 0x002fe200078e0030 */
[----:B------:R-:W-:Y:S01]  /*39f00*/  LDS R128, [R2+0x4c080] ;  /* 0x04c0800002807984 */ /* 0x000fe20000000800 */
[----:B--2---:R-:W-:-:S02]  /*39f10*/  IMAD.MOV.U32 R230, RZ, RZ, R49 ;  /* 0x000000ffffe67224 */ /* 0x004fc400078e0031 */
[----:B---3--:R-:W-:Y:S01]  /*39f20*/  IMAD.MOV.U32 R232, RZ, RZ, R50 ;  /* 0x000000ffffe87224 */ /* 0x008fe200078e0032 */
[----:B------:R-:W-:Y:S01]  /*39f30*/  LDS R130, [R2+0x4c880] ;  /* 0x04c8800002827984 */ /* 0x000fe20000000800 */
[----:B----4-:R-:W-:Y:S01]  /*39f40*/  IMAD.MOV.U32 R231, RZ, RZ, R51 ;  /* 0x000000ffffe77224 */ /* 0x010fe200078e0033 */
[C---:B------:R-:W-:Y:S01]  /*39f50*/  HMMA.1688.F32.TF32 R84, R52.reuse, R22, R140 ;  /* 0x000000163454723c */ /* 0x040fe2000008108c */
[----:B------:R-:W-:Y:S01]  /*39f60*/  IMAD.MOV.U32 R123, RZ, RZ, R8 ;  /* 0x000000ffff7b7224 */ /* 0x000fe200078e0008 */
[----:B------:R-:W-:Y:S01]  /*39f70*/  LDS R129, [R0+0x4c080] ;  /* 0x04c0800000817984 */ /* 0x000fe20000000800 */
[----:B------:R-:W-:Y:S02]  /*39f80*/  IMAD.MOV.U32 R116, RZ, RZ, R21 ;  /* 0x000000ffff747224 */ /* 0x000fe400078e0015 */
[----:B------:R-:W-:Y:S01]  /*39f90*/  IMAD.MOV.U32 R117, RZ, RZ, R20 ;  /* 0x000000ffff757224 */ /* 0x000fe200078e0014 */
[----:B------:R-:W-:Y:S02]  /*39fa0*/  LDS R131, [R0+0x4c880] ;  /* 0x04c8800000837984 */ /* 0x000fe40000000800 */
[----:B------:R-:W-:Y:S01]  /*39fb0*/  HMMA.1688.F32.TF32 R48, R52, R26, R144 ;  /* 0x0000001a3430723c */ /* 0x000fe20000081090 */
[----:B------:R-:W-:-:S02]  /*39fc0*/  IMAD.MOV.U32 R43, RZ, RZ, R45 ;  /* 0x000000ffff2b7224 */ /* 0x000fc400078e002d */
[----:B------:R-:W1:Y:S04]  /*39fd0*/  LDS R45, [R0+0x4b180] ;  /* 0x04b18000002d7984 */ /* 0x000e680000000800 */
[----:B------:R-:W-:Y:S04]  /*39fe0*/  STL.64 [R1+0x1f0], R88 ;  /* 0x0001f05801007387 */ /* 0x000fe80000100a00 */
[----:B------:R-:W-:Y:S04]  /*39ff0*/  STL.64 [R1+0x1f8], R90 ;  /* 0x0001f85a01007387 */ /* 0x000fe80000100a00 */
[----:B------:R-:W-:Y:S04]  /*3a000*/  STL.64 [R1+0x1e0], R84 ;  /* 0x0001e05401007387 */ /* 0x000fe80000100a00 */
[----:B------:R-:W-:Y:S04]  /*3a010*/  STL.64 [R1+0x1e8], R86 ;  /* 0x0001e85601007387 */ /* 0x000fe80000100a00 */
[----:B------:R-:W-:Y:S04]  /*3a020*/  STL.64 [R1+0x1d0], R48 ;  /* 0x0001d03001007387 */ /* 0x000fe80000100a00 */
[----:B------:R2:W-:Y:S02]  /*3a030*/  STL.64 [R1+0x1d8], R50 ;  /* 0x0001d83201007387 */ /* 0x0005e40000100a00 */
[C---:B--2---:R-:W-:Y:S08]  /*3a040*/  HMMA.1688.F32.TF32 R48, R52.reuse, R30, R148 ;  /* 0x0000001e3430723c */ /* 0x044ff00000081094 */
[C---:B------:R-:W-:Y:S08]  /*3a050*/  HMMA.1688.F32.TF32 R84, R52.reuse, R34, R152 ;  /* 0x000000223454723c */ /* 0x040ff00000081098 */
[----:B------:R-:W-:Y:S07]  /*3a060*/  HMMA.1688.F32.TF32 R52, R52, R38, R156 ;  /* 0x000000263434723c */ /* 0x000fee000008109c */
[----:B------:R-:W-:Y:S04]  /*3a070*/  STL.64 [R1+0x1c0], R48 ;  /* 0x0001c03001007387 */ /* 0x000fe80000100a00 */
[----:B------:R1:W-:Y:S02]  /*3a080*/  STL.64 [R1+0x1c8], R50 ;  /* 0x0001c83201007387 */ /* 0x0003e40000100a00 */
[C---:B-1----:R-:W-:Y:S02]  /*3a090*/  HMMA.1688.F32.TF32 R48, R44.reuse, R10, R160 ;  /* 0x0000000a2c30723c */ /* 0x042fe400000810a0 */
[----:B------:R-:W-:Y:S04]  /*3a0a0*/  STL.64 [R1+0x1b0], R84 ;  /* 0x0001b05401007387 */ /* 0x000fe80000100a00 */
[----:B------:R1:W-:Y:S04]  /*3a0b0*/  STL.64 [R1+0x1b8], R86 ;  /* 0x0001b85601007387 */ /* 0x0003e80000100a00 */
[----:B------:R-:W-:Y:S04]  /*3a0c0*/  STL.64 [R1+0x160], R52 ;  /* 0x0001603401007387 */ /* 0x000fe80000100a00 */
[----:B------:R-:W-:Y:S01]  /*3a0d0*/  STL.64 [R1+0x168], R54 ;  /* 0x0001683601007387 */ /* 0x000fe20000100a00 */
[----:B------:R-:W-:Y:S01]  /*3a0e0*/  IMAD.MOV.U32 R71, RZ, RZ, R43 ;  /* 0x000000ffff477224 */ /* 0x000fe200078e002b */
[----:B-1----:R-:W-:Y:S02]  /*3a0f0*/  HMMA.1688.F32.TF32 R84, R44, R22, R172 ;  /* 0x000000162c54723c */ /* 0x002fe400000810ac */
[----:B------:R-:W1:Y:S01]  /*3a100*/  LDS R43, [R5+0x4b980] ;  /* 0x04b98000052b7984 */ /* 0x000e620000000800 */
[----:B------:R-:W-:-:S02]  /*3a110*/  IMAD.MOV.U32 R75, RZ, RZ, R70 ;  /* 0x000000ffff4b7224 */ /* 0x000fc400078e0046 */
[----:B------:R-:W-:Y:S02]  /*3a120*/  IMAD.MOV.U32 R118, RZ, RZ, R17 ;  /* 0x000000ffff767224 */ /* 0x000fe400078e0011 */
[----:B------:R-:W-:Y:S01]  /*3a130*/  IMAD.MOV.U32 R119, RZ, RZ, R220 ;  /* 0x000000ffff777224 */ /* 0x000fe200078e00dc */
[----:B------:R-:W-:Y:S04]  /*3a140*/  STL.64 [R1+0x150], R48 ;  /* 0x0001503001007387 */ /* 0x000fe80000100a00 */
[----:B------:R2:W-:Y:S01]  /*3a150*/  STL.64 [R1+0x158], R50 ;  /* 0x0001583201007387 */ /* 0x0005e20000100a00 */
[----:B------:R-:W-:Y:S02]  /*3a160*/  IMAD.MOV.U32 R112, RZ, RZ, R13 ;  /* 0x000000ffff707224 */ /* 0x000fe400078e000d */
[----:B------:R-:W-:-:S02]  /*3a170*/  IMAD.MOV.U32 R114, RZ, RZ, R9 ;  /* 0x000000ffff727224 */ /* 0x000fc400078e0009 */
[----:B------:R-:W-:Y:S02]  /*3a180*/  IMAD.MOV.U32 R115, RZ, RZ, R216 ;  /* 0x000000ffff737224 */ /* 0x000fe400078e00d8 */
[----:B------:R-:W-:Y:S02]  /*3a190*/  IMAD.MOV.U32 R88, RZ, RZ, R215 ;  /* 0x000000ffff587224 */ /* 0x000fe400078e00d7 */
[----:B------:R-:W-:Y:S02]  /*3a1a0*/  IMAD.MOV.U32 R89, RZ, RZ, R214 ;  /* 0x000000ffff597224 */ /* 0x000fe400078e00d6 */
[----:B------:R-:W-:Y:S01]  /*3a1b0*/  IMAD.MOV.U32 R90, RZ, RZ, R213 ;  /* 0x000000ffff5a7224 */ /* 0x000fe200078e00d5 */
[----:B--2---:R-:W-:Y:S01]  /*3a1c0*/  HMMA.1688.F32.TF32 R48, R44, R14, R164 ;  /* 0x0000000e2c30723c */ /* 0x004fe200000810a4 */
        /* <DEDUP_REMOVED lines=9> */
[----:B------:R-:W-:Y:S01]  /*3a260*/  IMAD.MOV.U32 R138, RZ, RZ, R69 ;  /* 0x000000ffff8a7224 */ /* 0x000fe200078e0045 */
[----:B------:R-:W-:Y:S01]  /*3a270*/  MOV R155, R60 ;  /* 0x0000003c009b7202 */ /* 0x000fe20000000f00 */
[----:B------:R-:W-:Y:S01]  /*3a280*/  IMAD.MOV.U32 R154, RZ, RZ, R61 ;  /* 0x000000ffff9a7224 */ /* 0x000fe200078e003d */
[----:B------:R-:W-:Y:S04]  /*3a290*/  LDS R160, [R4+0x4c080] ;  /* 0x04c0800004a07984 */ /* 0x000fe80000000800 */
[----:B------:R-:W-:Y:S04]  /*3a2a0*/  STL.64 [R1+0x140], R48 ;  /* 0x0001403001007387 */ /* 0x000fe80000100a00 */
[----:B------:R2:W-:Y:S01]  /*3a2b0*/  STL.64 [R1+0x148], R50 ;  /* 0x0001483201007387 */ /* 0x0005e20000100a00 */
[----:B------:R-:W-:-:S02]  /*3a2c0*/  IMAD.MOV.U32 R125, RZ, RZ, R63 ;  /* 0x000000ffff7d7224 */ /* 0x000fc400078e003f */
[----:B------:R-:W-:Y:S01]  /*3a2d0*/  IMAD.MOV.U32 R127, RZ, RZ, R56 ;  /* 0x000000ffff7f7224 */ /* 0x000fe200078e0038 */
[----:B------:R-:W-:Y:S01]  /*3a2e0*/  LDS R162, [R4+0x4c880] ;  /* 0x04c8800004a27984 */ /* 0x000fe20000000800 */
[----:B------:R-:W-:Y:S02]  /*3a2f0*/  IMAD.MOV.U32 R126, RZ, RZ, R57 ;  /* 0x000000ffff7e7224 */ /* 0x000fe400078e0039 */
[----:B------:R-:W-:Y:S01]  /*3a300*/  IMAD.MOV.U32 R121, RZ, RZ, R59 ;  /* 0x000000ffff797224 */ /* 0x000fe200078e003b */
[----:B------:R-:W-:Y:S01]  /*3a310*/  LDS R161, [R5+0x4c080] ;  /* 0x04c0800005a17984 */ /* 0x000fe20000000800 */
[C---:B--2---:R-:W-:Y:S01]  /*3a320*/  HMMA.1688.F32.TF32 R48, R44.reuse, R18, R168 ;  /* 0x000000122c30723c */ /* 0x044fe200000810a8 */
[----:B------:R-:W-:Y:S02]  /*3a330*/  IMAD.MOV.U32 R156, RZ, RZ, R251 ;  /* 0x000000ffff9c7224 */ /* 0x000fe400078e00fb */
[----:B------:R-:W-:Y:S05]  /*3a340*/  LDS R163, [R5+0x4c880] ;  /* 0x04c8800005a37984 */ /* 0x000fea0000000800 */
[C---:B------:R-:W-:Y:S11]  /*3a350*/  HMMA.1688.F32.TF32 R52, R44.reuse, R26, R176 ;  /* 0x0000001a2c34723c */ /* 0x040ff600000810b0 */
[----:B------:R-:W-:Y:S04]  /*3a360*/  @!UPT UIADD3 URZ, URZ, URZ, URZ ;  /* 0x0000003f3f3ff290 */ /* 0x000fe8000fffe03f */
[----:B------:R-:W-:Y:S04]  /*3a370*/  STL.64 [R1+0x130], R48 ;  /* 0x0001303001007387 */ /* 0x000fe80000100a00 */
[----:B------:R2:W-:Y:S02]  /*3a380*/  STL.64 [R1+0x138], R50 ;  /* 0x0001383201007387 */ /* 0x0005e40000100a00 */
[C---:B--2---:R-:W-:Y:S02]  /*3a390*/  HMMA.1688.F32.TF32 R48, R44.reuse, R30, R180 ;  /* 0x0000001e2c30723c */ /* 0x044fe400000810b4 */
[----:B------:R-:W-:Y:S04]  /*3a3a0*/  STL.64 [R1+0x120], R84 ;  /* 0x0001205401007387 */ /* 0x000fe80000100a00 */
[----:B------:R-:W-:Y:S04]  /*3a3b0*/  STL.64 [R1+0x128], R86 ;  /* 0x0001285601007387 */ /* 0x000fe80000100a00 */
[----:B------:R-:W-:Y:S04]  /*3a3c0*/  STL.64 [R1+0x110], R52 ;  /* 0x0001103401007387 */ /* 0x000fe80000100a00 */
[----:B------:R-:W-:Y:S09]  /*3a3d0*/  STL.64 [R1+0x118], R54 ;  /* 0x0001183601007387 */ /* 0x000ff20000100a00 */
[----:B------:R-:W-:Y:S04]  /*3a3e0*/  STL.64 [R1+0x100], R48 ;  /* 0x0001003001007387 */ /* 0x000fe80000100a00 */
[----:B------:R2:W-:Y:S02]  /*3a3f0*/  STL.64 [R1+0x108], R50 ;  /* 0x0001083201007387 */ /* 0x0005e40000100a00 */
[C---:B--2---:R-:W-:Y:S08]  /*3a400*/  HMMA.1688.F32.TF32 R48, R44.reuse, R34, R184 ;  /* 0x000000222c30723c */ /* 0x044ff000000810b8 */
[----:B------:R-:W-:Y:S11]  /*3a410*/  HMMA.1688.F32.TF32 R44, R44, R38, R188 ;  /* 0x000000262c2c723c */ /* 0x000ff600000810bc */
[----:B------:R-:W-:Y:S04]  /*3a420*/  @!UPT UIADD3 URZ, URZ, URZ, URZ ;  /* 0x0000003f3f3ff290 */ /* 0x000fe8000fffe03f */
[----:B------:R-:W-:Y:S04]  /*3a430*/  STL.64 [R1+0xf0], R48 ;  /* 0x0000f03001007387 */ /* 0x000fe80000100a00 */
[----:B------:R-:W-:Y:S04]  /*3a440*/  STL.64 [R1+0xf8], R50 ;  /* 0x0000f83201007387 */ /* 0x000fe80000100a00 */
[----:B------:R-:W-:Y:S04]  /*3a450*/  STL.64 [R1+0xe0], R44 ;  /* 0x0000e02c01007387 */ /* 0x000fe80000100a00 */
[----:B------:R1:W-:Y:S02]  /*3a460*/  STL.64 [R1+0xe8], R46 ;  /* 0x0000e82e01007387 */ /* 0x0003e40000100a00 */
[----:B-1----:R-:W-:Y:S01]  /*3a470*/  HMMA.1688.F32.TF32 R44, R40, R10, R192 ;  /* 0x0000000a282c723c */ /* 0x002fe200000810c0 */
        /* <DEDUP_REMOVED lines=11> */
[----:B------:R1:W-:Y:S01]  /*3a530*/  STL [R1+0xd0], R44 ;  /* 0x0000d02c01007387 */ /* 0x0003e20000100800 */
[----:B------:R-:W-:Y:S01]  /*3a540*/  IMAD.MOV.U32 R252, RZ, RZ, R45 ;  /* 0x000000fffffc7224 */ /* 0x000fe200078e002d */
[----:B------:R-:W-:Y:S01]  /*3a550*/  MOV R7, R46 ;  /* 0x0000002e00077202 */ /* 0x000fe20000000f00 */
[----:B------:R-:W-:-:S02]  /*3a560*/  IMAD.MOV.U32 R3, RZ, RZ, R47 ;  /* 0x000000ffff037224 */ /* 0x000fc400078e002f */
[C---:B-1----:R-:W-:Y:S03]  /*3a570*/  HMMA.1688.F32.TF32 R44, R40.reuse, R14, R196 ;  /* 0x0000000e282c723c */ /* 0x042fe600000810c4 */
[----:B------:R-:W-:Y:S04]  /*3a580*/  STL [R1+0x1998], R3 ;  /* 0x0019980301007387 */ /* 0x000fe80000100800 */
[----:B------:R-:W-:Y:S04]  /*3a590*/  STL [R1+0x1994], R7 ;  /* 0x0019940701007387 */ /* 0x000fe80000100800 */
[----:B------:R-:W-:Y:S11]  /*3a5a0*/  STL [R1+0x1990], R252 ;  /* 0x001990fc01007387 */ /* 0x000ff60000100800 */
[----:B------:R-:W-:Y:S01]  /*3a5b0*/  @!UPT UIADD3 URZ, URZ, URZ, URZ ;  /* 0x0000003f3f3ff290 */ /* 0x000fe2000fffe03f */
[----:B------:R-:W-:Y:S04]  /*3a5c0*/  STL.64 [R1+0x60], R44 ;  /* 0x0000602c01007387 */ /* 0x000fe80000100a00 */
[----:B------:R1:W-:Y:S02]  /*3a5d0*/  STL.64 [R1+0x68], R46 ;  /* 0x0000682e01007387 */ /* 0x0003e40000100a00 */
[C---:B-1----:R-:W-:Y:S11]  /*3a5e0*/  HMMA.1688.F32.TF32 R44, R40.reuse, R18, R200 ;  /* 0x00000012282c723c */ /* 0x042ff600000810c8 */
[----:B------:R-:W-:Y:S11]  /*3a5f0*/  @!UPT UIADD3 URZ, URZ, URZ, URZ ;  /* 0x0000003f3f3ff290 */ /* 0x000ff6000fffe03f */
[----:B------:R-:W-:Y:S01]  /*3a600*/  @!UPT UIADD3 URZ, URZ, URZ, URZ ;  /* 0x0000003f3f3ff290 */ /* 0x000fe2000fffe03f */
[----:B------:R-:W-:Y:S04]  /*3a610*/  STL.64 [R1+0x40], R44 ;  /* 0x0000402c01007387 */ /* 0x000fe80000100a00 */
[----:B------:R1:W-:Y:S02]  /*3a620*/  STL.64 [R1+0x48], R46 ;  /* 0x0000482e01007387 */ /* 0x0003e40000100a00 */
[----:B-1----:R-:W-:Y:S01]  /*3a630*/  HMMA.1688.F32.TF32 R44, R40, R22, R204 ;  /* 0x00000016282c723c */ /* 0x002fe200000810cc */
[----:B------:R-:W-:Y:S01]  /*3a640*/  IMAD.MOV.U32 R84, RZ, RZ, R211 ;  /* 0x000000ffff547224 */ /* 0x000fe200078e00d3 */
[----:B------:R-:W-:Y:S01]  /*3a650*/  MOV R85, R210 ;  /* 0x000000d200557202 */ /* 0x000fe20000000f00 */
[----:B------:R-:W-:Y:S02]  /*3a660*/  IMAD.MOV.U32 R148, RZ, RZ, R86 ;  /* 0x000000ffff947224 */ /* 0x000fe400078e0056 */
[----:B------:R-:W-:-:S02]  /*3a670*/  IMAD.MOV.U32 R149, RZ, RZ, R87 ;  /* 0x000000ffff957224 */ /* 0x000fc400078e0057 */
[----:B------:R-:W-:Y:S02]  /*3a680*/  IMAD.MOV.U32 R80, RZ, RZ, R33 ;  /* 0x000000ffff507224 */ /* 0x000fe400078e0021 */
[----:B------:R-:W-:Y:S02]  /*3a690*/  IMAD.MOV.U32 R144, RZ, RZ, R82 ;  /* 0x000000ffff907224 */ /* 0x000fe400078e0052 */
[----:B------:R-:W-:Y:S02]  /*3a6a0*/  IMAD.MOV.U32 R81, RZ, RZ, R36 ;  /* 0x000000ffff517224 */ /* 0x000fe400078e0024 */
[----:B------:R-:W-:Y:S01]  /*3a6b0*/  IMAD.MOV.U32 R145, RZ, RZ, R83 ;  /* 0x000000ffff917224 */ /* 0x000fe200078e0053 */
[----:B------:R-:W-:Y:S01]  /*3a6c0*/  MOV R141, R79 ;  /* 0x0000004f008d7202 */ /* 0x000fe20000000f00 */
[----:B------:R-:W-:Y:S02]  /*3a6d0*/  IMAD.MOV.U32 R140, RZ, RZ, R78 ;  /* 0x000000ffff8c7224 */ /* 0x000fe400078e004e */
[----:B------:R-:W-:-:S02]  /*3a6e0*/  IMAD.MOV.U32 R77, RZ, RZ, R28 ;  /* 0x000000ffff4d7224 */ /* 0x000fc400078e001c */
[----:B------:R-:W-:Y:S02]  /*3a6f0*/  IMAD.MOV.U32 R137, RZ, RZ, R75 ;  /* 0x000000ffff897224 */ /* 0x000fe400078e004b */
[----:B------:R-:W-:Y:S02]  /*3a700*/  IMAD.MOV.U32 R132, RZ, RZ, R70 ;  /* 0x000000ffff847224 */ /* 0x000fe400078e0046 */
[----:B------:R-:W-:Y:S01]  /*3a710*/  IMAD.MOV.U32 R133, RZ, RZ, R71 ;  /* 0x000000ffff857224 */ /* 0x000fe200078e0047 */
[----:B------:R-:W-:Y:S04]  /*3a720*/  STL [R1+0x20], R44 ;  /* 0x0000202c01007387 */ /* 0x000fe80000100800 */
[----:B------:R-:W2:Y:S04]  /*3a730*/  LDL.LU R25, [R1+0x1af0] ;  /* 0x001af00001197983 */ /* 0x000ea80000300800 */
[----:B------:R-:W3:Y:S04]  /*3a740*/  LDL.LU R8, [R1+0x1aec] ;  /* 0x001aec0001087983 */ /* 0x000ee80000300800 */
        /* <DEDUP_REMOVED lines=34> */
[----:B------:R-:W-:Y:S02]  /*3a970*/  IMAD.MOV.U32 R124, RZ, RZ, R62 ;  /* 0x000000ffff7c7224 */ /* 0x000fe400078e003e */
[----:B------:R-:W-:Y:S02]  /*3a980*/  IMAD.MOV.U32 R120, RZ, RZ, R58 ;  /* 0x000000ffff787224 */ /* 0x000fe400078e003a */
[----:B------:R-:W-:Y:S02]  /*3a990*/  IMAD.MOV.U32 R157, RZ, RZ, R250 ;  /* 0x000000ffff9d7224 */ /* 0x000fe400078e00fa */
[----:B------:R-:W-:Y:S02]  /*3a9a0*/  IMAD.MOV.U32 R158, RZ, RZ, R249 ;  /* 0x000000ffff9e7224 */ /* 0x000fe400078e00f9 */
[----:B------:R-:W-:Y:S02]  /*3a9b0*/  IMAD.MOV.U32 R159, RZ, RZ, R248 ;  /* 0x000000ffff9f7224 */ /* 0x000fe400078e00f8 */
[----:B------:R-:W-:-:S02]  /*3a9c0*/  IMAD.MOV.U32 R101, RZ, RZ, R246 ;  /* 0x000000ffff657224 */ /* 0x000fc400078e00f6 */
[----:B------:R-:W-:Y:S01]  /*3a9d0*/  IMAD.MOV.U32 R102, RZ, RZ, R245 ;  /* 0x000000ffff667224 */ /* 0x000fe200078e00f5 */
[----:B------:R-:W-:Y:S01]  /*3a9e0*/  MOV R201, R224 ;  /* 0x000000e000c97202 */ /* 0x000fe20000000f00 */
        /* <DEDUP_REMOVED lines=11> */
[----:B--2---:R-:W-:-:S03]  /*3aaa0*/  IMAD.MOV.U32 R76, RZ, RZ, R25 ;  /* 0x000000ffff4c7224 */ /* 0x004fc600078e0019 */
[----:B------:R-:W2:Y:S04]  /*3aab0*/  LDL.LU R25, [R1+0x1a78] ;  /* 0x001a780001197983 */ /* 0x000ea80000300800 */
[----:B------:R-:W2:Y:S04]  /*3aac0*/  LDL.LU R28, [R1+0x1a74] ;  /* 0x001a7400011c7983 */ /* 0x000ea80000300800 */
[----:B------:R-:W2:Y:S01]  /*3aad0*/  LDL.LU R29, [R1+0x1a70] ;  /* 0x001a7000011d7983 */ /* 0x000ea20000300800 */
[----:B----4-:R-:W-:Y:S02]  /*3aae0*/  IMAD.MOV.U32 R74, RZ, RZ, R21 ;  /* 0x000000ffff4a7224 */ /* 0x010fe400078e0015 */
[----:B---3--:R-:W-:Y:S01]  /*3aaf0*/  IMAD.MOV.U32 R73, RZ, RZ, R20 ;  /* 0x000000ffff497224 */ /* 0x008fe200078e0014 */
[----:B------:R-:W3:Y:S01]  /*3ab00*/  LDL.LU R16, [R1+0x1a6c] ;  /* 0x001a6c0001107983 */ /* 0x000ee20000300800 */
[----:B------:R-:W-:-:S03]  /*3ab10*/  IMAD.MOV.U32 R72, RZ, RZ, R17 ;  /* 0x000000ffff487224 */ /* 0x000fc600078e0011 */
[----:B------:R-:W4:Y:S01]  /*3ab20*/  LDL.LU R17, [R1+0x1a68] ;  /* 0x001a680001117983 */ /* 0x000f220000300800 */
[----:B------:R-:W-:-:S03]  /*3ab30*/  MOV R75, R8 ;  /* 0x00000008004b7202 */ /* 0x000fc60000000f00 */
[----:B------:R-:W2:Y:S04]  /*3ab40*/  LDL.LU R20, [R1+0x1a64] ;  /* 0x001a640001147983 */ /* 0x000ea80000300800 */
[----:B------:R-:W3:Y:S01]  /*3ab50*/  LDL.LU R21, [R1+0x1a60] ;  /* 0x001a600001157983 */ /* 0x000ee20000300800 */
[----:B------:R-:W-:Y:S02]  /*3ab60*/  IMAD.MOV.U32 R70, RZ, RZ, R13 ;  /* 0x000000ffff467224 */ /* 0x000fe400078e000d */
[----:B------:R-:W-:Y:S01]  /*3ab70*/  IMAD.MOV.U32 R69, RZ, RZ, R12 ;  /* 0x000000ffff457224 */ /* 0x000fe200078e000c */
[----:B------:R-:W4:Y:S01]  /*3ab80*/  LDL.LU R8, [R1+0x1a5c] ;  /* 0x001a5c0001087983 */ /* 0x000f220000300800 */
[----:B------:R-:W-:-:S03]  /*3ab90*/  IMAD.MOV.U32 R68, RZ, RZ, R9 ;  /* 0x000000ffff447224 */ /* 0x000fc600078e0009 */
[----:B------:R-:W4:Y:S01]  /*3aba0*/  LDL.LU R9, [R1+0x1a58] ;  /* 0x001a580001097983 */ /* 0x000f220000300800 */
[----:B------:R-:W-:-:S03]  /*3abb0*/  IMAD.MOV.U32 R71, RZ, RZ, R220 ;  /* 0x000000ffff477224 */ /* 0x000fc600078e00dc */
[----:B------:R-:W4:Y:S04]  /*3abc0*/  LDL.LU R12, [R1+0x1a54] ;  /* 0x001a5400010c7983 */ /* 0x000f280000300800 */
[----:B------:R-:W4:Y:S01]  /*3abd0*/  LDL.LU R13, [R1+0x1a50] ;  /* 0x001a5000010d7983 */ /* 0x000f220000300800 */
        /* <DEDUP_REMOVED lines=16> */
[----:B------:R-:W-:Y:S01]  /*3ace0*/  IMAD.MOV.U32 R58, RZ, RZ, R215 ;  /* 0x000000ffff3a7224 */ /* 0x000fe200078e00d7 */
[----:B------:R-:W-:Y:S02]  /*3acf0*/  MOV R57, R214 ;  /* 0x000000d600397202 */ /* 0x000fe40000000f00 */
        /* <DEDUP_REMOVED lines=13> */
[----:B------:R-:W4:Y:S04]  /*3add0*/  LDL.LU R211, [R1+0x1a10] ;  /* 0x001a100001d37983 */ /* 0x000f280000300800 */
[----:B------:R-:W4:Y:S01]  /*3ade0*/  LDL.LU R6, [R1+0x1a0c] ;  /* 0x001a0c0001067983 */ /* 0x000f220000300800 */
[----:B--2---:R-:W-:Y:S02]  /*3adf0*/  IMAD.MOV.U32 R173, RZ, RZ, R20 ;  /* 0x000000ffffad7224 */ /* 0x004fe400078e0014 */
[----:B---3--:R-:W-:Y:S01]  /*3ae00*/  IMAD.MOV.U32 R172, RZ, RZ, R21 ;  /* 0x000000ffffac7224 */ /* 0x008fe200078e0015 */
[C---:B----4-:R-:W-:Y:S08]  /*3ae10*/  HMMA.1688.F32.TF32 R220, R40.reuse, R38, R220 ;  /* 0x0000002628dc723c */ /* 0x050ff000000810dc */
[C---:B------:R-:W-:Y:S08]  /*3ae20*/  HMMA.1688.F32.TF32 R236, R40.reuse, R34, R216 ;  /* 0x0000002228ec723c */ /* 0x040ff000000810d8 */
[C---:B------:R-:W-:Y:S01]  /*3ae30*/  HMMA.1688.F32.TF32 R244, R40.reuse, R30, R212 ;  /* 0x0000001e28f4723c */ /* 0x040fe200000810d4 */
[----:B------:R-:W1:Y:S07]  /*3ae40*/  LDSM.16.M88.4 R20, [R6+0xc180] ;  /* 0x00c180000614783b */ /* 0x000e6e0000000200 */
[----:B------:R-:W-:Y:S11]  /*3ae50*/  HMMA.1688.F32.TF32 R248, R40, R26, R208 ;  /* 0x0000001a28f8723c */ /* 0x000ff600000810d0 */
[----:B------:R-:W-:Y:S11]  /*3ae60*/  @!UPT UIADD3 URZ, URZ, URZ, URZ ;  /* 0x0000003f3f3ff290 */ /* 0x000ff6000fffe03f */
[----:B------:R-:W-:Y:S01]  /*3ae70*/  @!UPT UIADD3 URZ, URZ, URZ, URZ ;  /* 0x0000003f3f3ff290 */ /* 0x000fe2000fffe03f */
[----:B------:R-:W-:Y:S04]  /*3ae80*/  STL.64 [R1+0x1958], R250 ;  /* 0x001958fa01007387 */ /* 0x000fe80000100a00 */
[----:B------:R2:W-:Y:S04]  /*3ae90*/  STL.64 [R1+0x1950], R248 ;  /* 0x001950f801007387 */ /* 0x0005e80000100a00 */
[----:B------:R-:W-:Y:S04]  /*3aea0*/  STL.64 [R1+0x1968], R246 ;  /* 0x001968f601007387 */ /* 0x000fe80000100a00 */
[----:B------:R-:W-:Y:S04]  /*3aeb0*/  STL.64 [R1+0x1960], R244 ;  /* 0x001960f401007387 */ /* 0x000fe80000100a00 */
[----:B------:R-:W-:Y:S01]  /*3aec0*/  STL.64 [R1+0x1978], R238 ;  /* 0x001978ee01007387 */ /* 0x000fe20000100a00 */
[----:B--2---:R-:W-:-:S03]  /*3aed0*/  IMAD.MOV.U32 R248, RZ, RZ, R229 ;  /* 0x000000fffff87224 */ /* 0x004fc600078e00e5 */
[----:B------:R-:W-:Y:S01]  /*3aee0*/  STL.64 [R1+0x1970], R236 ;  /* 0x001970ec01007387 */ /* 0x000fe20000100a00 */
[----:B------:R-:W-:-:S03]  /*3aef0*/  IMAD.MOV.U32 R249, RZ, RZ, R230 ;  /* 0x000000fffff97224 */ /* 0x000fc600078e00e6 */
[----:B------:R-:W-:Y:S01]  /*3af00*/  STL.64 [R1+0x1988], R222 ;  /* 0x001988de01007387 */ /* 0x000fe20000100a00 */
[----:B------:R-:W-:-:S03]  /*3af10*/  IMAD.MOV.U32 R250, RZ, RZ, R232 ;  /* 0x000000fffffa7224 */ /* 0x000fc600078e00e8 */
[----:B------:R-:W-:Y:S01]  /*3af20*/  STL.64 [R1+0x1980], R220 ;  /* 0x001980dc01007387 */ /* 0x000fe20000100a00 */
[----:B------:R-:W-:-:S03]  /*3af30*/  IMAD.MOV.U32 R251, RZ, RZ, R231 ;  /* 0x000000fffffb7224 */ /* 0x000fc600078e00e7 */
[----:B-1----:R-:W-:Y:S04]  /*3af40*/  STL [R1+0x1948], R23 ;  /* 0x0019481701007387 */ /* 0x002fe80000100800 */
[----:B------:R-:W2:Y:S04]  /*3af50*/  LDL.LU R229, [R1+0x1a08] ;  /* 0x001a080001e57983 */ /* 0x000ea80000300800 */
[----:B------:R-:W3:Y:S04]  /*3af60*/  LDL.LU R230, [R1+0x1a04] ;  /* 0x001a040001e67983 */ /* 0x000ee80000300800 */
[----:B------:R-:W4:Y:S04]  /*3af70*/  LDL.LU R232, [R1+0x1a00] ;  /* 0x001a000001e87983 */ /* 0x000f280000300800 */
[----:B------:R-:W4:Y:S04]  /*3af80*/  LDL.LU R231, [R1+0x19fc] ;  /* 0x0019fc0001e77983 */ /* 0x000f280000300800 */
[----:B------:R-:W4:Y:S04]  /*3af90*/  LDL.LU R225, [R1+0x19f8] ;  /* 0x0019f80001e17983 */ /* 0x000f280000300800 */
[----:B------:R-:W4:Y:S04]  /*3afa0*/  LDL.LU R224, [R1+0x19f4] ;  /* 0x0019f40001e07983 */ /* 0x000f280000300800 */
[----:B------:R-:W4:Y:S04]  /*3afb0*/  LDL.LU R228, [R1+0x19f0] ;  /* 0x0019f00001e47983 */ /* 0x000f280000300800 */
[----:B------:R-:W4:Y:S01]  /*3afc0*/  LDL.LU R226, [R1+0x19ec] ;  /* 0x0019ec0001e27983 */ /* 0x000f220000300800 */
[----:B--2---:R-:W-:-:S02]  /*3afd0*/  IMAD.MOV.U32 R199, RZ, RZ, R229 ;  /* 0x000000ffffc77224 */ /* 0x004fc400078e00e5 */
[----:B---3--:R-:W-:Y:S02]  /*3afe0*/  IMAD.MOV.U32 R198, RZ, RZ, R230 ;  /* 0x000000ffffc67224 */ /* 0x008fe400078e00e6 */
[----:B----4-:R-:W-:Y:S02]  /*3aff0*/  IMAD.MOV.U32 R196, RZ, RZ, R232 ;  /* 0x000000ffffc47224 */ /* 0x010fe400078e00e8 */
[----:B------:R-:W2:Y:S01]  /*3b000*/  LDL.LU R232, [R1+0x19e8] ;  /* 0x0019e80001e87983 */ /* 0x000ea20000300800 */
[----:B------:R-:W-:-:S03]  /*3b010*/  IMAD.MOV.U32 R197, RZ, RZ, R231 ;  /* 0x000000ffffc57224 */ /* 0x000fc600078e00e7 */
[----:B------:R-:W3:Y:S04]  /*3b020*/  LDL.LU R231, [R1+0x19e4] ;  /* 0x0019e40001e77983 */ /* 0x000ee80000300800 */
[----:B------:R-:W4:Y:S01]  /*3b030*/  LDL.LU R230, [R1+0x19e0] ;  /* 0x0019e00001e67983 */ /* 0x000f220000300800 */
[----:B------:R-:W-:-:S03]  /*3b040*/  IMAD.MOV.U32 R195, RZ, RZ, R225 ;  /* 0x000000ffffc37224 */ /* 0x000fc600078e00e1 */
[----:B------:R-:W4:Y:S01]  /*3b050*/  LDL.LU R229, [R1+0x19dc] ;  /* 0x0019dc0001e57983 */ /* 0x000f220000300800 */
[----:B------:R-:W-:-:S03]  /*3b060*/  IMAD.MOV.U32 R192, RZ, RZ, R228 ;  /* 0x000000ffffc07224 */ /* 0x000fc600078e00e4 */
[----:B------:R-:W4:Y:S01]  /*3b070*/  LDL.LU R228, [R1+0x19d8] ;  /* 0x0019d80001e47983 */ /* 0x000f220000300800 */
[----:B------:R-:W-:Y:S02]  /*3b080*/  IMAD.MOV.U32 R194, RZ, RZ, R224 ;  /* 0x000000ffffc27224 */ /* 0x000fe400078e00e0 */
[----:B------:R-:W-:Y:S02]  /*3b090*/  IMAD.MOV.U32 R193, RZ, RZ, R226 ;  /* 0x000000ffffc17224 */ /* 0x000fe400078e00e2 */
[----:B------:R-:W4:Y:S04]  /*3b0a0*/  LDL.LU R226, [R1+0x19d4] ;  /* 0x0019d40001e27983 */ /* 0x000f280000300800 */
[----:B------:R-:W4:Y:S04]  /*3b0b0*/  LDL.LU R224, [R1+0x19d0] ;  /* 0x0019d00001e07983 */ /* 0x000f280000300800 */
[----:B------:R-:W4:Y:S04]  /*3b0c0*/  LDL.LU R225, [R1+0x19cc] ;  /* 0x0019cc0001e17983 */ /* 0x000f280000300800 */
[----:B------:R-:W4:Y:S04]  /*3b0d0*/  LDL.LU R184, [R1+0x2f0] ;  /* 0x0002f00001b87983 */ /* 0x000f280000300800 */
[----:B------:R-:W4:Y:S04]  /*3b0e0*/  LDL.LU R185, [R1+0x2f4] ;  /* 0x0002f40001b97983 */ /* 0x000f280000300800 */
[----:B------:R-:W4:Y:S04]  /*3b0f0*/  LDL.LU R186, [R1+0x2f8] ;  /* 0x0002f80001ba7983 */ /* 0x000f280000300800 */
[----:B------:R-:W4:Y:S01]  /*3b100*/  LDL.LU R187, [R1+0x2fc] ;  /* 0x0002fc0001bb7983 */ /* 0x000f220000300800 */
[----:B------:R-:W-:-:S02]  /*3b110*/  IMAD.MOV.U32 R212, RZ, RZ, R233 ;  /* 0x000000ffffd47224 */ /* 0x000fc400078e00e9 */
[----:B------:R-:W-:Y:S02]  /*3b120*/  IMAD.MOV.U32 R213, RZ, RZ, R234 ;  /* 0x000000ffffd57224 */ /* 0x000fe400078e00ea */
[----:B------:R-:W-:Y:S02]  /*3b130*/  IMAD.MOV.U32 R214, RZ, RZ, R235 ;  /* 0x000000ffffd67224 */ /* 0x000fe400078e00eb */
[----:B------:R-:W-:Y:S01]  /*3b140*/  IMAD.MOV.U32 R215, RZ, RZ, R227 ;  /* 0x000000ffffd77224 */ /* 0x000fe200078e00e3 */
[----:B------:R-:W-:Y:S01]  /*3b150*/  MOV R171, R24 ;  /* 0x0000001800ab7202 */ /* 0x000fe20000000f00 */
        /* <DEDUP_REMOVED lines=14> */
[----:B------:R-:W-:Y:S01]  /*3b240*/  LDSM.16.M88.4 R24, [R6+0x10180] ;  /* 0x010180000618783b */ /* 0x000fe20000000200 */
[----:B------:R-:W-:Y:S02]  /*3b250*/  IMAD.MOV.U32 R175, RZ, RZ, R16 ;  /* 0x000000ffffaf7224 */ /* 0x000fe400078e0010 */
[----:B------:R-:W-:Y:S01]  /*3b260*/  IMAD.MOV.U32 R240, RZ, RZ, R13 ;  /* 0x000000fffff07224 */ /* 0x000fe200078e000d */
[----:B------:R-:W-:Y:S01]  /*3b270*/  LDSM.16.M88.4 R16, [R6+0x8180] ;  /* 0x008180000610783b */ /* 0x000fe20000000200 */
[----:B------:R-:W-:Y:S02]  /*3b280*/  IMAD.MOV.U32 R241, RZ, RZ, R12 ;  /* 0x000000fffff17224 */ /* 0x000fe400078e000c */
[----:B------:R-:W-:Y:S01]  /*3b290*/  IMAD.MOV.U32 R242, RZ, RZ, R9 ;  /* 0x000000fffff27224 */ /* 0x000fe200078e0009 */
[----:B------:R-:W-:Y:S01]  /*3b2a0*/  LDSM.16.M88.4 R12, [R6+0x4180] ;  /* 0x00418000060c783b */ /* 0x000fe20000000200 */
[----:B------:R-:W-:-:S02]  /*3b2b0*/  IMAD.MOV.U32 R243, RZ, RZ, R8 ;  /* 0x000000fffff37224 */ /* 0x000fc400078e0008 */
[----:B------:R-:W-:Y:S01]  /*3b2c0*/  IMAD.MOV.U32 R48, RZ, RZ, R37 ;  /* 0x000000ffff307224 */ /* 0x000fe200078e0025 */
[----:B------:R-:W1:Y:S01]  /*3b2d0*/  LDSM.16.M88.4 R8, [R6+0x180] ;  /* 0x000180000608783b */ /* 0x000e620000000200 */
[----:B------:R-:W-:-:S03]  /*3b2e0*/  IMAD.MOV.U32 R49, RZ, RZ, R36 ;  /* 0x000000ffff317224 */ /* 0x000fc600078e0024 */
[----:B------:R-:W1:Y:S04]  /*3b2f0*/  LDSM.16.M88.4 R28, [R6+0x14180] ;  /* 0x01418000061c783b */ /* 0x000e680000000200 */
[----:B------:R-:W1:Y:S04]  /*3b300*/  LDSM.16.M88.4 R32, [R6+0x18180] ;  /* 0x018180000620783b */ /* 0x000e680000000200 */
[----:B------:R-:W1:Y:S01]  /*3b310*/  LDSM.16.M88.4 R36, [R6+0x1c180] ;  /* 0x01c180000624783b */ /* 0x000e620000000200 */
[----:B--2---:R-:W-:Y:S02]  /*3b320*/  IMAD.MOV.U32 R191, RZ, RZ, R232 ;  /* 0x000000ffffbf7224 */ /* 0x004fe400078e00e8 */
[----:B---3--:R-:W-:-:S02]  /*3b330*/  IMAD.MOV.U32 R190, RZ, RZ, R231 ;  /* 0x000000ffffbe7224 */ /* 0x008fc400078e00e7 */
[----:B----4-:R-:W-:Y:S01]  /*3b340*/  IMAD.MOV.U32 R189, RZ, RZ, R230 ;  /* 0x000000ffffbd7224 */ /* 0x010fe200078e00e6 */
[----:B------:R-:W-:Y:S01]  /*3b350*/  MOV R183, R228 ;  /* 0x000000e400b77202 */ /* 0x000fe20000000f00 */
[----:B------:R-:W-:Y:S02]  /*3b360*/  IMAD.MOV.U32 R182, RZ, RZ, R226 ;  /* 0x000000ffffb67224 */ /* 0x000fe400078e00e2 */
[----:B------:R-:W-:Y:S02]  /*3b370*/  IMAD.MOV.U32 R180, RZ, RZ, R224 ;  /* 0x000000ffffb47224 */ /* 0x000fe400078e00e0 */
[----:B------:R-:W2:Y:S01]  /*3b380*/  LDL.LU R224, [R1+0x19c8] ;  /* 0x0019c80001e07983 */ /* 0x000ea20000300800 */
[----:B------:R-:W-:-:S03]  /*3b390*/  IMAD.MOV.U32 R181, RZ, RZ, R225 ;  /* 0x000000ffffb57224 */ /* 0x000fc600078e00e1 */
[----:B------:R-:W2:Y:S04]  /*3b3a0*/  LDL.LU R225, [R1+0x19c4] ;  /* 0x0019c40001e17983 */ /* 0x000ea80000300800 */
[----:B------:R-:W2:Y:S04]  /*3b3b0*/  LDL.LU R226, [R1+0x19c0] ;  /* 0x0019c00001e27983 */ /* 0x000ea80000300800 */
[----:B------:R-:W3:Y:S01]  /*3b3c0*/  LDL.LU R228, [R1+0x19bc] ;  /* 0x0019bc0001e47983 */ /* 0x000ee20000300800 */
[----:B------:R-:W-:-:S03]  /*3b3d0*/  IMAD.MOV.U32 R188, RZ, RZ, R229 ;  /* 0x000000ffffbc7224 */ /* 0x000fc600078e00e5 */
[----:B------:R-:W4:Y:S04]  /*3b3e0*/  LDL.LU R176, [R1+0x310] ;  /* 0x0003100001b07983 */ /* 0x000f280000300800 */
[----:B------:R-:W4:Y:S04]  /*3b3f0*/  LDL.LU R177, [R1+0x314] ;  /* 0x0003140001b17983 */ /* 0x000f280000300800 */
[----:B------:R-:W4:Y:S04]  /*3b400*/  LDL.LU R178, [R1+0x318] ;  /* 0x0003180001b27983 */ /* 0x000f280000300800 */
[----:B------:R-:W4:Y:S04]  /*3b410*/  LDL.LU R179, [R1+0x31c] ;  /* 0x00031c0001b37983 */ /* 0x000f280000300800 */
[----:B------:R-:W3:Y:S04]  /*3b420*/  LDL.LU R229, [R1+0x19b8] ;  /* 0x0019b80001e57983 */ /* 0x000ee80000300800 */
[----:B------:R-:W3:Y:S04]  /*3b430*/  LDL.LU R230, [R1+0x19b4] ;  /* 0x0019b40001e67983 */ /* 0x000ee80000300800 */
[----:B------:R-:W3:Y:S04]  /*3b440*/  LDL.LU R231, [R1+0x19b0] ;  /* 0x0019b00001e77983 */ /* 0x000ee80000300800 */
        /* <DEDUP_REMOVED lines=9> */
[----:B------:R-:W-:Y:S01]  /*3b4e0*/  IMAD.MOV.U32 R3, RZ, RZ, R45 ;  /* 0x000000ffff037224 */ /* 0x000fe200078e002d */
[----:B-1----:R-:W-:Y:S01]  /*3b4f0*/  HMMA.1688.F32.TF32 R240, R64, R8, R240 ;  /* 0x0000000840f0723c */ /* 0x002fe200000810f0 */
[----:B------:R-:W-:Y:S01]  /*3b500*/  IMAD.MOV.U32 R7, RZ, RZ, R46 ;  /* 0x000000ffff077224 */ /* 0x000fe200078e002e */
[----:B------:R-:W3:Y:S01]  /*3b510*/  LDL.LU R216, [R1+0x1f0] ;  /* 0x0001f00001d87983 */ /* 0x000ee20000300800 */
[----:B------:R-:W-:-:S03]  /*3b520*/  IMAD.MOV.U32 R252, RZ, RZ, R47 ;  /* 0x000000fffffc7224 */ /* 0x000fc600078e002f */
[----:B------:R-:W3:Y:S02]  /*3b530*/  LDL.LU R217, [R1+0x1f4] ;  /* 0x0001f40001d97983 */ /* 0x000ee40000300800 */
[C---:B------:R-:W-:Y:S02]  /*3b540*/  HMMA.1688.F32.TF32 R40, R64.reuse, R12, R172 ;  /* 0x0000000c4028723c */ /* 0x040fe400000810ac */
[----:B------:R-:W3:Y:S04]  /*3b550*/  LDL.LU R218, [R1+0x1f8] ;  /* 0x0001f80001da7983 */ /* 0x000ee80000300800 */
        /* <DEDUP_REMOVED lines=16> */
[----:B------:R-:W-:Y:S02]  /*3b660*/  HMMA.1688.F32.TF32 R64, R64, R36, R164 ;  /* 0x000000244040723c */ /* 0x000fe400000810a4 */
[----:B------:R-:W-:Y:S04]  /*3b670*/  LDS R164, [R4+0x4c100] ;  /* 0x04c1000004a47984 */ /* 0x000fe80000000800 */
[----:B------:R-:W-:Y:S04]  /*3b680*/  LDS R166, [R4+0x4c900] ;  /* 0x04c9000004a67984 */ /* 0x000fe80000000800 */
[----:B------:R-:W-:Y:S04]  /*3b690*/  LDS R165, [R5+0x4c100] ;  /* 0x04c1000005a57984 */ /* 0x000fe80000000800 */
[----:B------:R-:W2:Y:S01]  /*3b6a0*/  LDS R167, [R5+0x4c900] ;  /* 0x04c9000005a77984 */ /* 0x000ea20000000800 */
[C---:B------:R-:W-:Y:S03]  /*3b6b0*/  HMMA.1688.F32.TF32 R100, R128.reuse, R8, R100 ;  /* 0x000000088064723c */ /* 0x040fe60000081064 */
[----:B------:R-:W-:Y:S04]  /*3b6c0*/  LDS R173, [R5+0x4c180] ;  /* 0x04c1800005ad7984 */ /* 0x000fe80000000800 */
[----:B------:R-:W1:Y:S01]  /*3b6d0*/  LDS R175, [R5+0x4c980] ;  /* 0x04c9800005af7984 */ /* 0x000e620000000800 */
        /* <DEDUP_REMOVED lines=13> */
[----:B--2---:R-:W-:Y:S08]  /*3b7b0*/  HMMA.1688.F32.TF32 R208, R164, R8, R208 ;  /* 0x00000008a4d0723c */ /* 0x004ff000000810d0 */
[----:B------:R-:W-:Y:S11]  /*3b7c0*/  HMMA.1688.F32.TF32 R152, R160, R28, R232 ;  /* 0x0000001ca098723c */ /* 0x000ff600000810e8 */
[----:B------:R-:W-:Y:S04]  /*3b7d0*/  @!UPT UIADD3 URZ, URZ, URZ, URZ ;  /* 0x0000003f3f3ff290 */ /* 0x000fe8000fffe03f */
[----:B------:R-:W-:Y:S04]  /*3b7e0*/  STL [R1+0x18d8], R208 ;  /* 0x0018d8d001007387 */ /* 0x000fe80000100800 */
[----:B------:R-:W-:Y:S04]  /*3b7f0*/  STL [R1+0x18d4], R209 ;  /* 0x0018d4d101007387 */ /* 0x000fe80000100800 */
[----:B------:R-:W-:Y:S04]  /*3b800*/  STL [R1+0x18d0], R210 ;  /* 0x0018d0d201007387 */ /* 0x000fe80000100800 */
[----:B------:R-:W-:Y:S04]  /*3b810*/  STL [R1+0x18cc], R211 ;  /* 0x0018ccd301007387 */ /* 0x000fe80000100800 */
[----:B------:R-:W2:Y:S04]  /*3b820*/  LDL.LU R232, [R1+0x1d0] ;  /* 0x0001d00001e87983 */ /* 0x000ea80000300800 */
[----:B------:R-:W2:Y:S04]  /*3b830*/  LDL.LU R233, [R1+0x1d4] ;  /* 0x0001d40001e97983 */ /* 0x000ea80000300800 */
[----:B------:R-:W2:Y:S04]  /*3b840*/  LDL.LU R234, [R1+0x1d8] ;  /* 0x0001d80001ea7983 */ /* 0x000ea80000300800 */
[----:B------:R-:W2:Y:S01]  /*3b850*/  LDL.LU R235, [R1+0x1dc] ;  /* 0x0001dc0001eb7983 */ /* 0x000ea20000300800 */
[C---:B----4-:R-:W-:Y:S08]  /*3b860*/  HMMA.1688.F32.TF32 R176, R204.reuse, R8, R176 ;  /* 0x00000008ccb0723c */ /* 0x050ff000000810b0 */
[----:B------:R-:W-:Y:S08]  /*3b870*/  HMMA.1688.F32.TF32 R204, R204, R36, R212 ;  /* 0x00000024cccc723c */ /* 0x000ff000000810d4 */
[C---:B------:R-:W-:Y:S01]  /*3b880*/  HMMA.1688.F32.TF32 R212, R164.reuse, R12, R248 ;  /* 0x0000000ca4d4723c */ /* 0x040fe200000810f8 */
        /* <DEDUP_REMOVED lines=12> */
[----:B---3--:R-:W-:Y:S03]  /*3b950*/  HMMA.1688.F32.TF32 R216, R164, R16, R216 ;  /* 0x00000010a4d8723c */ /* 0x008fe600000810d8 */
[----:B------:R-:W-:Y:S05]  /*3b960*/  STL [R1+0x18e4], R212 ;  /* 0x0018e4d401007387 */ /* 0x000fea0000100800 */
[C---:B------:R-:W-:Y:S01]  /*3b970*/  HMMA.1688.F32.TF32 R68, R96.reuse, R8, R68 ;  /* 0x000000086044723c */ /* 0x040fe20000081044 */
[----:B------:R-:W-:Y:S07]  /*3b980*/  STL [R1+0x18e0], R213 ;  /* 0x0018e0d501007387 */ /* 0x000fee0000100800 */
[C---:B------:R-:W-:Y:S01]  /*3b990*/  HMMA.1688.F32.TF32 R72, R96.reuse, R12, R72 ;  /* 0x0000000c6048723c */ /* 0x040fe20000081048 */
[----:B------:R-:W-:Y:S07]  /*3b9a0*/  STL [R1+0x18dc], R214 ;  /* 0x0018dcd601007387 */ /* 0x000fee0000100800 */
[C---:B------:R-:W-:Y:S01]  /*3b9b0*/  HMMA.1688.F32.TF32 R76, R96.reuse, R16, R76 ;  /* 0x00000010604c723c */ /* 0x040fe2000008104c */
[----:B------:R2:W-:Y:S07]  /*3b9c0*/  STL [R1+0x18c8], R215 ;  /* 0x0018c8d701007387 */ /* 0x0005ee0000100800 */
[C---:B------:R-:W-:Y:S01]  /*3b9d0*/  HMMA.1688.F32.TF32 R80, R96.reuse, R20, R80 ;  /* 0x000000146050723c */ /* 0x040fe20000081050 */
[----:B------:R-:W-:Y:S07]  /*3b9e0*/  STL [R1+0x18ec], R216 ;  /* 0x0018ecd801007387 */ /* 0x000fee0000100800 */
[C---:B------:R-:W-:Y:S01]  /*3b9f0*/  HMMA.1688.F32.TF32 R84, R96.reuse, R24, R84 ;  /* 0x000000186054723c */ /* 0x040fe20000081054 */
[----:B------:R-:W-:Y:S07]  /*3ba00*/  STL [R1+0x18e8], R217 ;  /* 0x0018e8d901007387 */ /* 0x000fee0000100800 */
[C---:B------:R-:W-:Y:S08]  /*3ba10*/  HMMA.1688.F32.TF32 R88, R96.reuse, R28, R88 ;  /* 0x0000001c6058723c */ /* 0x040ff00000081058 */
[C---:B------:R-:W-:Y:S01]  /*3ba20*/  HMMA.1688.F32.TF32 R92, R96.reuse, R32, R92 ;  /* 0x00000020605c723c */ /* 0x040fe2000008105c */
[----:B------:R-:W-:Y:S07]  /*3ba30*/  STL [R1+0x18c4], R218 ;  /* 0x0018c4da01007387 */ /* 0x000fee0000100800 */
[----:B------:R-:W-:Y:S01]  /*3ba40*/  HMMA.1688.F32.TF32 R96, R96, R36, R156 ;  /* 0x000000246060723c */ /* 0x000fe2000008109c */
[----:B------:R-:W-:Y:S07]  /*3ba50*/  STL [R1+0x18c0], R219 ;  /* 0x0018c0db01007387 */ /* 0x000fee0000100800 */
[C---:B------:R-:W-:Y:S08]  /*3ba60*/  HMMA.1688.F32.TF32 R132, R160.reuse, R8, R132 ;  /* 0x00000008a084723c */ /* 0x040ff00000081084 */
[C---:B------:R-:W-:Y:S08]  /*3ba70*/  HMMA.1688.F32.TF32 R136, R160.reuse, R12, R136 ;  /* 0x0000000ca088723c */ /* 0x040ff00000081088 */
[C---:B------:R-:W-:Y:S08]  /*3ba80*/  HMMA.1688.F32.TF32 R140, R160.reuse, R16, R140 ;  /* 0x00000010a08c723c */ /* 0x040ff0000008108c */
[C---:B------:R-:W-:Y:S08]  /*3ba90*/  HMMA.1688.F32.TF32 R144, R160.reuse, R20, R144 ;  /* 0x00000014a090723c */ /* 0x040ff00000081090 */
[C---:B------:R-:W-:Y:S08]  /*3baa0*/  HMMA.1688.F32.TF32 R148, R160.reuse, R24, R148 ;  /* 0x00000018a094723c */ /* 0x040ff00000081094 */
[C---:B------:R-:W-:Y:S08]  /*3bab0*/  HMMA.1688.F32.TF32 R156, R160.reuse, R32, R228 ;  /* 0x00000020a09c723c */ /* 0x040ff000000810e4 */
[----:B------:R-:W-:Y:S08]  /*3bac0*/  HMMA.1688.F32.TF32 R160, R160, R36, R224 ;  /* 0x00000024a0a0723c */ /* 0x000ff000000810e0 */
[C---:B------:R-:W-:Y:S01]  /*3bad0*/  HMMA.1688.F32.TF32 R224, R164.reuse, R20, R244 ;  /* 0x00000014a4e0723c */ /* 0x040fe200000810f4 */
[----:B------:R-:W3:Y:S04]  /*3bae0*/  LDL.LU R244, [R1+0x150] ;  /* 0x0001500001f47983 */ /* 0x000ee80000300800 */
[----:B------:R-:W3:Y:S04]  /*3baf0*/  LDL.LU R245, [R1+0x154] ;  /* 0x0001540001f57983 */ /* 0x000ee80000300800 */
[----:B------:R-:W3:Y:S04]  /*3bb00*/  LDL.LU R246, [R1+0x158] ;  /* 0x0001580001f67983 */ /* 0x000ee80000300800 */
[----:B------:R-:W3:Y:S10]  /*3bb10*/  LDL.LU R247, [R1+0x15c] ;  /* 0x00015c0001f77983 */ /* 0x000ef40000300800 */
[----:B------:R-:W-:Y:S04]  /*3bb20*/  STL [R1+0x18f8], R224 ;  /* 0x0018f8e001007387 */ /* 0x000fe80000100800 */
[----:B------:R1:W-:Y:S04]  /*3bb30*/  STL [R1+0x18f4], R225 ;  /* 0x0018f4e101007387 */ /* 0x0003e80000100800 */
[----:B------:R1:W-:Y:S04]  /*3bb40*/  STL [R1+0x18f0], R226 ;  /* 0x0018f0e201007387 */ /* 0x0003e80000100800 */
[----:B------:R-:W-:Y:S01]  /*3bb50*/  STL [R1+0x18bc], R227 ;  /* 0x0018bce301007387 */ /* 0x000fe20000100800 */
[C---:B--2---:R-:W-:Y:S11]  /*3bb60*/  HMMA.1688.F32.TF32 R228, R164.reuse, R24, R232 ;  /* 0x00000018a4e4723c */ /* 0x044ff600000810e8 */
[----:B------:R-:W-:Y:S11]  /*3bb70*/  @!UPT UIADD3 URZ, URZ, URZ, URZ ;  /* 0x0000003f3f3ff290 */ /* 0x000ff6000fffe03f */
[----:B------:R-:W-:Y:S01]  /*3bb80*/  @!UPT UIADD3 URZ, URZ, URZ, URZ ;  /* 0x0000003f3f3ff290 */ /* 0x000fe2000fffe03f */
[----:B------:R-:W-:Y:S04]  /*3bb90*/  STL [R1+0x1904], R228 ;  /* 0x001904e401007387 */ /* 0x000fe80000100800 */
[----:B------:R-:W-:Y:S01]  /*3bba0*/  STL [R1+0x1900], R229 ;  /* 0x001900e501007387 */ /* 0x000fe20000100800 */
[C---:B----4-:R-:W-:Y:S03]  /*3bbb0*/  HMMA.1688.F32.TF32 R232, R164.reuse, R28, R248 ;  /* 0x0000001ca4e8723c */ /* 0x050fe600000810f8 */
[----:B------:R-:W-:Y:S04]  /*3bbc0*/  STL [R1+0x18fc], R230 ;  /* 0x0018fce601007387 */ /* 0x000fe80000100800 */
[----:B------:R-:W-:Y:S04]  /*3bbd0*/  STL [R1+0x18b8], R231 ;  /* 0x0018b8e701007387 */ /* 0x000fe80000100800 */
[----:B------:R-:W2:Y:S04]  /*3bbe0*/  LDL.LU R248, [R1+0x140] ;  /* 0x0001400001f87983 */ /* 0x000ea80000300800 */
[----:B------:R-:W2:Y:S04]  /*3bbf0*/  LDL.LU R249, [R1+0x144] ;  /* 0x0001440001f97983 */ /* 0x000ea80000300800 */
[----:B------:R-:W2:Y:S04]  /*3bc00*/  LDL.LU R250, [R1+0x148] ;  /* 0x0001480001fa7983 */ /* 0x000ea80000300800 */
[----:B------:R-:W2:Y:S01]  /*3bc10*/  LDL.LU R251, [R1+0x14c] ;  /* 0x00014c0001fb7983 */ /* 0x000ea20000300800 */
[C---:B------:R-:W-:Y:S03]  /*3bc20*/  HMMA.1688.F32.TF32 R212, R164.reuse, R32, R220 ;  /* 0x00000020a4d4723c */ /* 0x040fe600000810dc */
[----:B------:R-:W-:Y:S04]  /*3bc30*/  STL [R1+0x1914], R232 ;  /* 0x001914e801007387 */ /* 0x000fe80000100800 */
[----:B------:R-:W-:Y:S04]  /*3bc40*/  STL [R1+0x1910], R233 ;  /* 0x001910e901007387 */ /* 0x000fe80000100800 */
[----:B------:R-:W-:Y:S01]  /*3bc50*/  STL [R1+0x190c], R234 ;  /* 0x00190cea01007387 */ /* 0x000fe20000100800 */
[----:B------:R-:W-:Y:S03]  /*3bc60*/  HMMA.1688.F32.TF32 R208, R164, R36, R236 ;  /* 0x00000024a4d0723c */ /* 0x000fe600000810ec */
[----:B------:R-:W-:Y:S08]  /*3bc70*/  STL [R1+0x1908], R235 ;  /* 0x001908eb01007387 */ /* 0x000ff00000100800 */
[----:B------:R4:W-:Y:S04]  /*3bc80*/  STL.64 [R1+0x10], R212 ;  /* 0x000010d401007387 */ /* 0x0009e80000100a00 */
[----:B------:R1:W-:Y:S04]  /*3bc90*/  STL.64 [R1+0x18], R214 ;  /* 0x000018d601007387 */ /* 0x0003e80000100a00 */
[----:B------:R-:W2:Y:S04]  /*3bca0*/  LDL.LU R236, [R1+0x130] ;  /* 0x0001300001ec7983 */ /* 0x000ea80000300800 */
[----:B------:R-:W2:Y:S04]  /*3bcb0*/  LDL.LU R237, [R1+0x134] ;  /* 0x0001340001ed7983 */ /* 0x000ea80000300800 */
[----:B------:R-:W2:Y:S04]  /*3bcc0*/  LDL.LU R238, [R1+0x138] ;  /* 0x0001380001ee7983 */ /* 0x000ea80000300800 */
[----:B------:R-:W2:Y:S01]  /*3bcd0*/  LDL.LU R239, [R1+0x13c] ;  /* 0x00013c0001ef7983 */ /* 0x000ea20000300800 */
[----:B-1----:R-:W-:-:S02]  /*3bce0*/  IMAD.MOV.U32 R225, RZ, RZ, R208 ;  /* 0x000000ffffe17224 */ /* 0x002fc400078e00d0 */
        /* <DEDUP_REMOVED lines=11> */
[----:B------:R-:W3:Y:S09]  /*3bda0*/  LDL.LU R247, [R1+0x12c] ;  /* 0x00012c0001f77983 */ /* 0x000ef20000300800 */
[----:B----4-:R-:W-:Y:S01]  /*3bdb0*/  IMAD.MOV.U32 R212, RZ, RZ, R164 ;  /* 0x000000ffffd47224 */ /* 0x010fe200078e00a4 */
[----:B------:R-:W-:Y:S01]  /*3bdc0*/  MOV R213, R165 ;  /* 0x000000a500d57202 */ /* 0x000fe20000000f00 */
[----:B------:R-:W-:-:S02]  /*3bdd0*/  IMAD.MOV.U32 R214, RZ, RZ, R166 ;  /* 0x000000ffffd67224 */ /* 0x000fc400078e00a6 */
[----:B------:R-:W-:-:S05]  /*3bde0*/  IMAD.MOV.U32 R208, RZ, RZ, R167 ;  /* 0x000000ffffd07224 */ /* 0x000fca00078e00a7 */
[----:B------:R-:W-:Y:S04]  /*3bdf0*/  STL [R1+0x1934], R208 ;  /* 0x001934d001007387 */ /* 0x000fe80000100800 */
[----:B------:R-:W-:Y:S04]  /*3be00*/  STL [R1+0x1930], R214 ;  /* 0x001930d601007387 */ /* 0x000fe80000100800 */
[----:B------:R-:W-:Y:S04]  /*3be10*/  STL [R1+0x192c], R213 ;  /* 0x00192cd501007387 */ /* 0x000fe80000100800 */
[----:B------:R-:W-:Y:S01]  /*3be20*/  STL [R1+0x1928], R212 ;  /* 0x001928d401007387 */ /* 0x000fe20000100800 */
[----:B--2---:R-:W-:Y:S03]  /*3be30*/  HMMA.1688.F32.TF32 R164, R168, R12, R248 ;  /* 0x0000000ca8a4723c */ /* 0x004fe600000810f8 */
[----:B------:R-:W2:Y:S04]  /*3be40*/  LDL.LU R248, [R1+0x110] ;  /* 0x0001100001f87983 */ /* 0x000ea80000300800 */
[----:B------:R-:W2:Y:S04]  /*3be50*/  LDL.LU R249, [R1+0x114] ;  /* 0x0001140001f97983 */ /* 0x000ea80000300800 */
[----:B------:R-:W2:Y:S04]  /*3be60*/  LDL.LU R250, [R1+0x118] ;  /* 0x0001180001fa7983 */ /* 0x000ea80000300800 */
[----:B------:R-:W2:Y:S09]  /*3be70*/  LDL.LU R251, [R1+0x11c] ;  /* 0x00011c0001fb7983 */ /* 0x000eb20000300800 */
[----:B------:R-:W-:-:S02]  /*3be80*/  IMAD.MOV.U32 R224, RZ, RZ, R167 ;  /* 0x000000ffffe07224 */ /* 0x000fc400078e00a7 */
[----:B------:R-:W-:Y:S02]  /*3be90*/  IMAD.MOV.U32 R230, RZ, RZ, R166 ;  /* 0x000000ffffe67224 */ /* 0x000fe400078e00a6 */
[----:B------:R-:W-:Y:S02]  /*3bea0*/  IMAD.MOV.U32 R229, RZ, RZ, R165 ;  /* 0x000000ffffe57224 */ /* 0x000fe400078e00a5 */
[----:B------:R-:W-:Y:S01]  /*3beb0*/  IMAD.MOV.U32 R228, RZ, RZ, R164 ;  /* 0x000000ffffe47224 */ /* 0x000fe200078e00a4 */
[----:B------:R-:W-:Y:S04]  /*3bec0*/  STL [R1+0x1944], R224 ;  /* 0x001944e001007387 */ /* 0x000fe80000100800 */
[----:B------:R-:W-:Y:S04]  /*3bed0*/  STL [R1+0x1940], R230 ;  /* 0x001940e601007387 */ /* 0x000fe80000100800 */
[----:B------:R-:W-:Y:S04]  /*3bee0*/  STL [R1+0x193c], R229 ;  /* 0x00193ce501007387 */ /* 0x000fe80000100800 */
[----:B------:R1:W-:Y:S04]  /*3bef0*/  STL [R1+0x1938], R228 ;  /* 0x001938e401007387 */ /* 0x0003e80000100800 */
[----:B------:R-:W4:Y:S04]  /*3bf00*/  LDL.LU R220, [R1+0x100] ;  /* 0x0001000001dc7983 */ /* 0x000f280000300800 */
[----:B------:R-:W4:Y:S04]  /*3bf10*/  LDL.LU R221, [R1+0x104] ;  /* 0x0001040001dd7983 */ /* 0x000f280000300800 */
[----:B------:R-:W4:Y:S04]  /*3bf20*/  LDL.LU R222, [R1+0x108] ;  /* 0x0001080001de7983 */ /* 0x000f280000300800 */
[----:B------:R-:W4:Y:S01]  /*3bf30*/  LDL.LU R223, [R1+0x10c] ;  /* 0x00010c0001df7983 */ /* 0x000f220000300800 */
[----:B------:R-:W-:Y:S03]  /*3bf40*/  HMMA.1688.F32.TF32 R164, R168, R16, R236 ;  /* 0x00000010a8a4723c */ /* 0x000fe600000810ec */
[----:B-1----:R-:W4:Y:S04]  /*3bf50*/  LDL.LU R228, [R1+0xf0] ;  /* 0x0000f00001e47983 */ /* 0x002f280000300800 */
        /* <DEDUP_REMOVED lines=10> */
[----:B------:R-:W-:Y:S02]  /*3c000*/  IMAD.MOV.U32 R215, RZ, RZ, R167 ;  /* 0x000000ffffd77224 */ /* 0x000fe400078e00a7 */
[C---:B---3--:R-:W-:Y:S11]  /*3c010*/  HMMA.1688.F32.TF32 R164, R168.reuse, R20, R244 ;  /* 0x00000014a8a4723c */ /* 0x048ff600000810f4 */
[----:B------:R-:W-:Y:S11]  /*3c020*/  @!UPT UIADD3 URZ, URZ, URZ, URZ ;  /* 0x0000003f3f3ff290 */ /* 0x000ff6000fffe03f */
[----:B------:R-:W-:Y:S02]  /*3c030*/  @!UPT UIADD3 URZ, URZ, URZ, URZ ;  /* 0x0000003f3f3ff290 */ /* 0x000fe4000fffe03f */
[----:B------:R-:W-:Y:S02]  /*3c040*/  IMAD.MOV.U32 R232, RZ, RZ, R164 ;  /* 0x000000ffffe87224 */ /* 0x000fe400078e00a4 */
[----:B------:R-:W-:Y:S01]  /*3c050*/  IMAD.MOV.U32 R233, RZ, RZ, R165 ;  /* 0x000000ffffe97224 */ /* 0x000fe200078e00a5 */
[----:B------:R-:W3:Y:S01]  /*3c060*/  LDL.LU R164, [R1+0x60] ;  /* 0x0000600001a47983 */ /* 0x000ee20000300800 */
[----:B------:R-:W-:Y:S01]  /*3c070*/  IMAD.MOV.U32 R234, RZ, RZ, R166 ;  /* 0x000000ffffea7224 */ /* 0x000fe200078e00a6 */
[----:B------:R-:W-:Y:S02]  /*3c080*/  MOV R235, R167 ;  /* 0x000000a700eb7202 */ /* 0x000fe40000000f00 */
[----:B------:R-:W3:Y:S04]  /*3c090*/  LDL.LU R165, [R1+0x64] ;  /* 0x0000640001a57983 */ /* 0x000ee80000300800 */
[----:B------:R-:W3:Y:S04]  /*3c0a0*/  LDL.LU R166, [R1+0x68] ;  /* 0x0000680001a67983 */ /* 0x000ee80000300800 */
[----:B------:R-:W3:Y:S04]  /*3c0b0*/  LDL.LU R167, [R1+0x6c] ;  /* 0x00006c0001a77983 */ /* 0x000ee80000300800 */
[----:B------:R-:W3:Y:S04]  /*3c0c0*/  LDL.LU R244, [R1+0x40] ;  /* 0x0000400001f47983 */ /* 0x000ee80000300800 */
[----:B------:R-:W3:Y:S04]  /*3c0d0*/  LDL.LU R245, [R1+0x44] ;  /* 0x0000440001f57983 */ /* 0x000ee80000300800 */
[----:B------:R-:W3:Y:S04]  /*3c0e0*/  LDL.LU R246, [R1+0x48] ;  /* 0x0000480001f67983 */ /* 0x000ee80000300800 */
[----:B------:R-:W3:Y:S01]  /*3c0f0*/  LDL.LU R247, [R1+0x4c] ;  /* 0x00004c0001f77983 */ /* 0x000ee20000300800 */
[C---:B--2---:R-:W-:Y:S11]  /*3c100*/  HMMA.1688.F32.TF32 R248, R168.reuse, R24, R248 ;  /* 0x00000018a8f8723c */ /* 0x044ff600000810f8 */
[----:B------:R-:W-:Y:S11]  /*3c110*/  @!UPT UIADD3 URZ, URZ, URZ, URZ ;  /* 0x0000003f3f3ff290 */ /* 0x000ff6000fffe03f */
[----:B------:R-:W-:Y:S02]  /*3c120*/  @!UPT UIADD3 URZ, URZ, URZ, URZ ;  /* 0x0000003f3f3ff290 */ /* 0x000fe4000fffe03f */
[----:B------:R-:W-:Y:S02]  /*3c130*/  IMAD.MOV.U32 R217, RZ, RZ, R248 ;  /* 0x000000ffffd97224 */ /* 0x000fe400078e00f8 */
[----:B------:R-:W-:Y:S01]  /*3c140*/  IMAD.MOV.U32 R216, RZ, RZ, R249 ;  /* 0x000000ffffd87224 */ /* 0x000fe200078e00f9 */
[----:B------:R-:W2:Y:S01]  /*3c150*/  LDL.LU R248, [R1+0x20] ;  /* 0x0000200001f87983 */ /* 0x000ea20000300800 */
[C---:B----4-:R-:W-:Y:S08]  /*3c160*/  HMMA.1688.F32.TF32 R220, R168.reuse, R28, R220 ;  /* 0x0000001ca8dc723c */ /* 0x050ff000000810dc */
[----:B------:R-:W-:Y:S01]  /*3c170*/  HMMA.1688.F32.TF32 R228, R168, R32, R228 ;  /* 0x00000020a8e4723c */ /* 0x000fe200000810e4 */
[----:B------:R-:W-:-:S07]  /*3c180*/  IMAD.MOV.U32 R226, RZ, RZ, R250 ;  /* 0x000000ffffe27224 */ /* 0x000fce00078e00fa */
[----:B------:R-:W-:Y:S01]  /*3c190*/  HMMA.1688.F32.TF32 R168, R168, R36, R236 ;  /* 0x00000024a8a8723c */ /* 0x000fe200000810ec */
[----:B------:R-:W-:Y:S02]  /*3c1a0*/  IMAD.MOV.U32 R249, RZ, RZ, R3 ;  /* 0x000000fffff97224 */ /* 0x000fe400078e0003 */
[----:B------:R-:W-:Y:S01]  /*3c1b0*/  IMAD.MOV.U32 R225, RZ, RZ, R251 ;  /* 0x000000ffffe17224 */ /* 0x000fe200078e00fb */
[----:B------:R-:W4:Y:S01]  /*3c1c0*/  LDL.LU R3, [R1+0x1998] ;  /* 0x0019980001037983 */ /* 0x000f220000300800 */
[----:B------:R-:W-:Y:S02]  /*3c1d0*/  IMAD.MOV.U32 R250, RZ, RZ, R7 ;  /* 0x000000fffffa7224 */ /* 0x000fe400078e0007 */
[----:B------:R-:W-:Y:S01]  /*3c1e0*/  IMAD.MOV.U32 R251, RZ, RZ, R252 ;  /* 0x000000fffffb7224 */ /* 0x000fe200078e00fc */
[----:B------:R-:W4:Y:S01]  /*3c1f0*/  LDL.LU R7, [R1+0x1994] ;  /* 0x0019940001077983 */ /* 0x000f220000300800 */
[----:B------:R-:W-:-:S03]  /*3c200*/  IMAD.MOV.U32 R213, RZ, RZ, R222 ;  /* 0x000000ffffd57224 */ /* 0x000fc600078e00de */
[----:B------:R-:W4:Y:S01]  /*3c210*/  LDL.LU R252, [R1+0x1990] ;  /* 0x0019900001fc7983 */ /* 0x000f220000300800 */
[----:B------:R-:W-:Y:S02]  /*3c220*/  IMAD.MOV.U32 R212, RZ, RZ, R223 ;  /* 0x000000ffffd47224 */ /* 0x000fe400078e00df */
[----:B------:R-:W-:Y:S01]  /*3c230*/  IMAD.MOV.U32 R208, RZ, RZ, R220 ;  /* 0x000000ffffd07224 */ /* 0x000fe200078e00dc */
[----:B------:R-:W4:Y:S01]  /*3c240*/  LDL.LU.64 R222, [R1+0x1988] ;  /* 0x0019880001de7983 */ /* 0x000f220000300a00 */
[----:B------:R-:W-:-:S03]  /*3c250*/  IMAD.MOV.U32 R214, RZ, RZ, R221 ;  /* 0x000000ffffd67224 */ /* 0x000fc600078e00dd */
[----:B------:R-:W4:Y:S04]  /*3c260*/  LDL.LU.64 R220, [R1+0x1980] ;  /* 0x0019800001dc7983 */ /* 0x000f280000300a00 */
[----:B------:R-:W4:Y:S01]  /*3c270*/  LDL.LU.64 R238, [R1+0x1978] ;  /* 0x0019780001ee7983 */ /* 0x000f220000300a00 */
[----:B------:R-:W-:-:S03]  /*3c280*/  IMAD.MOV.U32 R224, RZ, RZ, R168 ;  /* 0x000000ffffe07224 */ /* 0x000fc600078e00a8 */
[----:B------:R-:W4:Y:S04]  /*3c290*/  LDL.LU.64 R236, [R1+0x1970] ;  /* 0x0019700001ec7983 */ /* 0x000f280000300a00 */
[----:B------:R-:W4:Y:S01]  /*3c2a0*/  LDL.LU R168, [R1+0xd0] ;  /* 0x0000d00001a87983 */ /* 0x000f220000300800 */
[----:B------:R-:W-:Y:S01]  /*3c2b0*/  IMAD.MOV.U32 R218, RZ, RZ, R228 ;  /* 0x000000ffffda7224 */ /* 0x000fe200078e00e4 */
[----:B------:R-:W-:Y:S01]  /*3c2c0*/  MOV R227, R230 ;  /* 0x000000e600e37202 */ /* 0x000fe20000000f00 */
[----:B------:R-:W-:Y:S02]  /*3c2d0*/  IMAD.MOV.U32 R219, RZ, RZ, R229 ;  /* 0x000000ffffdb7224 */ /* 0x000fe400078e00e5 */
[----:B------:R-:W-:Y:S02]  /*3c2e0*/  IMAD.MOV.U32 R230, RZ, RZ, R169 ;  /* 0x000000ffffe67224 */ /* 0x000fe400078e00a9 */
[----:B------:R-:W-:-:S02]  /*3c2f0*/  IMAD.MOV.U32 R229, RZ, RZ, R170 ;  /* 0x000000ffffe57224 */ /* 0x000fc400078e00aa */
[----:B------:R-:W-:Y:S01]  /*3c300*/  IMAD.MOV.U32 R228, RZ, RZ, R171 ;  /* 0x000000ffffe47224 */ /* 0x000fe200078e00ab */
[C---:B---3--:R-:W-:Y:S08]  /*3c310*/  HMMA.1688.F32.TF32 R164, R172.reuse, R12, R164 ;  /* 0x0000000caca4723c */ /* 0x048ff000000810a4 */
[----:B------:R-:W-:Y:S11]  /*3c320*/  HMMA.1688.F32.TF32 R244, R172, R16, R244 ;  /* 0x00000010acf4723c */ /* 0x000ff600000810f4 */
[----:B------:R-:W-:Y:S05]  /*3c330*/  @!UPT UIADD3 URZ, URZ, URZ, URZ ;  /* 0x0000003f3f3ff290 */ /* 0x000fea000fffe03f */
[----:B------:R-:W-:-:S04]  /*3c340*/  IMAD.MOV.U32 R6, RZ, RZ, R167 ;  /* 0x000000ffff067224 */ /* 0x000fc800078e00a7 */
[----:B------:R-:W-:-:S04]  /*3c350*/  IMAD.MOV.U32 R17, RZ, RZ, R6 ;  /* 0x000000ffff117224 */ /* 0x000fc800078e0006 */
[----:B------:R-:W-:Y:S01]  /*3c360*/  IMAD.MOV.U32 R167, RZ, RZ, R245 ;  /* 0x000000ffffa77224 */ /* 0x000fe200078e00f5 */
[----:B--2---:R-:W-:Y:S01]  /*3c370*/  HMMA.1688.F32.TF32 R248, R172, R20, R248 ;  /* 0x00000014acf8723c */ /* 0x004fe200000810f8 */
[----:B----4-:R-:W-:Y:S02]  /*3c380*/  IMAD.MOV.U32 R171, RZ, RZ, R3 ;  /* 0x000000ffffab7224 */ /* 0x010fe400078e0003 */
[----:B------:R-:W-:Y:S02]  /*3c390*/  IMAD.MOV.U32 R170, RZ, RZ, R7 ;  /* 0x000000ffffaa7224 */ /* 0x000fe400078e0007 */
[----:B------:R-:W-:-:S07]  /*3c3a0*/  IMAD.MOV.U32 R169, RZ, RZ, R252 ;  /* 0x000000ffffa97224 */ /* 0x000fce00078e00fc */
[----:B------:R-:W-:Y:S01]  /*3c3b0*/  HMMA.1688.F32.TF32 R168, R172, R8, R168 ;  /* 0x00000008aca8723c */ /* 0x000fe200000810a8 */
[----:B------:R-:W-:-:S11]  /*3c3c0*/  IMAD.MOV.U32 R3, RZ, RZ, R164 ;  /* 0x000000ffff037224 */ /* 0x000fd600078e00a4 */
[----:B------:R-:W-:Y:S02]  /*3c3d0*/  IMAD.MOV.U32 R252, RZ, RZ, R250 ;  /* 0x000000fffffc7224 */ /* 0x000fe400078e00fa */
[----:B------:R-:W-:Y:S02]  /*3c3e0*/  IMAD.MOV.U32 R16, RZ, RZ, R3 ;  /* 0x000000ffff107224 */ /* 0x000fe400078e0003 */
[----:B------:R-:W-:Y:S02]  /*3c3f0*/  IMAD.MOV.U32 R6, RZ, RZ, R251 ;  /* 0x000000ffff067224 */ /* 0x000fe400078e00fb */
[----:B------:R-:W-:Y:S02]  /*3c400*/  IMAD.MOV.U32 R12, RZ, RZ, R249 ;  /* 0x000000ffff0c7224 */ /* 0x000fe400078e00f9 */
[----:B------:R-:W-:-:S04]  /*3c410*/  IMAD.MOV.U32 R3, RZ, RZ, R248 ;  /* 0x000000ffff037224 */ /* 0x000fc800078e00f8 */
[----:B------:R-:W-:Y:S02]  /*3c420*/  IMAD.MOV.U32 R9, RZ, RZ, R170 ;  /* 0x000000ffff097224 */ /* 0x000fe400078e00aa */
[----:B------:R-:W-:Y:S02]  /*3c430*/  IMAD.MOV.U32 R7, RZ, RZ, R169 ;  /* 0x000000ffff077224 */ /* 0x000fe400078e00a9 */
[----:B------:R-:W-:Y:S02]  /*3c440*/  IMAD.MOV.U32 R170, RZ, RZ, R166 ;  /* 0x000000ffffaa7224 */ /* 0x000fe400078e00a6 */
[----:B------:R-:W-:Y:S02]  /*3c450*/  IMAD.MOV.U32 R23, RZ, RZ, R168 ;  /* 0x000000ffff177224 */ /* 0x000fe400078e00a8 */
[----:B------:R-:W-:Y:S02]  /*3c460*/  IMAD.MOV.U32 R169, RZ, RZ, R247 ;  /* 0x000000ffffa97224 */ /* 0x000fe400078e00f7 */
[----:B------:R-:W-:-:S02]  /*3c470*/  IMAD.MOV.U32 R166, RZ, RZ, R246 ;  /* 0x000000ffffa67224 */ /* 0x000fc400078e00f6 */
[----:B------:R-:W-:Y:S01]  /*3c480*/  IMAD.MOV.U32 R168, RZ, RZ, R244 ;  /* 0x000000ffffa87224 */ /* 0x000fe200078e00f4 */
[----:B------:R-:W2:Y:S04]  /*3c490*/  LDL.LU.64 R246, [R1+0x1968] ;  /* 0x0019680001f67983 */ /* 0x000ea80000300a00 */
[----:B------:R-:W2:Y:S04]  /*3c4a0*/  LDL.LU.64 R244, [R1+0x1960] ;  /* 0x0019600001f47983 */ /* 0x000ea80000300a00 */
[----:B------:R-:W3:Y:S04]  /*3c4b0*/  LDL.LU.64 R250, [R1+0x1958] ;  /* 0x0019580001fa7983 */ /* 0x000ee80000300a00 */
[----:B------:R-:W3:Y:S01]  /*3c4c0*/  LDL.LU.64 R248, [R1+0x1950] ;  /* 0x0019500001f87983 */ /* 0x000ee20000300a00 */
[----:B------:R-:W-:Y:S01]  /*3c4d0*/  IMAD.MOV.U32 R8, RZ, RZ, R171 ;  /* 0x000000ffff087224 */ /* 0x000fe200078e00ab */
[----:B------:R-:W-:Y:S01]  /*3c4e0*/  MOV R171, R165 ;  /* 0x000000a500ab7202 */ /* 0x000fe20000000f00 */
[C---:B---3--:R-:W-:Y:S11]  /*3c4f0*/  HMMA.1688.F32.TF32 R248, R172.reuse, R24, R248 ;  /* 0x00000018acf8723c */ /* 0x048ff600000810f8 */
[----:B------:R-:W-:Y:S11]  /*3c500*/  @!UPT UIADD3 URZ, URZ, URZ, URZ ;  /* 0x0000003f3f3ff290 */ /* 0x000ff6000fffe03f */
[----:B------:R-:W-:Y:S02]  /*3c510*/  @!UPT UIADD3 URZ, URZ, URZ, URZ ;  /* 0x0000003f3f3ff290 */ /* 0x000fe4000fffe03f */
[----:B------:R-:W-:Y:S01]  /*3c520*/  IMAD.MOV.U32 R165, RZ, RZ, R249 ;  /* 0x000000ffffa57224 */ /* 0x000fe200078e00f9 */
[----:B------:R-:W-:Y:S01]  /*3c530*/  MOV R25, R251 ;  /* 0x000000fb00197202 */ /* 0x000fe20000000f00 */
        /* <DEDUP_REMOVED lines=9> */
[C---:B------:R-:W-:Y:S01]  /*3c5d0*/  HMMA.1688.F32.TF32 R248, R172.reuse, R32, R236 ;  /* 0x00000020acf8723c */ /* 0x040fe200000810ec */
[----:B------:R-:W-:Y:S02]  /*3c5e0*/  IMAD.MOV.U32 R245, RZ, RZ, R165 ;  /* 0x000000fffff57224 */ /* 0x000fe400078e00a5 */
[----:B------:R-:W-:Y:S11]  /*3c5f0*/  IMAD.MOV.U32 R246, RZ, RZ, R164 ;  /* 0x000000fffff67224 */ /* 0x000ff600078e00a4 */
[----:B------:R-:W-:Y:S10]  /*3c600*/  @!UPT UIADD3 URZ, URZ, URZ, URZ ;  /* 0x0000003f3f3ff290 */ /* 0x000ff4000fffe03f */
[----:B------:R-:W-:Y:S02]  /*3c610*/  IMAD.MOV.U32 R237, RZ, RZ, R249 ;  /* 0x000000ffffed7224 */ /* 0x000fe400078e00f9 */
[----:B------:R-:W-:Y:S02]  /*3c620*/  IMAD.MOV.U32 R33, RZ, RZ, R250 ;  /* 0x000000ffff217224 */ /* 0x000fe400078e00fa */
[----:B------:R-:W-:Y:S02]  /*3c630*/  IMAD.MOV.U32 R249, RZ, RZ, R167 ;  /* 0x000000fffff97224 */ /* 0x000fe400078e00a7 */
[----:B------:R-:W-:Y:S02]  /*3c640*/  IMAD.MOV.U32 R250, RZ, RZ, R166 ;  /* 0x000000fffffa7224 */ /* 0x000fe400078e00a6 */
[----:B------:R-:W-:Y:S01]  /*3c650*/  HMMA.1688.F32.TF32 R164, R172, R36, R220 ;  /* 0x00000024aca4723c */ /* 0x000fe200000810dc */
        /* <DEDUP_REMOVED lines=11> */
[----:B------:R-:W-:-:S03]  /*3c710*/  IMAD.MOV.U32 R21, RZ, RZ, R171 ;  /* 0x000000ffff157224 */ /* 0x000fc600078e00ab */
[----:B------:R-:W-:Y:S04]  /*3c720*/  LDS R220, [R4+0x4d080] ;  /* 0x04d0800004dc7984 */ /* 0x000fe80000000800 */
[----:B------:R-:W-:Y:S02]  /*3c730*/  LDS R222, [R4+0x4d880] ;  /* 0x04d8800004de7984 */ /* 0x000fe40000000800 */
        /* <DEDUP_REMOVED lines=8> */
[----:B------:R-:W-:Y:S01]  /*3c7c0*/  IMAD.MOV.U32 R13, RZ, RZ, R7 ;  /* 0x000000ffff0d7224 */ /* 0x000fe200078e0007 */
[----:B------:R-:W-:Y:S01]  /*3c7d0*/  MOV R248, R168 ;  /* 0x000000a800f87202 */ /* 0x000fe20000000f00 */
[----:B------:R-:W-:Y:S01]  /*3c7e0*/  IMAD.MOV.U32 R16, RZ, RZ, R170 ;  /* 0x000000ffff107224 */ /* 0x000fe200078e00aa */
[----:B------:R-:W-:Y:S01]  /*3c7f0*/  LDS R168, [R4+0x4d000] ;  /* 0x04d0000004a87984 */ /* 0x000fe20000000800 */
[----:B------:R-:W-:-:S03]  /*3c800*/  IMAD.MOV.U32 R251, RZ, RZ, R169 ;  /* 0x000000fffffb7224 */ /* 0x000fc600078e00a9 */
[----:B------:R-:W-:Y:S04]  /*3c810*/  LDS R170, [R4+0x4d800] ;  /* 0x04d8000004aa7984 */ /* 0x000fe80000000800 */
[----:B------:R-:W-:Y:S04]  /*3c820*/  LDS R169, [R5+0x4d000] ;  /* 0x04d0000005a97984 */ /* 0x000fe80000000800 */
[----:B------:R-:W2:Y:S04]  /*3c830*/  LDS R171, [R5+0x4d800] ;  /* 0x04d8000005ab7984 */ /* 0x000ea80000000800 */
[----:B------:R-:W-:Y:S04]  /*3c840*/  LDS R221, [R5+0x4d080] ;  /* 0x04d0800005dd7984 */ /* 0x000fe80000000800 */
[----:B------:R-:W3:Y:S01]  /*3c850*/  LDS R223, [R5+0x4d880] ;  /* 0x04d8800005df7984 */ /* 0x000ee20000000800 */
[C---:B-1----:R-:W-:Y:S11]  /*3c860*/  HMMA.1688.F32.TF32 R240, R164.reuse, R10, R240 ;  /* 0x0000000aa4f0723c */ /* 0x042ff600000810f0 */
[----:B------:R-:W-:Y:S11]  /*3c870*/  @!UPT UIADD3 URZ, URZ, URZ, URZ ;  /* 0x0000003f3f3ff290 */ /* 0x000ff6000fffe03f */
[----:B------:R-:W-:Y:S01]  /*3c880*/  @!UPT UIADD3 URZ, URZ, URZ, URZ ;  /* 0x0000003f3f3ff290 */ /* 0x000fe2000fffe03f */
[----:B------:R-:W-:Y:S04]  /*3c890*/  STL.64 [R1+0x370], R240 ;  /* 0x000370f001007387 */ /* 0x000fe80000100a00 */
[----:B------:R1:W-:Y:S02]  /*3c8a0*/  STL [R1+0x37c], R243 ;  /* 0x00037cf301007387 */ /* 0x0003e40000100800 */
[----:B-1----:R-:W-:Y:S02]  /*3c8b0*/  IMAD.MOV.U32 R243, RZ, RZ, R23 ;  /* 0x000000fffff37224 */ /* 0x002fe400078e0017 */
[----:B------:R-:W4:Y:S01]  /*3c8c0*/  LDL.LU R23, [R1+0x1948] ;  /* 0x0019480001177983 */ /* 0x000f220000300800 */
[C---:B------:R-:W-:Y:S08]  /*3c8d0*/  HMMA.1688.F32.TF32 R44, R164.reuse, R18, R44 ;  /* 0x00000012a42c723c */ /* 0x040ff0000008102c */
[----:B------:R-:W-:Y:S01]  /*3c8e0*/  HMMA.1688.F32.TF32 R40, R164, R14, R40 ;  /* 0x0000000ea428723c */ /* 0x000fe20000081028 */
[----:B------:R-:W-:-:S05]  /*3c8f0*/  MOV R7, R242 ;  /* 0x000000f200077202 */ /* 0x000fca0000000f00 */
[----:B------:R1:W-:Y:S09]  /*3c900*/  STL [R1+0x18a8], R7 ;  /* 0x0018a80701007387 */ /* 0x0003f20000100800 */
[----:B------:R-:W-:Y:S01]  /*3c910*/  STL.64 [R1+0x350], R44 ;  /* 0x0003502c01007387 */ /* 0x000fe20000100a00 */
[----:B-1----:R-:W-:-:S07]  /*3c920*/  IMAD.MOV.U32 R7, RZ, RZ, R47 ;  /* 0x000000ffff077224 */ /* 0x002fce00078e002f */
[----:B------:R-:W-:Y:S04]  /*3c930*/  STL.64 [R1+0x360], R40 ;  /* 0x0003602801007387 */ /* 0x000fe80000100a00 */
[----:B------:R1:W-:Y:S04]  /*3c940*/  STL.64 [R1+0x368], R42 ;  /* 0x0003682a01007387 */ /* 0x0003e80000100a00 */
[----:B------:R-:W-:Y:S01]  /*3c950*/  STL [R1+0x358], R46 ;  /* 0x0003582e01007387 */ /* 0x000fe20000100800 */
[C---:B-1----:R-:W-:Y:S03]  /*3c960*/  HMMA.1688.F32.TF32 R40, R164.reuse, R26, R52 ;  /* 0x0000001aa428723c */ /* 0x042fe60000081034 */
[----:B------:R1:W-:Y:S11]  /*3c970*/  STL [R1+0x18ac], R7 ;  /* 0x0018ac0701007387 */ /* 0x0003f60000100800 */
[----:B------:R-:W-:Y:S09]  /*3c980*/  @!UPT UIADD3 URZ, URZ, URZ, URZ ;  /* 0x0000003f3f3ff290 */ /* 0x000ff2000fffe03f */
[----:B------:R-:W-:Y:S01]  /*3c990*/  STL.64 [R1+0x330], R40 ;  /* 0x0003302801007387 */ /* 0x000fe20000100a00 */
[----:B-1----:R-:W-:Y:S01]  /*3c9a0*/  IMAD.MOV.U32 R7, RZ, RZ, R43 ;  /* 0x000000ffff077224 */ /* 0x002fe200078e002b */
[C---:B----4-:R-:W-:Y:S11]  /*3c9b0*/  HMMA.1688.F32.TF32 R44, R164.reuse, R22, R48 ;  /* 0x00000016a42c723c */ /* 0x050ff60000081030 */
[----:B------:R-:W-:Y:S11]  /*3c9c0*/  @!UPT UIADD3 URZ, URZ, URZ, URZ ;  /* 0x0000003f3f3ff290 */ /* 0x000ff6000fffe03f */
[----:B------:R-:W-:Y:S01]  /*3c9d0*/  @!UPT UIADD3 URZ, URZ, URZ, URZ ;  /* 0x0000003f3f3ff290 */ /* 0x000fe2000fffe03f */
[----:B------:R-:W-:Y:S04]  /*3c9e0*/  STL.64 [R1+0x340], R44 ;  /* 0x0003402c01007387 */ /* 0x000fe80000100a00 */
[----:B------:R1:W-:Y:S04]  /*3c9f0*/  STL.64 [R1+0x348], R46 ;  /* 0x0003482e01007387 */ /* 0x0003e80000100a00 */
[----:B------:R4:W-:Y:S01]  /*3ca00*/  STL [R1+0x338], R42 ;  /* 0x0003382a01007387 */ /* 0x0009e20000100800 */
[C---:B-1----:R-:W-:Y:S08]  /*3ca10*/  HMMA.1688.F32.TF32 R44, R164.reuse, R30, R56 ;  /* 0x0000001ea42c723c */ /* 0x042ff00000081038 */
[----:B----4-:R-:W-:Y:S01]  /*3ca20*/  HMMA.1688.F32.TF32 R40, R164, R34, R60 ;  /* 0x00000022a428723c */ /* 0x010fe2000008103c */
[----:B------:R1:W-:Y:S11]  /*3ca30*/  STL [R1+0x18b0], R7 ;  /* 0x0018b00701007387 */ /* 0x0003f60000100800 */
[----:B------:R-:W-:Y:S11]  /*3ca40*/  @!UPT UIADD3 URZ, URZ, URZ, URZ ;  /* 0x0000003f3f3ff290 */ /* 0x000ff6000fffe03f */
[----:B------:R-:W-:Y:S01]  /*3ca50*/  STL.64 [R1+0x310], R40 ;  /* 0x0003102801007387 */ /* 0x000fe20000100a00 */
[----:B-1----:R-:W-:-:S03]  /*3ca60*/  IMAD.MOV.U32 R7, RZ, RZ, R43 ;  /* 0x000000ffff077224 */ /* 0x002fc600078e002b */
[----:B------:R-:W-:Y:S04]  /*3ca70*/  STL.64 [R1+0x320], R44 ;  /* 0x0003202c01007387 */ /* 0x000fe80000100a00 */
[----:B------:R1:W-:Y:S04]  /*3ca80*/  STL.64 [R1+0x328], R46 ;  /* 0x0003282e01007387 */ /* 0x0003e80000100a00 */
[----:B------:R2:W-:Y:S01]  /*3ca90*/  STL [R1+0x318], R42 ;  /* 0x0003182a01007387 */ /* 0x0005e20000100800 */
[----:B-1----:R-:W-:Y:S08]  /*3caa0*/  HMMA.1688.F32.TF32 R44, R164, R38, R64 ;  /* 0x00000026a42c723c */ /* 0x002ff00000081040 */
[----:B--2---:R-:W-:Y:S01]  /*3cab0*/  HMMA.1688.F32.TF32 R40, R168, R10, R68 ;  /* 0x0000000aa828723c */ /* 0x004fe20000081044 */
[----:B------:R1:W-:Y:S11]  /*3cac0*/  STL [R1+0x18b4], R7 ;  /* 0x0018b40701007387 */ /* 0x0003f60000100800 */
[----:B------:R-:W-:Y:S11]  /*3cad0*/  @!UPT UIADD3 URZ, URZ, URZ, URZ ;  /* 0x0000003f3f3ff290 */ /* 0x000ff6000fffe03f */
[----:B------:R-:W-:Y:S01]  /*3cae0*/  STL.64 [R1+0x290], R40 ;  /* 0x0002902801007387 */ /* 0x000fe20000100a00 */
[----:B-1----:R-:W-:-:S03]  /*3caf0*/  IMAD.MOV.U32 R7, RZ, RZ, R43 ;  /* 0x000000ffff077224 */ /* 0x002fc600078e002b */
[----:B------:R-:W-:Y:S04]  /*3cb00*/  STL.64 [R1+0x2a0], R44 ;  /* 0x0002a02c01007387 */ /* 0x000fe80000100a00 */
[----:B------:R-:W-:Y:S04]  /*3cb10*/  STL.64 [R1+0x2a8], R46 ;  /* 0x0002a82e01007387 */ /* 0x000fe80000100a00 */
[----:B------:R1:W-:Y:S02]  /*3cb20*/  STL [R1+0x298], R42 ;  /* 0x0002982a01007387 */ /* 0x0003e40000100800 */
[C---:B-1----:R-:W-:Y:S08]  /*3cb30*/  HMMA.1688.F32.TF32 R40, R168.reuse, R14, R72 ;  /* 0x0000000ea828723c */ /* 0x042ff00000081048 */
[C---:B------:R-:W-:Y:S08]  /*3cb40*/  HMMA.1688.F32.TF32 R48, R168.reuse, R18, R76 ;  /* 0x00000012a830723c */ /* 0x040ff0000008104c */
[C---:B------:R-:W-:Y:S08]  /*3cb50*/  HMMA.1688.F32.TF32 R44, R168.reuse, R22, R80 ;  /* 0x00000016a82c723c */ /* 0x040ff00000081050 */
[----:B------:R-:W-:Y:S01]  /*3cb60*/  HMMA.1688.F32.TF32 R164, R168, R30, R88 ;  /* 0x0000001ea8a4723c */ /* 0x000fe20000081058 */
[----:B------:R-:W-:Y:S04]  /*3cb70*/  STL.64 [R1+0x280], R40 ;  /* 0x0002802801007387 */ /* 0x000fe80000100a00 */
[----:B------:R1:W-:Y:S01]  /*3cb80*/  STL.64 [R1+0x288], R42 ;  /* 0x0002882a01007387 */ /* 0x0003e20000100a00 */
[----:B------:R-:W-:Y:S01]  /*3cb90*/  MOV R242, R37 ;  /* 0x0000002500f27202 */ /* 0x000fe20000000f00 */
[----:B------:R-:W-:-:S02]  /*3cba0*/  IMAD.MOV.U32 R240, RZ, RZ, R243 ;  /* 0x000000fffff07224 */ /* 0x000fc400078e00f3 */
[----:B------:R-:W-:Y:S02]  /*3cbb0*/  IMAD.MOV.U32 R241, RZ, RZ, R238 ;  /* 0x000000fffff17224 */ /* 0x000fe400078e00ee */
[----:B------:R-:W-:Y:S01]  /*3cbc0*/  IMAD.MOV.U32 R64, RZ, RZ, R217 ;  /* 0x000000ffff407224 */ /* 0x000fe200078e00d9 */
[----:B------:R-:W-:Y:S01]  /*3cbd0*/  MOV R66, R226 ;  /* 0x000000e200427202 */ /* 0x000fe20000000f00 */
[----:B------:R-:W-:Y:S01]  /*3cbe0*/  IMAD.MOV.U32 R68, RZ, RZ, R208 ;  /* 0x000000ffff447224 */ /* 0x000fe200078e00d0 */
[----:B------:R-:W-:Y:S01]  /*3cbf0*/  LDS R76, [R2+0x4d180] ;  /* 0x04d18000024c7984 */ /* 0x000fe20000000800 */
[----:B-1----:R-:W-:Y:S03]  /*3cc00*/  HMMA.1688.F32.TF32 R40, R168, R26, R84 ;  /* 0x0000001aa828723c */ /* 0x002fe60000081054 */
[----:B------:R-:W-:Y:S04]  /*3cc10*/  STL.64 [R1+0x270], R48 ;  /* 0x0002703001007387 */ /* 0x000fe80000100a00 */
[----:B------:R-:W-:Y:S04]  /*3cc20*/  STL.64 [R1+0x278], R50 ;  /* 0x0002783201007387 */ /* 0x000fe80000100a00 */
[----:B------:R-:W-:Y:S04]  /*3cc30*/  STL.64 [R1+0x260], R44 ;  /* 0x0002602c01007387 */ /* 0x000fe80000100a00 */
[----:B------:R1:W-:Y:S01]  /*3cc40*/  STL.64 [R1+0x268], R46 ;  /* 0x0002682e01007387 */ /* 0x0003e20000100a00 */
[----:B------:R-:W-:-:S02]  /*3cc50*/  IMAD.MOV.U32 R69, RZ, RZ, R214 ;  /* 0x000000ffff457224 */ /* 0x000fc400078e00d6 */
[----:B------:R-:W-:Y:S01]  /*3cc60*/  IMAD.MOV.U32 R70, RZ, RZ, R213 ;  /* 0x000000ffff467224 */ /* 0x000fe200078e00d5 */
[----:B------:R-:W-:Y:S01]  /*3cc70*/  LDS R78, [R2+0x4d980] ;  /* 0x04d98000024e7984 */ /* 0x000fe20000000800 */
[----:B------:R-:W-:Y:S02]  /*3cc80*/  IMAD.MOV.U32 R71, RZ, RZ, R212 ;  /* 0x000000ffff477224 */ /* 0x000fe400078e00d4 */
[----:B------:R-:W-:Y:S01]  /*3cc90*/  IMAD.MOV.U32 R65, RZ, RZ, R216 ;  /* 0x000000ffff417224 */ /* 0x000fe200078e00d8 */
[----:B------:R-:W-:Y:S04]  /*3cca0*/  LDS R77, [R0+0x4d180] ;  /* 0x04d18000004d7984 */ /* 0x000fe80000000800 */
[----:B------:R-:W-:Y:S01]  /*3ccb0*/  STL.64 [R1+0x250], R40 ;  /* 0x0002502801007387 */ /* 0x000fe20000100a00 */
[----:B-1----:R-:W-:Y:S03]  /*3ccc0*/  HMMA.1688.F32.TF32 R44, R168, R34, R92 ;  /* 0x00000022a82c723c */ /* 0x002fe6000008105c */
[----:B------:R1:W-:Y:S01]  /*3ccd0*/  STL.64 [R1+0x258], R42 ;  /* 0x0002582a01007387 */ /* 0x0003e20000100a00 */
[----:B------:R-:W-:-:S02]  /*3cce0*/  IMAD.MOV.U32 R67, RZ, RZ, R225 ;  /* 0x000000ffff437224 */ /* 0x000fc400078e00e1 */
[----:B------:R-:W-:Y:S01]  /*3ccf0*/  IMAD.MOV.U32 R60, RZ, RZ, R232 ;  /* 0x000000ffff3c7224 */ /* 0x000fe200078e00e8 */
[----:B------:R-:W2:Y:S01]  /*3cd00*/  LDS R79, [R0+0x4d980] ;  /* 0x04d98000004f7984 */ /* 0x000ea20000000800 */
[----:B------:R-:W-:Y:S02]  /*3cd10*/  IMAD.MOV.U32 R61, RZ, RZ, R233 ;  /* 0x000000ffff3d7224 */ /* 0x000fe400078e00e9 */
[----:B------:R-:W-:Y:S01]  /*3cd20*/  IMAD.MOV.U32 R62, RZ, RZ, R234 ;  /* 0x000000ffff3e7224 */ /* 0x000fe200078e00ea */
[----:B------:R-:W-:Y:S01]  /*3cd30*/  LDS R80, [R4+0x4d180] ;  /* 0x04d1800004507984 */ /* 0x000fe20000000800 */
[----:B-1----:R-:W-:Y:S03]  /*3cd40*/  HMMA.1688.F32.TF32 R40, R168, R38, R96 ;  /* 0x00000026a828723c */ /* 0x002fe60000081060 */
[----:B------:R-:W-:Y:S04]  /*3cd50*/  STL [R1+0x1858], R164 ;  /* 0x001858a401007387 */ /* 0x000fe80000100800 */
[----:B------:R-:W-:Y:S04]  /*3cd60*/  STL [R1+0x1854], R165 ;  /* 0x001854a501007387 */ /* 0x000fe80000100800 */
[----:B------:R-:W-:Y:S04]  /*3cd70*/  STL [R1+0x1850], R166 ;  /* 0x001850a601007387 */ /* 0x000fe80000100800 */
[----:B------:R-:W-:Y:S04]  /*3cd80*/  STL [R1+0x184c], R167 ;  /* 0x00184ca701007387 */ /* 0x000fe80000100800 */
[----:B------:R-:W-:Y:S04]  /*3cd90*/  STL.64 [R1+0x240], R44 ;  /* 0x0002402c01007387 */ /* 0x000fe80000100a00 */
[----:B------:R1:W-:Y:S01]  /*3cda0*/  STL.64 [R1+0x248], R46 ;  /* 0x0002482e01007387 */ /* 0x0003e20000100a00 */
[----:B------:R-:W-:-:S03]  /*3cdb0*/  IMAD.MOV.U32 R171, RZ, RZ, R40 ;  /* 0x000000ffffab7224 */ /* 0x000fc600078e0028 */
[----:B------:R-:W-:Y:S01]  /*3cdc0*/  LDS R82, [R4+0x4d980] ;  /* 0x04d9800004527984 */ /* 0x000fe20000000800 */
[----:B------:R-:W-:Y:S02]  /*3cdd0*/  IMAD.MOV.U32 R170, RZ, RZ, R41 ;  /* 0x000000ffffaa7224 */ /* 0x000fe400078e0029 */
[----:B------:R-:W-:Y:S01]  /*3cde0*/  IMAD.MOV.U32 R169, RZ, RZ, R42 ;  /* 0x000000ffffa97224 */ /* 0x000fe200078e002a */
[----:B------:R-:W-:Y:S01]  /*3cdf0*/  LDS R81, [R5+0x4d180] ;  /* 0x04d1800005517984 */ /* 0x000fe20000000800 */
[----:B------:R-:W-:Y:S01]  /*3ce00*/  IMAD.MOV.U32 R168, RZ, RZ, R43 ;  /* 0x000000ffffa87224 */ /* 0x000fe200078e002b */
[C---:B-1----:R-:W-:Y:S01]  /*3ce10*/  HMMA.1688.F32.TF32 R44, R172.reuse, R10, R100 ;  /* 0x0000000aac2c723c */ /* 0x042fe20000081064 */
[----:B------:R-:W-:Y:S01]  /*3ce20*/  IMAD.MOV.U32 R63, RZ, RZ, R235 ;  /* 0x000000ffff3f7224 */ /* 0x000fe200078e00eb */
[----:B------:R-:W-:Y:S06]  /*3ce30*/  LDS R83, [R5+0x4d980] ;  /* 0x04d9800005537984 */ /* 0x000fec0000000800 */
[C---:B------:R-:W-:Y:S01]  /*3ce40*/  HMMA.1688.F32.TF32 R40, R172.reuse, R14, R104 ;  /* 0x0000000eac28723c */ /* 0x040fe20000081068 */
[----:B------:R-:W-:Y:S04]  /*3ce50*/  STL [R1+0x1868], R168 ;  /* 0x001868a801007387 */ /* 0x000fe80000100800 */
[----:B------:R-:W-:Y:S04]  /*3ce60*/  STL [R1+0x1864], R169 ;  /* 0x001864a901007387 */ /* 0x000fe80000100800 */
[----:B------:R-:W-:Y:S04]  /*3ce70*/  STL [R1+0x1860], R170 ;  /* 0x001860aa01007387 */ /* 0x000fe80000100800 */
[----:B------:R-:W-:Y:S04]  /*3ce80*/  STL [R1+0x185c], R171 ;  /* 0x00185cab01007387 */ /* 0x000fe80000100800 */
[----:B------:R-:W-:Y:S04]  /*3ce90*/  STL.64 [R1+0x220], R44 ;  /* 0x0002202c01007387 */ /* 0x000fe80000100a00 */
[----:B------:R-:W-:Y:S04]  /*3cea0*/  STL.64 [R1+0x228], R46 ;  /* 0x0002282e01007387 */ /* 0x000fe80000100a00 */
[----:B------:R-:W-:Y:S04]  /*3ceb0*/  STL.64 [R1+0x210], R40 ;  /* 0x0002102801007387 */ /* 0x000fe80000100a00 */
[----:B------:R1:W-:Y:S02]  /*3cec0*/  STL.64 [R1+0x218], R42 ;  /* 0x0002182a01007387 */ /* 0x0003e40000100a00 */
[C---:B-1----:R-:W-:Y:S08]  /*3ced0*/  HMMA.1688.F32.TF32 R40, R172.reuse, R18, R108 ;  /* 0x00000012ac28723c */ /* 0x042ff0000008106c */
[C---:B------:R-:W-:Y:S11]  /*3cee0*/  HMMA.1688.F32.TF32 R44, R172.reuse, R22, R112 ;  /* 0x00000016ac2c723c */ /* 0x040ff60000081070 */
[----:B------:R-:W-:Y:S05]  /*3cef0*/  @!UPT UIADD3 URZ, URZ, URZ, URZ ;  /* 0x0000003f3f3ff290 */ /* 0x000fea000fffe03f */
[----:B------:R-:W-:Y:S02]  /*3cf00*/  IMAD.MOV.U32 R168, RZ, RZ, R40 ;  /* 0x000000ffffa87224 */ /* 0x000fe400078e0028 */
[----:B------:R-:W-:Y:S02]  /*3cf10*/  IMAD.MOV.U32 R169, RZ, RZ, R41 ;  /* 0x000000ffffa97224 */ /* 0x000fe400078e0029 */
[----:B------:R-:W-:Y:S02]  /*3cf20*/  IMAD.MOV.U32 R170, RZ, RZ, R42 ;  /* 0x000000ffffaa7224 */ /* 0x000fe400078e002a */
[----:B------:R-:W-:Y:S02]  /*3cf30*/  IMAD.MOV.U32 R171, RZ, RZ, R43 ;  /* 0x000000ffffab7224 */ /* 0x000fe400078e002b */
[----:B------:R-:W-:Y:S03]  /*3cf40*/  HMMA.1688.F32.TF32 R40, R172, R26, R116 ;  /* 0x0000001aac28723c */ /* 0x000fe60000081074 */
[----:B------:R1:W-:Y:S04]  /*3cf50*/  STL [R1+0x1878], R171 ;  /* 0x001878ab01007387 */ /* 0x0003e80000100800 */
[----:B------:R4:W-:Y:S04]  /*3cf60*/  STL [R1+0x1874], R170 ;  /* 0x001874aa01007387 */ /* 0x0009e80000100800 */
[----:B------:R1:W-:Y:S04]  /*3cf70*/  STL [R1+0x1870], R168 ;  /* 0x001870a801007387 */ /* 0x0003e80000100800 */
[----:B------:R2:W-:Y:S04]  /*3cf80*/  STL [R1+0x186c], R169 ;  /* 0x00186ca901007387 */ /* 0x0005e80000100800 */
[----:B------:R-:W-:Y:S04]  /*3cf90*/  STL.64 [R1+0x1f0], R44 ;  /* 0x0001f02c01007387 */ /* 0x000fe80000100a00 */
[----:B------:R3:W-:Y:S01]  /*3cfa0*/  STL.64 [R1+0x1f8], R46 ;  /* 0x0001f82e01007387 */ /* 0x0007e20000100a00 */
[----:B-1----:R-:W-:Y:S01]  /*3cfb0*/  MOV R171, R40 ;  /* 0x0000002800ab7202 */ /* 0x002fe20000000f00 */
[----:B----4-:R-:W-:-:S02]  /*3cfc0*/  IMAD.MOV.U32 R170, RZ, RZ, R41 ;  /* 0x000000ffffaa7224 */ /* 0x010fc400078e0029 */
[----:B------:R-:W-:Y:S02]  /*3cfd0*/  IMAD.MOV.U32 R168, RZ, RZ, R42 ;  /* 0x000000ffffa87224 */ /* 0x000fe400078e002a */
[----:B--2---:R-:W-:Y:S02]  /*3cfe0*/  IMAD.MOV.U32 R169, RZ, RZ, R43 ;  /* 0x000000ffffa97224 */ /* 0x004fe400078e002b */
[C---:B------:R-:W-:Y:S08]  /*3cff0*/  HMMA.1688.F32.TF32 R40, R172.reuse, R34, R124 ;  /* 0x00000022ac28723c */ /* 0x040ff0000008107c */
[----:B---3--:R-:W-:Y:S01]  /*3d000*/  HMMA.1688.F32.TF32 R44, R172, R30, R120 ;  /* 0x0000001eac2c723c */ /* 0x008fe20000081078 */
[----:B------:R-:W-:Y:S04]  /*3d010*/  STL [R1+0x1888], R171 ;  /* 0x001888ab01007387 */ /* 0x000fe80000100800 */
[----:B------:R-:W-:Y:S04]  /*3d020*/  STL [R1+0x1884], R170 ;  /* 0x001884aa01007387 */ /* 0x000fe80000100800 */
[----:B------:R1:W-:Y:S04]  /*3d030*/  STL [R1+0x1880], R168 ;  /* 0x001880a801007387 */ /* 0x0003e80000100800 */
[----:B------:R2:W-:Y:S03]  /*3d040*/  STL [R1+0x187c], R169 ;  /* 0x00187ca901007387 */ /* 0x0005e60000100800 */
[----:B-1----:R-:W-:-:S07]  /*3d050*/  IMAD.MOV.U32 R168, RZ, RZ, R40 ;  /* 0x000000ffffa87224 */ /* 0x002fce00078e0028 */
[----:B------:R-:W-:Y:S01]  /*3d060*/  STL.64 [R1+0x1d0], R44 ;  /* 0x0001d02c01007387 */ /* 0x000fe20000100a00 */
[----:B--2---:R-:W-:-:S03]  /*3d070*/  IMAD.MOV.U32 R169, RZ, RZ, R41 ;  /* 0x000000ffffa97224 */ /* 0x004fc600078e0029 */
[----:B------:R-:W-:Y:S04]  /*3d080*/  STL.64 [R1+0x1d8], R46 ;  /* 0x0001d82e01007387 */ /* 0x000fe80000100a00 */
[----:B------:R1:W-:Y:S02]  /*3d090*/  STL.64 [R1+0x1c8], R42 ;  /* 0x0001c82a01007387 */ /* 0x0003e40000100a00 */
[----:B-1----:R-:W-:Y:S02]  /*3d0a0*/  HMMA.1688.F32.TF32 R40, R172, R38, R128 ;  /* 0x00000026ac28723c */ /* 0x002fe40000081080 */
[----:B------:R-:W-:Y:S04]  /*3d0b0*/  STL [R1+0x1890], R168 ;  /* 0x001890a801007387 */ /* 0x000fe80000100800 */
[----:B------:R-:W-:Y:S02]  /*3d0c0*/  STL [R1+0x188c], R169 ;  /* 0x00188ca901007387 */ /* 0x000fe40000100800 */
[----:B------:R-:W-:Y:S01]  /*3d0d0*/  HMMA.1688.F32.TF32 R44, R220, R14, R136 ;  /* 0x0000000edc2c723c */ /* 0x000fe20000081088 */
[----:B------:R-:W-:-:S02]  /*3d0e0*/  IMAD.MOV.U32 R37, RZ, RZ, R237 ;  /* 0x000000ffff257224 */ /* 0x000fc400078e00ed */
[----:B------:R-:W-:Y:S02]  /*3d0f0*/  IMAD.MOV.U32 R243, RZ, RZ, R36 ;  /* 0x000000fffff37224 */ /* 0x000fe400078e0024 */
[----:B------:R-:W-:Y:S02]  /*3d100*/  IMAD.MOV.U32 R238, RZ, RZ, R244 ;  /* 0x000000ffffee7224 */ /* 0x000fe400078e00f4 */
[----:B------:R-:W-:Y:S02]  /*3d110*/  IMAD.MOV.U32 R56, RZ, RZ, R209 ;  /* 0x000000ffff387224 */ /* 0x000fe400078e00d1 */
[----:B------:R-:W-:Y:S02]  /*3d120*/  IMAD.MOV.U32 R57, RZ, RZ, R210 ;  /* 0x000000ffff397224 */ /* 0x000fe400078e00d2 */
[----:B------:R-:W-:Y:S02]  /*3d130*/  IMAD.MOV.U32 R58, RZ, RZ, R211 ;  /* 0x000000ffff3a7224 */ /* 0x000fe400078e00d3 */
[----:B------:R-:W-:-:S02]  /*3d140*/  IMAD.MOV.U32 R59, RZ, RZ, R215 ;  /* 0x000000ffff3b7224 */ /* 0x000fc400078e00d7 */
[----:B------:R-:W-:Y:S01]  /*3d150*/  IMAD.MOV.U32 R72, RZ, RZ, R218 ;  /* 0x000000ffff487224 */ /* 0x000fe200078e00da */
[----:B------:R1:W-:Y:S01]  /*3d160*/  STL.64 [R1+0x1b0], R40 ;  /* 0x0001b02801007387 */ /* 0x0003e20000100a00 */
[----:B------:R-:W-:Y:S02]  /*3d170*/  IMAD.MOV.U32 R171, RZ, RZ, R42 ;  /* 0x000000ffffab7224 */ /* 0x000fe400078e002a */
[----:B------:R-:W-:Y:S02]  /*3d180*/  IMAD.MOV.U32 R170, RZ, RZ, R43 ;  /* 0x000000ffffaa7224 */ /* 0x000fe400078e002b */
[----:B------:R-:W-:Y:S02]  /*3d190*/  IMAD.MOV.U32 R73, RZ, RZ, R219 ;  /* 0x000000ffff497224 */ /* 0x000fe400078e00db */
[----:B------:R-:W-:Y:S02]  /*3d1a0*/  IMAD.MOV.U32 R74, RZ, RZ, R227 ;  /* 0x000000ffff4a7224 */ /* 0x000fe400078e00e3 */
[----:B------:R-:W-:-:S02]  /*3d1b0*/  IMAD.MOV.U32 R75, RZ, RZ, R231 ;  /* 0x000000ffff4b7224 */ /* 0x000fc400078e00e7 */
[----:B------:R-:W-:Y:S01]  /*3d1c0*/  IMAD.MOV.U32 R104, RZ, RZ, R248 ;  /* 0x000000ffff687224 */ /* 0x000fe200078e00f8 */
[----:B-1----:R-:W-:Y:S01]  /*3d1d0*/  HMMA.1688.F32.TF32 R40, R220, R10, R132 ;  /* 0x0000000adc28723c */ /* 0x002fe20000081084 */
[----:B------:R-:W-:Y:S04]  /*3d1e0*/  STL [R1+0x1898], R170 ;  /* 0x001898aa01007387 */ /* 0x000fe80000100800 */
[----:B------:R-:W-:Y:S01]  /*3d1f0*/  STL [R1+0x1894], R171 ;  /* 0x001894ab01007387 */ /* 0x000fe20000100800 */
[----:B------:R-:W-:Y:S02]  /*3d200*/  IMAD.MOV.U32 R116, RZ, RZ, R224 ;  /* 0x000000ffff747224 */ /* 0x000fe400078e00e0 */
[----:B------:R-:W-:Y:S02]  /*3d210*/  IMAD.MOV.U32 R117, RZ, RZ, R230 ;  /* 0x000000ffff757224 */ /* 0x000fe400078e00e6 */
[----:B------:R-:W-:-:S02]  /*3d220*/  IMAD.MOV.U32 R105, RZ, RZ, R249 ;  /* 0x000000ffff697224 */ /* 0x000fc400078e00f9 */
[----:B------:R-:W-:Y:S02]  /*3d230*/  IMAD.MOV.U32 R106, RZ, RZ, R250 ;  /* 0x000000ffff6a7224 */ /* 0x000fe400078e00fa */
[----:B------:R-:W-:Y:S01]  /*3d240*/  IMAD.MOV.U32 R107, RZ, RZ, R251 ;  /* 0x000000ffff6b7224 */ /* 0x000fe200078e00fb */
[----:B------:R-:W-:Y:S01]  /*3d250*/  MOV R84, R240 ;  /* 0x000000f000547202 */ /* 0x000fe20000000f00 */
[----:B------:R-:W-:Y:S02]  /*3d260*/  IMAD.MOV.U32 R118, RZ, RZ, R229 ;  /* 0x000000ffff767224 */ /* 0x000fe400078e00e5 */
[----:B------:R-:W-:Y:S02]  /*3d270*/  IMAD.MOV.U32 R85, RZ, RZ, R241 ;  /* 0x000000ffff557224 */ /* 0x000fe400078e00f1 */
[----:B------:R-:W-:Y:S01]  /*3d280*/  IMAD.MOV.U32 R86, RZ, RZ, R242 ;  /* 0x000000ffff567224 */ /* 0x000fe200078e00f2 */
[----:B------:R-:W-:Y:S01]  /*3d290*/  MOV R112, R12 ;  /* 0x0000000c00707202 */ /* 0x000fe20000000f00 */
[----:B------:R-:W-:Y:S01]  /*3d2a0*/  IMAD.MOV.U32 R119, RZ, RZ, R228 ;  /* 0x000000ffff777224 */ /* 0x000fe200078e00e4 */
[----:B------:R1:W-:Y:S01]  /*3d2b0*/  STL.64 [R1+0x1a0], R40 ;  /* 0x0001a02801007387 */ /* 0x0003e20000100a00 */
[----:B------:R-:W-:-:S02]  /*3d2c0*/  IMAD.MOV.U32 R168, RZ, RZ, R42 ;  /* 0x000000ffffa87224 */ /* 0x000fc400078e002a */
[----:B------:R-:W-:Y:S01]  /*3d2d0*/  IMAD.MOV.U32 R169, RZ, RZ, R43 ;  /* 0x000000ffffa97224 */ /* 0x000fe200078e002b */
[----:B------:R-:W-:Y:S01]  /*3d2e0*/  HMMA.1688.F32.TF32 R60, R76, R22, R60 ;  /* 0x000000164c3c723c */ /* 0x000fe2000008103c */
[----:B------:R-:W-:Y:S01]  /*3d2f0*/  IMAD.MOV.U32 R113, RZ, RZ, R13 ;  /* 0x000000ffff717224 */ /* 0x000fe200078e000d */
[----:B------:R-:W-:Y:S01]  /*3d300*/  LDS R172, [R4+0x4e000] ;  /* 0x04e0000004ac7984 */ /* 0x000fe20000000800 */
[----:B------:R-:W-:Y:S02]  /*3d310*/  IMAD.MOV.U32 R114, RZ, RZ, R9 ;  /* 0x000000ffff727224 */ /* 0x000fe400078e0009 */
[----:B------:R-:W-:Y:S01]  /*3d320*/  IMAD.MOV.U32 R115, RZ, RZ, R8 ;  /* 0x000000ffff737224 */ /* 0x000fe200078e0008 */
[----:B------:R-:W-:Y:S02]  /*3d330*/  LDS R174, [R4+0x4e800] ;  /* 0x04e8000004ae7984 */ /* 0x000fe40000000800 */
[----:B-1----:R-:W-:Y:S02]  /*3d340*/  HMMA.1688.F32.TF32 R40, R220, R18, R140 ;  /* 0x00000012dc28723c */ /* 0x002fe4000008108c */
[----:B------:R1:W-:Y:S04]  /*3d350*/  STL [R1+0x18a0], R168 ;  /* 0x0018a0a801007387 */ /* 0x0003e80000100800 */
[----:B------:R-:W-:Y:S04]  /*3d360*/  STL [R1+0x189c], R169 ;  /* 0x00189ca901007387 */ /* 0x000fe80000100800 */
[----:B------:R-:W-:Y:S04]  /*3d370*/  STL.64 [R1+0x190], R44 ;  /* 0x0001902c01007387 */ /* 0x000fe80000100a00 */
[----:B------:R2:W-:Y:S01]  /*3d380*/  STL.64 [R1+0x198], R46 ;  /* 0x0001982e01007387 */ /* 0x0005e20000100a00 */
[----:B------:R-:W-:-:S02]  /*3d390*/  IMAD.MOV.U32 R237, RZ, RZ, R239 ;  /* 0x000000ffffed7224 */ /* 0x000fc400078e00ef */
[----:B------:R-:W-:Y:S01]  /*3d3a0*/  IMAD.MOV.U32 R36, RZ, RZ, R236 ;  /* 0x000000ffff247224 */ /* 0x000fe200078e00ec */
[----:B------:R-:W-:Y:S01]  /*3d3b0*/  HMMA.1688.F32.TF32 R64, R76, R26, R64 ;  /* 0x0000001a4c40723c */ /* 0x000fe20000081040 */
[----:B------:R-:W-:Y:S01]  /*3d3c0*/  IMAD.MOV.U32 R244, RZ, RZ, R246 ;  /* 0x000000fffff47224 */ /* 0x000fe200078e00f6 */
[----:B------:R-:W-:Y:S04]  /*3d3d0*/  LDS R140, [R2+0x4e000] ;  /* 0x04e00000028c7984 */ /* 0x000fe80000000800 */
[----:B-1----:R-:W-:Y:S01]  /*3d3e0*/  IMAD.MOV.U32 R168, RZ, RZ, R40 ;  /* 0x000000ffffa87224 */ /* 0x002fe200078e0028 */
[----:B------:R-:W-:Y:S01]  /*3d3f0*/  LDS R142, [R2+0x4e800] ;  /* 0x04e80000028e7984 */ /* 0x000fe20000000800 */
[----:B--2---:R-:W-:Y:S01]  /*3d400*/  HMMA.1688.F32.TF32 R44, R220, R22, R144 ;  /* 0x00000016dc2c723c */ /* 0x004fe20000081090 */
[----:B------:R-:W-:-:S02]  /*3d410*/  IMAD.MOV.U32 R169, RZ, RZ, R41 ;  /* 0x000000ffffa97224 */ /* 0x000fc400078e0029 */
[----:B------:R-:W-:Y:S01]  /*3d420*/  IMAD.MOV.U32 R170, RZ, RZ, R42 ;  /* 0x000000ffffaa7224 */ /* 0x000fe200078e002a */
[----:B------:R-:W-:Y:S01]  /*3d430*/  LDS R141, [R0+0x4e000] ;  /* 0x04e00000008d7984 */ /* 0x000fe20000000800 */
[----:B------:R-:W-:-:S03]  /*3d440*/  IMAD.MOV.U32 R171, RZ, RZ, R43 ;  /* 0x000000ffffab7224 */ /* 0x000fc600078e002b */
[----:B------:R-:W-:Y:S01]  /*3d450*/  HMMA.1688.F32.TF32 R40, R220, R26, R148 ;  /* 0x0000001adc28723c */ /* 0x000fe20000081094 */
[----:B------:R-:W-:Y:S01]  /*3d460*/  IMAD.MOV.U32 R87, RZ, RZ, R243 ;  /* 0x000000ffff577224 */ /* 0x000fe200078e00f3 */
[----:B------:R-:W-:Y:S06]  /*3d470*/  LDS R143, [R0+0x4e800] ;  /* 0x04e80000008f7984 */ /* 0x000fec0000000800 */
[----:B------:R-:W-:Y:S01]  /*3d480*/  HMMA.1688.F32.TF32 R68, R76, R30, R68 ;  /* 0x0000001e4c44723c */ /* 0x000fe20000081044 */
[----:B------:R-:W-:Y:S01]  /*3d490*/  IMAD.MOV.U32 R108, RZ, RZ, R20 ;  /* 0x000000ffff6c7224 */ /* 0x000fe200078e0014 */
[----:B------:R-:W-:Y:S01]  /*3d4a0*/  LDS R173, [R5+0x4e000] ;  /* 0x04e0000005ad7984 */ /* 0x000fe20000000800 */
[----:B------:R-:W-:-:S02]  /*3d4b0*/  IMAD.MOV.U32 R109, RZ, RZ, R21 ;  /* 0x000000ffff6d7224 */ /* 0x000fc400078e0015 */
[----:B------:R-:W-:Y:S01]  /*3d4c0*/  IMAD.MOV.U32 R90, RZ, RZ, R33 ;  /* 0x000000ffff5a7224 */ /* 0x000fe200078e0021 */
[----:B------:R-:W-:Y:S04]  /*3d4d0*/  LDS R175, [R5+0x4e800] ;  /* 0x04e8000005af7984 */ /* 0x000fe80000000800 */
[----:B------:R-:W-:Y:S04]  /*3d4e0*/  STL.64 [R1+0x170], R44 ;  /* 0x0001702c01007387 */ /* 0x000fe80000100a00 */
[----:B------:R1:W-:Y:S02]  /*3d4f0*/  STL.64 [R1+0x178], R46 ;  /* 0x0001782e01007387 */ /* 0x0003e40000100a00 */
[----:B------:R-:W-:Y:S01]  /*3d500*/  MOV R164, R40 ;  /* 0x0000002800a47202 */ /* 0x000fe20000000f00 */
[----:B------:R-:W-:-:S02]  /*3d510*/  IMAD.MOV.U32 R165, RZ, RZ, R41 ;  /* 0x000000ffffa57224 */ /* 0x000fc400078e0029 */
[----:B------:R-:W-:Y:S02]  /*3d520*/  IMAD.MOV.U32 R166, RZ, RZ, R42 ;  /* 0x000000ffffa67224 */ /* 0x000fe400078e002a */
[----:B------:R-:W-:Y:S02]  /*3d530*/  IMAD.MOV.U32 R167, RZ, RZ, R43 ;  /* 0x000000ffffa77224 */ /* 0x000fe400078e002b */
[C---:B------:R-:W-:Y:S08]  /*3d540*/  HMMA.1688.F32.TF32 R40, R220.reuse, R34, R156 ;  /* 0x00000022dc28723c */ /* 0x040ff0000008109c */
[C---:B-1----:R-:W-:Y:S11]  /*3d550*/  HMMA.1688.F32.TF32 R44, R220.reuse, R30, R152 ;  /* 0x0000001edc2c723c */ /* 0x042ff60000081098 */
[----:B------:R-:W-:Y:S11]  /*3d560*/  @!UPT UIADD3 URZ, URZ, URZ, URZ ;  /* 0x0000003f3f3ff290 */ /* 0x000ff6000fffe03f */
[----:B------:R-:W-:Y:S01]  /*3d570*/  @!UPT UIADD3 URZ, URZ, URZ, URZ ;  /* 0x0000003f3f3ff290 */ /* 0x000fe2000fffe03f */
[----:B------:R-:W-:Y:S04]  /*3d580*/  STL.64 [R1+0x150], R44 ;  /* 0x0001502c01007387 */ /* 0x000fe80000100a00 */
[----:B------:R-:W-:Y:S04]  /*3d590*/  STL.64 [R1+0x158], R46 ;  /* 0x0001582e01007387 */ /* 0x000fe80000100a00 */
[----:B------:R-:W-:Y:S04]  /*3d5a0*/  STL.64 [R1+0x140], R40 ;  /* 0x0001402801007387 */ /* 0x000fe80000100a00 */
[----:B------:R-:W-:Y:S04]  /*3d5b0*/  STL.64 [R1+0x148], R42 ;  /* 0x0001482a01007387 */ /* 0x000fe80000100a00 */
[----:B------:R-:W-:Y:S04]  /*3d5c0*/  LDS R40, [R2+0x4d100] ;  /* 0x04d1000002287984 */ /* 0x000fe80000000800 */
[----:B------:R-:W-:Y:S04]  /*3d5d0*/  LDS R42, [R2+0x4d900] ;  /* 0x04d90000022a7984 */ /* 0x000fe80000000800 */
[----:B------:R-:W-:Y:S04]  /*3d5e0*/  LDS R41, [R0+0x4d100] ;  /* 0x04d1000000297984 */ /* 0x000fe80000000800 */
[----:B------:R-:W1:Y:S01]  /*3d5f0*/  LDS R43, [R0+0x4d900] ;  /* 0x04d90000002b7984 */ /* 0x000e620000000800 */
[----:B------:R-:W-:Y:S01]  /*3d600*/  HMMA.1688.F32.TF32 R220, R220, R38, R160 ;  /* 0x00000026dcdc723c */ /* 0x000fe200000810a0 */
[----:B------:R-:W-:-:S02]  /*3d610*/  IMAD.MOV.U32 R239, RZ, RZ, R29 ;  /* 0x000000ffffef7224 */ /* 0x000fc400078e001d */
[----:B------:R-:W-:Y:S01]  /*3d620*/  IMAD.MOV.U32 R236, RZ, RZ, R28 ;  /* 0x000000ffffec7224 */ /* 0x000fe200078e001c */
[----:B------:R-:W-:Y:S01]  /*3d630*/  LDS R44, [R4+0x4d100] ;  /* 0x04d10000042c7984 */ /* 0x000fe20000000800 */
[----:B------:R-:W-:-:S03]  /*3d640*/  IMAD.MOV.U32 R246, RZ, RZ, R3 ;  /* 0x000000fffff67224 */ /* 0x000fc600078e0003 */
[----:B------:R-:W-:Y:S04]  /*3d650*/  LDS R46, [R4+0x4d900] ;  /* 0x04d90000042e7984 */ /* 0x000fe80000000800 */
[----:B------:R-:W-:Y:S04]  /*3d660*/  LDS R45, [R5+0x4d100] ;  /* 0x04d10000052d7984 */ /* 0x000fe80000000800 */
[----:B------:R-:W2:Y:S01]  /*3d670*/  LDS R47, [R5+0x4d900] ;  /* 0x04d90000052f7984 */ /* 0x000ea20000000800 */
[C---:B-1----:R-:W-:Y:S06]  /*3d680*/  HMMA.1688.F32.TF32 R48, R40.reuse, R10, R176 ;  /* 0x0000000a2830723c */ /* 0x042fec00000810b0 */
[----:B------:R-:W-:Y:S04]  /*3d690*/  STL [R1+0x1814], R220 ;  /* 0x001814dc01007387 */ /* 0x000fe80000100800 */
[----:B------:R-:W-:Y:S04]  /*3d6a0*/  STL [R1+0x1810], R221 ;  /* 0x001810dd01007387 */ /* 0x000fe80000100800 */
[----:B------:R-:W-:Y:S04]  /*3d6b0*/  STL [R1+0x180c], R222 ;  /* 0x00180cde01007387 */ /* 0x000fe80000100800 */
[----:B------:R-:W-:Y:S05]  /*3d6c0*/  STL [R1+0x1808], R223 ;  /* 0x001808df01007387 */ /* 0x000fea0000100800 */
[----:B------:R-:W-:Y:S04]  /*3d6d0*/  STL.64 [R1+0x300], R48 ;  /* 0x0003003001007387 */ /* 0x000fe80000100a00 */
[----:B------:R1:W-:Y:S02]  /*3d6e0*/  STL.64 [R1+0x308], R50 ;  /* 0x0003083201007387 */ /* 0x0003e40000100a00 */
[C---:B-1----:R-:W-:Y:S11]  /*3d6f0*/  HMMA.1688.F32.TF32 R48, R40.reuse, R14, R180 ;  /* 0x0000000e2830723c */ /* 0x042ff600000810b4 */
[----:B------:R-:W-:Y:S11]  /*3d700*/  @!UPT UIADD3 URZ, URZ, URZ, URZ ;  /* 0x0000003f3f3ff290 */ /* 0x000ff6000fffe03f */
[----:B------:R-:W-:Y:S02]  /*3d710*/  @!UPT UIADD3 URZ, URZ, URZ, URZ ;  /* 0x0000003f3f3ff290 */ /* 0x000fe4000fffe03f */
[----:B------:R-:W-:Y:S02]  /*3d720*/  IMAD.MOV.U32 R220, RZ, RZ, R48 ;  /* 0x000000ffffdc7224 */ /* 0x000fe400078e0030 */
[----:B------:R-:W-:Y:S02]  /*3d730*/  IMAD.MOV.U32 R221, RZ, RZ, R49 ;  /* 0x000000ffffdd7224 */ /* 0x000fe400078e0031 */
[----:B------:R-:W-:Y:S02]  /*3d740*/  IMAD.MOV.U32 R222, RZ, RZ, R50 ;  /* 0x000000ffffde7224 */ /* 0x000fe400078e0032 */
[----:B------:R-:W-:Y:S02]  /*3d750*/  IMAD.MOV.U32 R223, RZ, RZ, R51 ;  /* 0x000000ffffdf7224 */ /* 0x000fe400078e0033 */
[C---:B------:R-:W-:Y:S03]  /*3d760*/  HMMA.1688.F32.TF32 R48, R40.reuse, R22, R188 ;  /* 0x000000162830723c */ /* 0x040fe600000810bc */
[----:B------:R1:W-:Y:S04]  /*3d770*/  STL [R1+0x1824], R223 ;  /* 0x001824df01007387 */ /* 0x0003e80000100800 */
[----:B------:R3:W-:Y:S01]  /*3d780*/  STL [R1+0x1820], R222 ;  /* 0x001820de01007387 */ /* 0x0007e20000100800 */
[----:B------:R-:W-:Y:S03]  /*3d790*/  HMMA.1688.F32.TF32 R52, R40, R18, R184 ;  /* 0x000000122834723c */ /* 0x000fe600000810b8 */
[----:B------:R4:W-:Y:S04]  /*3d7a0*/  STL [R1+0x181c], R220 ;  /* 0x00181cdc01007387 */ /* 0x0009e80000100800 */
[----:B------:R2:W-:Y:S09]  /*3d7b0*/  STL [R1+0x1818], R221 ;  /* 0x001818dd01007387 */ /* 0x0005f20000100800 */
[----:B-1----:R-:W-:-:S02]  /*3d7c0*/  IMAD.MOV.U32 R223, RZ, RZ, R48 ;  /* 0x000000ffffdf7224 */ /* 0x002fc400078e0030 */
[----:B---3--:R-:W-:Y:S02]  /*3d7d0*/  IMAD.MOV.U32 R222, RZ, RZ, R49 ;  /* 0x000000ffffde7224 */ /* 0x008fe400078e0031 */
[----:B----4-:R-:W-:Y:S02]  /*3d7e0*/  IMAD.MOV.U32 R220, RZ, RZ, R50 ;  /* 0x000000ffffdc7224 */ /* 0x010fe400078e0032 */
[----:B--2---:R-:W-:Y:S02]  /*3d7f0*/  IMAD.MOV.U32 R221, RZ, RZ, R51 ;  /* 0x000000ffffdd7224 */ /* 0x004fe400078e0033 */
[----:B------:R-:W-:Y:S01]  /*3d800*/  HMMA.1688.F32.TF32 R48, R40, R26, R192 ;  /* 0x0000001a2830723c */ /* 0x000fe200000810c0 */
[----:B------:R-:W-:Y:S01]  /*3d810*/  STL.64 [R1+0x2e0], R52 ;  /* 0x0002e03401007387 */ /* 0x000fe20000100a00 */
[----:B------:R-:W-:-:S03]  /*3d820*/  IMAD.MOV.U32 R29, RZ, RZ, R245 ;  /* 0x000000ffff1d7224 */ /* 0x000fc600078e00f5 */
[----:B------:R-:W-:Y:S01]  /*3d830*/  STL.64 [R1+0x2e8], R54 ;  /* 0x0002e83601007387 */ /* 0x000fe20000100a00 */
[----:B------:R-:W-:-:S03]  /*3d840*/  IMAD.MOV.U32 R245, RZ, RZ, R247 ;  /* 0x000000fffff57224 */ /* 0x000fc600078e00f7 */
[----:B------:R-:W-:Y:S01]  /*3d850*/  STL [R1+0x1834], R223 ;  /* 0x001834df01007387 */ /* 0x000fe20000100800 */
[----:B------:R-:W-:Y:S02]  /*3d860*/  IMAD.MOV.U32 R28, RZ, RZ, R24 ;  /* 0x000000ffff1c7224 */ /* 0x000fe400078e0018 */
[----:B------:R-:W-:Y:S01]  /*3d870*/  IMAD.MOV.U32 R247, RZ, RZ, R25 ;  /* 0x000000fffff77224 */ /* 0x000fe200078e0019 */
[----:B------:R-:W-:Y:S01]  /*3d880*/  STL [R1+0x1830], R222 ;  /* 0x001830de01007387 */ /* 0x000fe20000100800 */
[----:B------:R-:W-:Y:S01]  /*3d890*/  IMAD.MOV.U32 R24, RZ, RZ, R252 ;  /* 0x000000ffff187224 */ /* 0x000fe200078e00fc */
[----:B------:R-:W-:Y:S02]  /*3d8a0*/  MOV R25, R6 ;  /* 0x0000000600197202 */ /* 0x000fe40000000f00 */
[----:B------:R-:W-:Y:S04]  /*3d8b0*/  STL [R1+0x182c], R220 ;  /* 0x00182cdc01007387 */ /* 0x000fe80000100800 */
[----:B------:R-:W-:Y:S03]  /*3d8c0*/  STL [R1+0x1828], R221 ;  /* 0x001828dd01007387 */ /* 0x000fe60000100800 */
[----:B------:R-:W-:Y:S01]  /*3d8d0*/  IMAD.MOV.U32 R252, RZ, RZ, R49 ;  /* 0x000000fffffc7224 */ /* 0x000fe200078e0031 */
[----:B------:R1:W-:Y:S01]  /*3d8e0*/  STL [R1+0x2c0], R48 ;  /* 0x0002c03001007387 */ /* 0x0003e20000100800 */
[----:B------:R-:W-:-:S02]  /*3d8f0*/  IMAD.MOV.U32 R6, RZ, RZ, R50 ;  /* 0x000000ffff067224 */ /* 0x000fc400078e0032 */
[----:B------:R-:W-:Y:S02]  /*3d900*/  IMAD.MOV.U32 R3, RZ, RZ, R51 ;  /* 0x000000ffff037224 */ /* 0x000fe400078e0033 */
[C---:B-1----:R-:W-:Y:S03]  /*3d910*/  HMMA.1688.F32.TF32 R48, R40.reuse, R30, R196 ;  /* 0x0000001e2830723c */ /* 0x042fe600000810c4 */
[----:B------:R-:W-:Y:S04]  /*3d920*/  STL [R1+0x1840], R3 ;  /* 0x0018400301007387 */ /* 0x000fe80000100800 */
[----:B------:R-:W-:Y:S04]  /*3d930*/  STL [R1+0x183c], R6 ;  /* 0x00183c0601007387 */ /* 0x000fe80000100800 */
[----:B------:R-:W-:Y:S11]  /*3d940*/  STL [R1+0x1838], R252 ;  /* 0x001838fc01007387 */ /* 0x000ff60000100800 */
[----:B------:R-:W-:Y:S01]  /*3d950*/  @!UPT UIADD3 URZ, URZ, URZ, URZ ;  /* 0x0000003f3f3ff290 */ /* 0x000fe2000fffe03f */
[----:B------:R1:W-:Y:S01]  /*3d960*/  STL.64 [R1+0x2b8], R50 ;  /* 0x0002b83201007387 */ /* 0x0003e20000100a00 */
[----:B------:R-:W-:Y:S02]  /*3d970*/  IMAD.MOV.U32 R220, RZ, RZ, R48 ;  /* 0x000000ffffdc7224 */ /* 0x000fe400078e0030 */
[----:B------:R-:W-:Y:S02]  /*3d980*/  IMAD.MOV.U32 R221, RZ, RZ, R49 ;  /* 0x000000ffffdd7224 */ /* 0x000fe400078e0031 */
[C---:B-1----:R-:W-:Y:S08]  /*3d990*/  HMMA.1688.F32.TF32 R48, R40.reuse, R34, R200 ;  /* 0x000000222830723c */ /* 0x042ff000000810c8 */
[----:B------:R-:W-:Y:S01]  /*3d9a0*/  HMMA.1688.F32.TF32 R40, R40, R38, R204 ;  /* 0x000000262828723c */ /* 0x000fe200000810cc */
[----:B------:R1:W-:Y:S04]  /*3d9b0*/  STL [R1+0x1848], R221 ;  /* 0x001848dd01007387 */ /* 0x0003e80000100800 */
[----:B------:R2:W-:Y:S01]  /*3d9c0*/  STL [R1+0x1844], R220 ;  /* 0x001844dc01007387 */ /* 0x0005e20000100800 */
[----:B------:R-:W-:Y:S01]  /*3d9d0*/  MOV R98, R244 ;  /* 0x000000f400627202 */ /* 0x000fe20000000f00 */
[----:B------:R-:W-:-:S02]  /*3d9e0*/  IMAD.MOV.U32 R99, RZ, RZ, R245 ;  /* 0x000000ffff637224 */ /* 0x000fc400078e00f5 */
[----:B------:R-:W-:Y:S02]  /*3d9f0*/  IMAD.MOV.U32 R100, RZ, RZ, R246 ;  /* 0x000000ffff647224 */ /* 0x000fe400078e00f6 */
[----:B------:R-:W-:Y:S01]  /*3da00*/  IMAD.MOV.U32 R94, RZ, RZ, R238 ;  /* 0x000000ffff5e7224 */ /* 0x000fe200078e00ee */
[----:B------:R-:W-:Y:S01]  /*3da10*/  HMMA.1688.F32.TF32 R56, R76, R18, R56 ;  /* 0x000000124c38723c */ /* 0x000fe20000081038 */
[----:B------:R-:W-:Y:S01]  /*3da20*/  IMAD.MOV.U32 R101, RZ, RZ, R247 ;  /* 0x000000ffff657224 */ /* 0x000fe200078e00f7 */
[----:B------:R-:W-:Y:S02]  /*3da30*/  LDS R204, [R2+0x4e080] ;  /* 0x04e0800002cc7984 */ /* 0x000fe40000000800 */
[----:B------:R-:W-:Y:S02]  /*3da40*/  IMAD.MOV.U32 R6, RZ, RZ, R48 ;  /* 0x000000ffff067224 */ /* 0x000fe400078e0030 */
[----:B------:R-:W-:Y:S01]  /*3da50*/  IMAD.MOV.U32 R252, RZ, RZ, R49 ;  /* 0x000000fffffc7224 */ /* 0x000fe200078e0031 */
[----:B------:R-:W-:Y:S04]  /*3da60*/  LDS R206, [R2+0x4e880] ;  /* 0x04e8800002ce7984 */ /* 0x000fe80000000800 */
[----:B------:R3:W-:Y:S04]  /*3da70*/  STL [R1+0x20], R40 ;  /* 0x0000202801007387 */ /* 0x0007e80000100800 */
[----:B------:R-:W4:Y:S04]  /*3da80*/  LDL.LU R224, [R1+0x1944] ;  /* 0x0019440001e07983 */ /* 0x000f280000300800 */
[----:B------:R-:W2:Y:S04]  /*3da90*/  LDL.LU R230, [R1+0x1940] ;  /* 0x0019400001e67983 */ /* 0x000ea80000300800 */
        /* <DEDUP_REMOVED lines=22> */
[----:B----4-:R-:W-:Y:S02]  /*3dc00*/  IMAD.MOV.U32 R55, RZ, RZ, R224 ;  /* 0x000000ffff377224 */ /* 0x010fe400078e00e0 */
[----:B--2---:R-:W-:-:S02]  /*3dc10*/  IMAD.MOV.U32 R54, RZ, RZ, R230 ;  /* 0x000000ffff367224 */ /* 0x004fc400078e00e6 */
[----:B---3--:R-:W-:Y:S02]  /*3dc20*/  IMAD.MOV.U32 R53, RZ, RZ, R229 ;  /* 0x000000ffff357224 */ /* 0x008fe400078e00e5 */
[----:B------:R-:W-:Y:S02]  /*3dc30*/  IMAD.MOV.U32 R52, RZ, RZ, R228 ;  /* 0x000000ffff347224 */ /* 0x000fe400078e00e4 */
[----:B------:R-:W2:Y:S04]  /*3dc40*/  LDL.LU R228, [R1+0x1904] ;  /* 0x0019040001e47983 */ /* 0x000ea80000300800 */
[----:B------:R-:W2:Y:S04]  /*3dc50*/  LDL.LU R229, [R1+0x1900] ;  /* 0x0019000001e57983 */ /* 0x000ea80000300800 */
[----:B------:R-:W2:Y:S04]  /*3dc60*/  LDL.LU R230, [R1+0x18fc] ;  /* 0x0018fc0001e67983 */ /* 0x000ea80000300800 */
[----:B------:R-:W3:Y:S01]  /*3dc70*/  LDL.LU R224, [R1+0x18f8] ;  /* 0x0018f80001e07983 */ /* 0x000ee20000300800 */
[----:B------:R-:W-:-:S02]  /*3dc80*/  IMAD.MOV.U32 R123, RZ, RZ, R217 ;  /* 0x000000ffff7b7224 */ /* 0x000fc400078e00d9 */
[----:B------:R-:W-:Y:S02]  /*3dc90*/  IMAD.MOV.U32 R122, RZ, RZ, R216 ;  /* 0x000000ffff7a7224 */ /* 0x000fe400078e00d8 */
[----:B------:R-:W-:Y:S02]  /*3dca0*/  IMAD.MOV.U32 R121, RZ, RZ, R226 ;  /* 0x000000ffff797224 */ /* 0x000fe400078e00e2 */
[----:B------:R-:W-:Y:S02]  /*3dcb0*/  IMAD.MOV.U32 R120, RZ, RZ, R225 ;  /* 0x000000ffff787224 */ /* 0x000fe400078e00e1 */
[----:B------:R-:W3:Y:S04]  /*3dcc0*/  LDL.LU R225, [R1+0x18f4] ;  /* 0x0018f40001e17983 */ /* 0x000ee80000300800 */
[----:B------:R-:W3:Y:S04]  /*3dcd0*/  LDL.LU R226, [R1+0x18f0] ;  /* 0x0018f00001e27983 */ /* 0x000ee80000300800 */
[----:B------:R-:W4:Y:S04]  /*3dce0*/  LDL.LU R216, [R1+0x18ec] ;  /* 0x0018ec0001d87983 */ /* 0x000f280000300800 */
[----:B------:R-:W4:Y:S01]  /*3dcf0*/  LDL.LU R217, [R1+0x18e8] ;  /* 0x0018e80001d97983 */ /* 0x000f220000300800 */
[----:B------:R-:W-:-:S03]  /*3dd00*/  MOV R48, R212 ;  /* 0x000000d400307202 */ /* 0x000fc60000000f00 */
[----:B------:R-:W2:Y:S01]  /*3dd10*/  LDL.LU R124, [R1+0x10] ;  /* 0x00001000017c7983 */ /* 0x000ea20000300800 */
[----:B------:R-:W-:-:S03]  /*3dd20*/  IMAD.MOV.U32 R49, RZ, RZ, R213 ;  /* 0x000000ffff317224 */ /* 0x000fc600078e00d5 */
[----:B------:R-:W2:Y:S01]  /*3dd30*/  LDL.LU R125, [R1+0x14] ;  /* 0x00001400017d7983 */ /* 0x000ea20000300800 */
[----:B------:R-:W-:-:S03]  /*3dd40*/  IMAD.MOV.U32 R50, RZ, RZ, R214 ;  /* 0x000000ffff327224 */ /* 0x000fc600078e00d6 */
[----:B------:R-:W2:Y:S01]  /*3dd50*/  LDL.LU R126, [R1+0x18] ;  /* 0x00001800017e7983 */ /* 0x000ea20000300800 */
[----:B------:R-:W-:-:S03]  /*3dd60*/  IMAD.MOV.U32 R51, RZ, RZ, R208 ;  /* 0x000000ffff337224 */ /* 0x000fc600078e00d0 */
        /* <DEDUP_REMOVED lines=12> */
[----:B------:R-:W4:Y:S01]  /*3de30*/  LDL.LU R231, [R1+0x18b8] ;  /* 0x0018b80001e77983 */ /* 0x000f220000300800 */
[----:B------:R-:W-:Y:S01]  /*3de40*/  HMMA.1688.F32.TF32 R232, R44, R30, R232 ;  /* 0x0000001e2ce8723c */ /* 0x000fe200000810e8 */
[----:B-1----:R-:W-:-:S02]  /*3de50*/  IMAD.MOV.U32 R221, RZ, RZ, R41 ;  /* 0x000000ffffdd7224 */ /* 0x002fc400078e0029 */
[----:B------:R-:W-:Y:S02]  /*3de60*/  IMAD.MOV.U32 R220, RZ, RZ, R42 ;  /* 0x000000ffffdc7224 */ /* 0x000fe400078e002a */
[----:B------:R-:W-:Y:S02]  /*3de70*/  IMAD.MOV.U32 R3, RZ, RZ, R43 ;  /* 0x000000ffff037224 */ /* 0x000fe400078e002b */
[----:B------:R-:W-:Y:S01]  /*3de80*/  IMAD.MOV.U32 R147, RZ, RZ, R7 ;  /* 0x000000ffff937224 */ /* 0x000fe200078e0007 */
[C---:B--2---:R-:W-:Y:S08]  /*3de90*/  HMMA.1688.F32.TF32 R40, R44.reuse, R34, R124 ;  /* 0x000000222c28723c */ /* 0x044ff0000008107c */
[C---:B---3--:R-:W-:Y:S08]  /*3dea0*/  HMMA.1688.F32.TF32 R248, R44.reuse, R10, R208 ;  /* 0x0000000a2cf8723c */ /* 0x048ff000000810d0 */
[----:B----4-:R-:W-:Y:S01]  /*3deb0*/  HMMA.1688.F32.TF32 R244, R44, R14, R212 ;  /* 0x0000000e2cf4723c */ /* 0x010fe200000810d4 */
[----:B------:R-:W-:Y:S01]  /*3dec0*/  IMAD.MOV.U32 R96, RZ, RZ, R28 ;  /* 0x000000ffff607224 */ /* 0x000fe200078e001c */
[----:B------:R-:W-:Y:S01]  /*3ded0*/  LDS R212, [R4+0x4e080] ;  /* 0x04e0800004d47984 */ /* 0x000fe20000000800 */
[----:B------:R-:W-:-:S02]  /*3dee0*/  IMAD.MOV.U32 R97, RZ, RZ, R29 ;  /* 0x000000ffff617224 */ /* 0x000fc400078e001d */
[----:B------:R-:W-:Y:S01]  /*3def0*/  IMAD.MOV.U32 R102, RZ, RZ, R24 ;  /* 0x000000ffff667224 */ /* 0x000fe200078e0018 */
[----:B------:R-:W-:Y:S02]  /*3df00*/  LDS R214, [R4+0x4e880] ;  /* 0x04e8800004d67984 */ /* 0x000fe40000000800 */
[C---:B------:R-:W-:Y:S01]  /*3df10*/  HMMA.1688.F32.TF32 R240, R44.reuse, R18, R216 ;  /* 0x000000122cf0723c */ /* 0x040fe200000810d8 */
[----:B------:R-:W-:Y:S01]  /*3df20*/  IMAD.MOV.U32 R103, RZ, RZ, R25 ;  /* 0x000000ffff677224 */ /* 0x000fe200078e0019 */
[----:B------:R-:W-:Y:S01]  /*3df30*/  LDS R213, [R5+0x4e080] ;  /* 0x04e0800005d57984 */ /* 0x000fe20000000800 */
[----:B------:R-:W-:Y:S02]  /*3df40*/  IMAD.MOV.U32 R88, RZ, RZ, R36 ;  /* 0x000000ffff587224 */ /* 0x000fe400078e0024 */
[----:B------:R-:W-:Y:S01]  /*3df50*/  IMAD.MOV.U32 R89, RZ, RZ, R37 ;  /* 0x000000ffff597224 */ /* 0x000fe200078e0025 */
[----:B------:R-:W-:Y:S02]  /*3df60*/  LDS R215, [R5+0x4e880] ;  /* 0x04e8800005d77984 */ /* 0x000fe40000000800 */
[C---:B------:R-:W-:Y:S08]  /*3df70*/  HMMA.1688.F32.TF32 R236, R44.reuse, R22, R224 ;  /* 0x000000162cec723c */ /* 0x040ff000000810e0 */
[C---:B------:R-:W-:Y:S08]  /*3df80*/  HMMA.1688.F32.TF32 R228, R44.reuse, R26, R228 ;  /* 0x0000001a2ce4723c */ /* 0x040ff000000810e4 */
[----:B------:R-:W-:Y:S01]  /*3df90*/  HMMA.1688.F32.TF32 R44, R44, R38, R120 ;  /* 0x000000262c2c723c */ /* 0x000fe20000081078 */
[----:B------:R-:W-:Y:S04]  /*3dfa0*/  STL.64 [R1+0x1790], R250 ;  /* 0x001790fa01007387 */ /* 0x000fe80000100a00 */
[----:B------:R-:W-:Y:S04]  /*3dfb0*/  STL.64 [R1+0x1788], R248 ;  /* 0x001788f801007387 */ /* 0x000fe80000100a00 */
[----:B------:R-:W-:Y:S04]  /*3dfc0*/  STL.64 [R1+0x17a0], R246 ;  /* 0x0017a0f601007387 */ /* 0x000fe80000100a00 */
[----:B------:R-:W-:Y:S04]  /*3dfd0*/  STL.64 [R1+0x1798], R244 ;  /* 0x001798f401007387 */ /* 0x000fe80000100a00 */
[----:B------:R-:W-:Y:S04]  /*3dfe0*/  STL.64 [R1+0x17b0], R242 ;  /* 0x0017b0f201007387 */ /* 0x000fe80000100a00 */
        /* <DEDUP_REMOVED lines=11> */
[----:B------:R-:W2:Y:S04]  /*3e0a0*/  LDL.LU R144, [R1+0x290] ;  /* 0x0002900001907983 */ /* 0x000ea80000300800 */
[----:B------:R-:W2:Y:S04]  /*3e0b0*/  LDL.LU R145, [R1+0x294] ;  /* 0x0002940001917983 */ /* 0x000ea80000300800 */
[----:B------:R-:W2:Y:S04]  /*3e0c0*/  LDL.LU R146, [R1+0x298] ;  /* 0x0002980001927983 */ /* 0x000ea80000300800 */
[----:B------:R-:W3:Y:S04]  /*3e0d0*/  LDL.LU R7, [R1+0x18b4] ;  /* 0x0018b40001077983 */ /* 0x000ee80000300800 */
[----:B------:R-:W4:Y:S04]  /*3e0e0*/  LDL.LU R148, [R1+0x2a0] ;  /* 0x0002a00001947983 */ /* 0x000f280000300800 */
[----:B------:R-:W4:Y:S04]  /*3e0f0*/  LDL.LU R149, [R1+0x2a4] ;  /* 0x0002a40001957983 */ /* 0x000f280000300800 */
[----:B------:R-:W4:Y:S04]  /*3e100*/  LDL.LU R150, [R1+0x2a8] ;  /* 0x0002a80001967983 */ /* 0x000f280000300800 */
[----:B------:R-:W4:Y:S04]  /*3e110*/  LDL.LU R151, [R1+0x2ac] ;  /* 0x0002ac0001977983 */ /* 0x000f280000300800 */
[----:B------:R-:W2:Y:S04]  /*3e120*/  LDL.LU R136, [R1+0x310] ;  /* 0x0003100001887983 */ /* 0x000ea80000300800 */
[----:B------:R-:W2:Y:S04]  /*3e130*/  LDL.LU R137, [R1+0x314] ;  /* 0x0003140001897983 */ /* 0x000ea80000300800 */
[----:B------:R-:W2:Y:S01]  /*3e140*/  LDL.LU R138, [R1+0x318] ;  /* 0x00031800018a7983 */ /* 0x000ea20000300800 */
[----:B---3--:R-:W-:-:S03]  /*3e150*/  IMAD.MOV.U32 R139, RZ, RZ, R7 ;  /* 0x000000ffff8b7224 */ /* 0x008fc600078e0007 */
[----:B------:R-:W3:Y:S04]  /*3e160*/  LDL.LU R7, [R1+0x18b0] ;  /* 0x0018b00001077983 */ /* 0x000ee80000300800 */
[----:B------:R-:W2:Y:S04]  /*3e170*/  LDL.LU R132, [R1+0x320] ;  /* 0x0003200001847983 */ /* 0x000ea80000300800 */
[----:B------:R-:W2:Y:S04]  /*3e180*/  LDL.LU R133, [R1+0x324] ;  /* 0x0003240001857983 */ /* 0x000ea80000300800 */
[----:B------:R-:W2:Y:S04]  /*3e190*/  LDL.LU R134, [R1+0x328] ;  /* 0x0003280001867983 */ /* 0x000ea80000300800 */
[----:B------:R-:W2:Y:S04]  /*3e1a0*/  LDL.LU R135, [R1+0x32c] ;  /* 0x00032c0001877983 */ /* 0x000ea80000300800 */
[----:B------:R-:W2:Y:S04]  /*3e1b0*/  LDL.LU R128, [R1+0x330] ;  /* 0x0003300001807983 */ /* 0x000ea80000300800 */
[----:B------:R-:W2:Y:S04]  /*3e1c0*/  LDL.LU R129, [R1+0x334] ;  /* 0x0003340001817983 */ /* 0x000ea80000300800 */
[----:B------:R-:W2:Y:S01]  /*3e1d0*/  LDL.LU R130, [R1+0x338] ;  /* 0x0003380001827983 */ /* 0x000ea20000300800 */
[----:B---3--:R-:W-:-:S03]  /*3e1e0*/  MOV R131, R7 ;  /* 0x0000000700837202 */ /* 0x008fc60000000f00 */
        /* <DEDUP_REMOVED lines=8> */
[----:B---3--:R-:W-:-:S03]  /*3e270*/  IMAD.MOV.U32 R123, RZ, RZ, R7 ;  /* 0x000000ffff7b7224 */ /* 0x008fc600078e0007 */
[----:B------:R-:W3:Y:S01]  /*3e280*/  LDL.LU R7, [R1+0x18a8] ;  /* 0x0018a80001077983 */ /* 0x000ee20000300800 */
[C---:B------:R-:W-:Y:S08]  /*3e290*/  HMMA.1688.F32.TF32 R48, R76.reuse, R10, R48 ;  /* 0x0000000a4c30723c */ /* 0x040ff00000081030 */
[C---:B------:R-:W-:Y:S08]  /*3e2a0*/  HMMA.1688.F32.TF32 R52, R76.reuse, R14, R52 ;  /* 0x0000000e4c34723c */ /* 0x040ff00000081034 */
[----:B------:R-:W-:Y:S01]  /*3e2b0*/  HMMA.1688.F32.TF32 R76, R76, R38, R116 ;  /* 0x000000264c4c723c */ /* 0x000fe20000081074 */
[----:B------:R-:W2:Y:S04]  /*3e2c0*/  LDL.LU R116, [R1+0x360] ;  /* 0x0003600001747983 */ /* 0x000ea80000300800 */
[----:B------:R-:W2:Y:S03]  /*3e2d0*/  LDL.LU R117, [R1+0x364] ;  /* 0x0003640001757983 */ /* 0x000ea60000300800 */
[----:B------:R-:W-:Y:S01]  /*3e2e0*/  HMMA.1688.F32.TF32 R8, R80, R10, R112 ;  /* 0x0000000a5008723c */ /* 0x000fe20000081070 */
[----:B------:R-:W2:Y:S04]  /*3e2f0*/  LDL.LU R118, [R1+0x368] ;  /* 0x0003680001767983 */ /* 0x000ea80000300800 */
[----:B------:R-:W2:Y:S04]  /*3e300*/  LDL.LU R119, [R1+0x36c] ;  /* 0x00036c0001777983 */ /* 0x000ea80000300800 */
[----:B------:R-:W2:Y:S04]  /*3e310*/  LDL.LU R112, [R1+0x370] ;  /* 0x0003700001707983 */ /* 0x000ea80000300800 */
[----:B------:R-:W2:Y:S01]  /*3e320*/  LDL.LU R113, [R1+0x374] ;  /* 0x0003740001717983 */ /* 0x000ea20000300800 */
[----:B---3--:R-:W-:-:S03]  /*3e330*/  IMAD.MOV.U32 R114, RZ, RZ, R7 ;  /* 0x000000ffff727224 */ /* 0x008fc600078e0007 */
[----:B------:R-:W3:Y:S04]  /*3e340*/  LDL.LU R7, [R1+0x18a4] ;  /* 0x0018a40001077983 */ /* 0x000ee80000300800 */
[----:B------:R-:W2:Y:S01]  /*3e350*/  LDL.LU R115, [R1+0x37c] ;  /* 0x00037c0001737983 */ /* 0x000ea20000300800 */
[----:B------:R-:W-:Y:S01]  /*3e360*/  HMMA.1688.F32.TF32 R24, R80, R26, R96 ;  /* 0x0000001a5018723c */ /* 0x000fe20000081060 */
[----:B------:R-:W-:Y:S02]  /*3e370*/  IMAD.MOV.U32 R91, RZ, RZ, R32 ;  /* 0x000000ffff5b7224 */ /* 0x000fe400078e0020 */
[----:B------:R-:W-:Y:S02]  /*3e380*/  IMAD.MOV.U32 R110, RZ, RZ, R16 ;  /* 0x000000ffff6e7224 */ /* 0x000fe400078e0010 */
[----:B------:R-:W-:-:S03]  /*3e390*/  IMAD.MOV.U32 R111, RZ, RZ, R17 ;  /* 0x000000ffff6f7224 */ /* 0x000fc600078e0011 */
[C---:B------:R-:W-:Y:S08]  /*3e3a0*/  HMMA.1688.F32.TF32 R20, R80.reuse, R22, R100 ;  /* 0x000000165014723c */ /* 0x040ff00000081064 */
[C---:B------:R-:W-:Y:S08]  /*3e3b0*/  HMMA.1688.F32.TF32 R16, R80.reuse, R18, R104 ;  /* 0x000000125010723c */ /* 0x040ff00000081068 */
[C---:B------:R-:W-:Y:S08]  /*3e3c0*/  HMMA.1688.F32.TF32 R12, R80.reuse, R14, R108 ;  /* 0x0000000e500c723c */ /* 0x040ff0000008106c */
[C---:B------:R-:W-:Y:S08]  /*3e3d0*/  HMMA.1688.F32.TF32 R28, R80.reuse, R30, R92 ;  /* 0x0000001e501c723c */ /* 0x040ff0000008105c */
[C---:B------:R-:W-:Y:S08]  /*3e3e0*/  HMMA.1688.F32.TF32 R32, R80.reuse, R34, R88 ;  /* 0x000000225020723c */ /* 0x040ff00000081058 */
[----:B------:R-:W-:Y:S01]  /*3e3f0*/  HMMA.1688.F32.TF32 R36, R80, R38, R84 ;  /* 0x000000265024723c */ /* 0x000fe20000081054 */
[----:B-1----:R-:W-:-:S02]  /*3e400*/  IMAD.MOV.U32 R240, RZ, RZ, R168 ;  /* 0x000000fffff07224 */ /* 0x002fc400078e00a8 */
[----:B------:R-:W-:Y:S01]  /*3e410*/  IMAD.MOV.U32 R241, RZ, RZ, R169 ;  /* 0x000000fffff17224 */ /* 0x000fe200078e00a9 */
[----:B---3--:R-:W2:Y:S04]  /*3e420*/  LDSM.16.M88.4 R96, [R7+0x10180] ;  /* 0x010180000760783b */ /* 0x008ea80000000200 */
[----:B------:R-:W1:Y:S04]  /*3e430*/  LDSM.16.M88.4 R100, [R7+0x14180] ;  /* 0x014180000764783b */ /* 0x000e680000000200 */
[----:B------:R-:W3:Y:S04]  /*3e440*/  LDSM.16.M88.4 R104, [R7+0x18180] ;  /* 0x018180000768783b */ /* 0x000ee80000000200 */
[----:B------:R-:W3:Y:S04]  /*3e450*/  LDSM.16.M88.4 R80, [R7+0x180] ;  /* 0x000180000750783b */ /* 0x000ee80000000200 */
[----:B------:R-:W3:Y:S04]  /*3e460*/  LDSM.16.M88.4 R84, [R7+0x4180] ;  /* 0x004180000754783b */ /* 0x000ee80000000200 */
[----:B------:R-:W4:Y:S04]  /*3e470*/  LDSM.16.M88.4 R88, [R7+0x8180] ;  /* 0x008180000758783b */ /* 0x000f280000000200 */
[----:B------:R-:W4:Y:S04]  /*3e480*/  LDSM.16.M88.4 R92, [R7+0xc180] ;  /* 0x00c18000075c783b */ /* 0x000f280000000200 */
[----:B------:R-:W4:Y:S01]  /*3e490*/  LDSM.16.M88.4 R108, [R7+0x1c180] ;  /* 0x01c18000076c783b */ /* 0x000f220000000200 */
[C---:B--2---:R-:W-:Y:S08]  /*3e4a0*/  HMMA.1688.F32.TF32 R128, R140.reuse, R96, R128 ;  /* 0x000000608c80723c */ /* 0x044ff00000081080 */
[C---:B-1----:R-:W-:Y:S01]  /*3e4b0*/  HMMA.1688.F32.TF32 R132, R140.reuse, R100, R132 ;  /* 0x000000648c84723c */ /* 0x042fe20000081084 */
[----:B------:R-:W-:Y:S07]  /*3e4c0*/  STL [R1+0x1740], R98 ;  /* 0x0017406201007387 */ /* 0x000fee0000100800 */
[C---:B---3--:R-:W-:Y:S01]  /*3e4d0*/  HMMA.1688.F32.TF32 R136, R140.reuse, R104, R136 ;  /* 0x000000688c88723c */ /* 0x048fe20000081088 */
[----:B------:R-:W-:Y:S07]  /*3e4e0*/  STL [R1+0x173c], R99 ;  /* 0x00173c6301007387 */ /* 0x000fee0000100800 */
[C---:B------:R-:W-:Y:S01]  /*3e4f0*/  HMMA.1688.F32.TF32 R112, R140.reuse, R80, R112 ;  /* 0x000000508c70723c */ /* 0x040fe20000081070 */
[----:B------:R1:W-:Y:S07]  /*3e500*/  STL [R1+0x1744], R102 ;  /* 0x0017446601007387 */ /* 0x0003ee0000100800 */
[C---:B------:R-:W-:Y:S01]  /*3e510*/  HMMA.1688.F32.TF32 R116, R140.reuse, R84, R116 ;  /* 0x000000548c74723c */ /* 0x040fe20000081074 */
[----:B------:R2:W-:Y:S07]  /*3e520*/  STL [R1+0x1738], R103 ;  /* 0x0017386701007387 */ /* 0x0005ee0000100800 */
[C---:B----4-:R-:W-:Y:S08]  /*3e530*/  HMMA.1688.F32.TF32 R120, R140.reuse, R88, R120 ;  /* 0x000000588c78723c */ /* 0x050ff00000081078 */
[C---:B------:R-:W-:Y:S01]  /*3e540*/  HMMA.1688.F32.TF32 R124, R140.reuse, R92, R124 ;  /* 0x0000005c8c7c723c */ /* 0x040fe2000008107c */
[----:B------:R-:W-:Y:S07]  /*3e550*/  STL [R1+0x1734], R106 ;  /* 0x0017346a01007387 */ /* 0x000fee0000100800 */
[----:B------:R-:W-:Y:S01]  /*3e560*/  HMMA.1688.F32.TF32 R140, R140, R108, R148 ;  /* 0x0000006c8c8c723c */ /* 0x000fe20000081094 */
[----:B------:R-:W-:Y:S04]  /*3e570*/  STL [R1+0x1730], R107 ;  /* 0x0017306b01007387 */ /* 0x000fe80000100800 */
[----:B------:R-:W-:Y:S04]  /*3e580*/  STL [R1+0x174c], R110 ;  /* 0x00174c6e01007387 */ /* 0x000fe80000100800 */
[----:B------:R-:W-:Y:S04]  /*3e590*/  STL [R1+0x1748], R111 ;  /* 0x0017486f01007387 */ /* 0x000fe80000100800 */
[----:B------:R-:W-:Y:S04]  /*3e5a0*/  STL [R1+0x175c], R128 ;  /* 0x00175c8001007387 */ /* 0x000fe80000100800 */
[----:B------:R-:W-:Y:S04]  /*3e5b0*/  STL [R1+0x1758], R129 ;  /* 0x0017588101007387 */ /* 0x000fe80000100800 */
[----:B------:R3:W-:Y:S04]  /*3e5c0*/  STL [R1+0x1754], R130 ;  /* 0x0017548201007387 */ /* 0x0007e80000100800 */
[----:B------:R4:W-:Y:S04]  /*3e5d0*/  STL [R1+0x1750], R131 ;  /* 0x0017508301007387 */ /* 0x0009e80000100800 */
        /* <DEDUP_REMOVED lines=10> */
[----:B------:R-:W2:Y:S04]  /*3e680*/  LDL.LU R168, [R1+0x18a0] ;  /* 0x0018a00001a87983 */ /* 0x000ea80000300800 */
[----:B------:R-:W3:Y:S01]  /*3e690*/  LDL.LU R169, [R1+0x189c] ;  /* 0x00189c0001a97983 */ /* 0x000ee20000300800 */
[----:B------:R-:W-:-:S02]  /*3e6a0*/  IMAD.MOV.U32 R242, RZ, RZ, R170 ;  /* 0x000000fffff27224 */ /* 0x000fc400078e00aa */
[----:B------:R-:W-:Y:S01]  /*3e6b0*/  IMAD.MOV.U32 R243, RZ, RZ, R171 ;  /* 0x000000fffff37224 */ /* 0x000fe200078e00ab */
[----:B------:R-:W4:Y:S04]  /*3e6c0*/  LDL.LU R170, [R1+0x1898] ;  /* 0x0018980001aa7983 */ /* 0x000f280000300800 */
[----:B------:R-:W4:Y:S04]  /*3e6d0*/  LDL.LU R171, [R1+0x1894] ;  /* 0x0018940001ab7983 */ /* 0x000f280000300800 */
[----:B------:R-:W4:Y:S04]  /*3e6e0*/  LDL.LU R208, [R1+0x1a0] ;  /* 0x0001a00001d07983 */ /* 0x000f280000300800 */
[----:B------:R-:W4:Y:S01]  /*3e6f0*/  LDL.LU R209, [R1+0x1a4] ;  /* 0x0001a40001d17983 */ /* 0x000f220000300800 */
[----:B--2---:R-:W-:-:S03]  /*3e700*/  IMAD.MOV.U32 R210, RZ, RZ, R168 ;  /* 0x000000ffffd27224 */ /* 0x004fc600078e00a8 */
[----:B------:R-:W2:Y:S01]  /*3e710*/  LDL.LU R168, [R1+0x1890] ;  /* 0x0018900001a87983 */ /* 0x000ea20000300800 */
[----:B---3--:R-:W-:-:S03]  /*3e720*/  IMAD.MOV.U32 R211, RZ, RZ, R169 ;  /* 0x000000ffffd37224 */ /* 0x008fc600078e00a9 */
[----:B------:R-:W3:Y:S01]  /*3e730*/  LDL.LU R169, [R1+0x188c] ;  /* 0x00188c0001a97983 */ /* 0x000ee20000300800 */
[----:B----4-:R-:W-:-:S03]  /*3e740*/  IMAD.MOV.U32 R239, RZ, RZ, R170 ;  /* 0x000000ffffef7224 */ /* 0x010fc600078e00aa */
[----:B------:R-:W4:Y:S01]  /*3e750*/  LDL.LU R236, [R1+0x1b0] ;  /* 0x0001b00001ec7983 */ /* 0x000f220000300800 */
[----:B------:R-:W-:-:S03]  /*3e760*/  IMAD.MOV.U32 R238, RZ, RZ, R171 ;  /* 0x000000ffffee7224 */ /* 0x000fc600078e00ab */
[----:B------:R-:W4:Y:S04]  /*3e770*/  LDL.LU R237, [R1+0x1b4] ;  /* 0x0001b40001ed7983 */ /* 0x000f280000300800 */
[----:B------:R-:W4:Y:S04]  /*3e780*/  LDL.LU R171, [R1+0x1888] ;  /* 0x0018880001ab7983 */ /* 0x000f280000300800 */
[----:B------:R-:W4:Y:S01]  /*3e790*/  LDL.LU R170, [R1+0x1884] ;  /* 0x0018840001aa7983 */ /* 0x000f220000300800 */
[----:B--2---:R-:W-:-:S03]  /*3e7a0*/  IMAD.MOV.U32 R200, RZ, RZ, R168 ;  /* 0x000000ffffc87224 */ /* 0x004fc600078e00a8 */
[----:B------:R-:W2:Y:S01]  /*3e7b0*/  LDL.LU R168, [R1+0x1880] ;  /* 0x0018800001a87983 */ /* 0x000ea20000300800 */
[----:B---3--:R-:W-:-:S03]  /*3e7c0*/  IMAD.MOV.U32 R201, RZ, RZ, R169 ;  /* 0x000000ffffc97224 */ /* 0x008fc600078e00a9 */
[----:B------:R-:W3:Y:S04]  /*3e7d0*/  LDL.LU R169, [R1+0x187c] ;  /* 0x00187c0001a97983 */ /* 0x000ee80000300800 */
[----:B------:R-:W3:Y:S04]  /*3e7e0*/  LDL.LU R202, [R1+0x1c8] ;  /* 0x0001c80001ca7983 */ /* 0x000ee80000300800 */
[----:B------:R-:W3:Y:S01]  /*3e7f0*/  LDL.LU R203, [R1+0x1cc] ;  /* 0x0001cc0001cb7983 */ /* 0x000ee20000300800 */
[----:B----4-:R-:W-:-:S03]  /*3e800*/  IMAD.MOV.U32 R192, RZ, RZ, R171 ;  /* 0x000000ffffc07224 */ /* 0x010fc600078e00ab */
[----:B------:R-:W4:Y:S01]  /*3e810*/  LDL.LU R171, [R1+0x1878] ;  /* 0x0018780001ab7983 */ /* 0x000f220000300800 */
[----:B------:R-:W-:-:S03]  /*3e820*/  MOV R193, R170 ;  /* 0x000000aa00c17202 */ /* 0x000fc60000000f00 */
[----:B------:R-:W4:Y:S01]  /*3e830*/  LDL.LU R170, [R1+0x1874] ;  /* 0x0018740001aa7983 */ /* 0x000f220000300800 */
[----:B--2---:R-:W-:-:S03]  /*3e840*/  IMAD.MOV.U32 R194, RZ, RZ, R168 ;  /* 0x000000ffffc27224 */ /* 0x004fc600078e00a8 */
[----:B------:R-:W2:Y:S01]  /*3e850*/  LDL.LU R168, [R1+0x1870] ;  /* 0x0018700001a87983 */ /* 0x000ea20000300800 */
[----:B---3--:R-:W-:-:S03]  /*3e860*/  IMAD.MOV.U32 R195, RZ, RZ, R169 ;  /* 0x000000ffffc37224 */ /* 0x008fc600078e00a9 */
[----:B------:R-:W3:Y:S04]  /*3e870*/  LDL.LU R169, [R1+0x186c] ;  /* 0x00186c0001a97983 */ /* 0x000ee80000300800 */
[----:B------:R-:W3:Y:S04]  /*3e880*/  LDL.LU R188, [R1+0x1f0] ;  /* 0x0001f00001bc7983 */ /* 0x000ee80000300800 */
[----:B------:R-:W3:Y:S04]  /*3e890*/  LDL.LU R189, [R1+0x1f4] ;  /* 0x0001f40001bd7983 */ /* 0x000ee80000300800 */
[----:B------:R-:W3:Y:S01]  /*3e8a0*/  LDL.LU R190, [R1+0x1f8] ;  /* 0x0001f80001be7983 */ /* 0x000ee20000300800 */
[----:B----4-:R-:W-:-:S03]  /*3e8b0*/  IMAD.MOV.U32 R187, RZ, RZ, R171 ;  /* 0x000000ffffbb7224 */ /* 0x010fc600078e00ab */
[----:B------:R-:W4:Y:S01]  /*3e8c0*/  LDL.LU R191, [R1+0x1fc] ;  /* 0x0001fc0001bf7983 */ /* 0x000f220000300800 */
[----:B------:R-:W-:Y:S02]  /*3e8d0*/  IMAD.MOV.U32 R186, RZ, RZ, R170 ;  /* 0x000000ffffba7224 */ /* 0x000fe400078e00aa */
[----:B--2---:R-:W-:Y:S02]  /*3e8e0*/  IMAD.MOV.U32 R184, RZ, RZ, R168 ;  /* 0x000000ffffb87224 */ /* 0x004fe400078e00a8 */
[----:B------:R-:W2:Y:S01]  /*3e8f0*/  LDL.LU R168, [R1+0x1868] ;  /* 0x0018680001a87983 */ /* 0x000ea20000300800 */
[----:B---3--:R-:W-:-:S03]  /*3e900*/  IMAD.MOV.U32 R185, RZ, RZ, R169 ;  /* 0x000000ffffb97224 */ /* 0x008fc600078e00a9 */
        /* <DEDUP_REMOVED lines=13> */
[----:B------:R-:W-:Y:S03]  /*3e9e0*/  HMMA.1688.F32.TF32 R144, R172, R80, R144 ;  /* 0x00000050ac90723c */ /* 0x000fe60000081090 */
        /* <DEDUP_REMOVED lines=11> */
[----:B------:R-:W-:Y:S01]  /*3eaa0*/  IMAD.MOV.U32 R245, RZ, RZ, R165 ;  /* 0x000000fffff57224 */ /* 0x000fe200078e00a5 */
[----:B------:R-:W-:Y:S01]  /*3eab0*/  MOV R247, R167 ;  /* 0x000000a700f77202 */ /* 0x000fe20000000f00 */
[----:B------:R-:W-:Y:S02]  /*3eac0*/  IMAD.MOV.U32 R246, RZ, RZ, R166 ;  /* 0x000000fffff67224 */ /* 0x000fe400078e00a6 */
[----:B--2---:R-:W-:Y:S02]  /*3ead0*/  IMAD.MOV.U32 R231, RZ, RZ, R168 ;  /* 0x000000ffffe77224 */ /* 0x004fe400078e00a8 */
[----:B------:R-:W2:Y:S01]  /*3eae0*/  LDL.LU R168, [R1+0x240] ;  /* 0x0002400001a87983 */ /* 0x000ea20000300800 */
[----:B---3--:R-:W-:-:S03]  /*3eaf0*/  IMAD.MOV.U32 R230, RZ, RZ, R169 ;  /* 0x000000ffffe67224 */ /* 0x008fc600078e00a9 */
[----:B------:R-:W2:Y:S01]  /*3eb00*/  LDL.LU R169, [R1+0x244] ;  /* 0x0002440001a97983 */ /* 0x000ea20000300800 */
[----:B----4-:R-:W-:-:S03]  /*3eb10*/  IMAD.MOV.U32 R229, RZ, RZ, R170 ;  /* 0x000000ffffe57224 */ /* 0x010fc600078e00aa */
[----:B------:R-:W2:Y:S01]  /*3eb20*/  LDL.LU R170, [R1+0x248] ;  /* 0x0002480001aa7983 */ /* 0x000ea20000300800 */
[----:B------:R-:W-:-:S03]  /*3eb30*/  IMAD.MOV.U32 R228, RZ, RZ, R171 ;  /* 0x000000ffffe47224 */ /* 0x000fc600078e00ab */
        /* <DEDUP_REMOVED lines=26> */
[-C--:B------:R-:W-:Y:S11]  /*3ece0*/  HMMA.1688.F32.TF32 R40, R212, R88.reuse, R240 ;  /* 0x00000058d428723c */ /* 0x080ff600000810f0 */
[----:B------:R-:W-:Y:S11]  /*3ecf0*/  @!UPT UIADD3 URZ, URZ, URZ, URZ ;  /* 0x0000003f3f3ff290 */ /* 0x000ff6000fffe03f */
[----:B------:R-:W-:Y:S02]  /*3ed00*/  @!UPT UIADD3 URZ, URZ, URZ, URZ ;  /* 0x0000003f3f3ff290 */ /* 0x000fe4000fffe03f */
[----:B-1----:R-:W-:Y:S02]  /*3ed10*/  IMAD.MOV.U32 R102, RZ, RZ, R40 ;  /* 0x000000ffff667224 */ /* 0x002fe400078e0028 */
[----:B------:R-:W-:Y:S02]  /*3ed20*/  IMAD.MOV.U32 R98, RZ, RZ, R41 ;  /* 0x000000ffff627224 */ /* 0x000fe400078e0029 */
[----:B------:R-:W-:Y:S02]  /*3ed30*/  IMAD.MOV.U32 R99, RZ, RZ, R42 ;  /* 0x000000ffff637224 */ /* 0x000fe400078e002a */
[----:B------:R-:W-:Y:S01]  /*3ed40*/  IMAD.MOV.U32 R103, RZ, RZ, R43 ;  /* 0x000000ffff677224 */ /* 0x000fe200078e002b */
[----:B------:R-:W-:Y:S11]  /*3ed50*/  HMMA.1688.F32.TF32 R152, R172, R88, R152 ;  /* 0x00000058ac98723c */ /* 0x000ff60000081098 */
[----:B------:R-:W-:Y:S11]  /*3ed60*/  @!UPT UIADD3 URZ, URZ, URZ, URZ ;  /* 0x0000003f3f3ff290 */ /* 0x000ff6000fffe03f */
[----:B------:R-:W-:Y:S01]  /*3ed70*/  @!UPT UIADD3 URZ, URZ, URZ, URZ ;  /* 0x0000003f3f3ff290 */ /* 0x000fe2000fffe03f */
[----:B------:R-:W-:Y:S01]  /*3ed80*/  STL [R1+0x1728], R155 ;  /* 0x0017289b01007387 */ /* 0x000fe20000100800 */
[C---:B--2---:R-:W-:Y:S08]  /*3ed90*/  HMMA.1688.F32.TF32 R40, R212.reuse, R92, R216 ;  /* 0x0000005cd428723c */ /* 0x044ff000000810d8 */
[-C--:B------:R-:W-:Y:S01]  /*3eda0*/  HMMA.1688.F32.TF32 R44, R212, R84.reuse, R224 ;  /* 0x00000054d42c723c */ /* 0x080fe200000810e0 */
[----:B------:R-:W-:Y:S04]  /*3edb0*/  LDS R224, [R4+0x4e180] ;  /* 0x04e1800004e07984 */ /* 0x000fe80000000800 */
[----:B------:R-:W-:Y:S03]  /*3edc0*/  LDS R226, [R4+0x4e980] ;  /* 0x04e9800004e27984 */ /* 0x000fe60000000800 */
[----:B------:R-:W-:Y:S01]  /*3edd0*/  HMMA.1688.F32.TF32 R148, R172, R84, R148 ;  /* 0x00000054ac94723c */ /* 0x000fe20000081094 */
[----:B------:R-:W-:Y:S04]  /*3ede0*/  LDS R225, [R5+0x4e180] ;  /* 0x04e1800005e17984 */ /* 0x000fe80000000800 */
[----:B------:R-:W-:Y:S03]  /*3edf0*/  LDS R227, [R5+0x4e980] ;  /* 0x04e9800005e37984 */ /* 0x000fe60000000800 */
[----:B------:R-:W-:-:S02]  /*3ee00*/  IMAD.MOV.U32 R130, RZ, RZ, R40 ;  /* 0x000000ffff827224 */ /* 0x000fc400078e0028 */
[----:B------:R-:W-:Y:S02]  /*3ee10*/  IMAD.MOV.U32 R131, RZ, RZ, R41 ;  /* 0x000000ffff837224 */ /* 0x000fe400078e0029 */
[----:B------:R-:W-:Y:S02]  /*3ee20*/  IMAD.MOV.U32 R110, RZ, RZ, R42 ;  /* 0x000000ffff6e7224 */ /* 0x000fe400078e002a */
[----:B------:R-:W-:Y:S02]  /*3ee30*/  IMAD.MOV.U32 R111, RZ, RZ, R43 ;  /* 0x000000ffff6f7224 */ /* 0x000fe400078e002b */
[----:B------:R-:W-:Y:S01]  /*3ee40*/  HMMA.1688.F32.TF32 R40, R212, R96, R244 ;  /* 0x00000060d428723c */ /* 0x000fe200000810f4 */
[----:B------:R1:W-:Y:S04]  /*3ee50*/  STL.64 [R1], R44 ;  /* 0x0000002c01007387 */ /* 0x0003e80000100a00 */
[----:B------:R2:W-:Y:S04]  /*3ee60*/  STL.64 [R1+0x8], R46 ;  /* 0x0000082e01007387 */ /* 0x0005e80000100a00 */
[----:B------:R-:W2:Y:S04]  /*3ee70*/  LDL.LU R216, [R1+0x140] ;  /* 0x0001400001d87983 */ /* 0x000ea80000300800 */
[----:B------:R-:W2:Y:S04]  /*3ee80*/  LDL.LU R217, [R1+0x144] ;  /* 0x0001440001d97983 */ /* 0x000ea80000300800 */
[----:B------:R-:W2:Y:S04]  /*3ee90*/  LDL.LU R218, [R1+0x148] ;  /* 0x0001480001da7983 */ /* 0x000ea80000300800 */
[----:B------:R-:W2:Y:S03]  /*3eea0*/  LDL.LU R219, [R1+0x14c] ;  /* 0x00014c0001db7983 */ /* 0x000ea60000300800 */
[----:B------:R-:W-:-:S02]  /*3eeb0*/  IMAD.MOV.U32 R134, RZ, RZ, R40 ;  /* 0x000000ffff867224 */ /* 0x000fc400078e0028 */
[----:B------:R-:W-:Y:S02]  /*3eec0*/  IMAD.MOV.U32 R135, RZ, RZ, R41 ;  /* 0x000000ffff877224 */ /* 0x000fe400078e0029 */
[----:B------:R-:W-:Y:S02]  /*3eed0*/  IMAD.MOV.U32 R128, RZ, RZ, R42 ;  /* 0x000000ffff807224 */ /* 0x000fe400078e002a */
[----:B------:R-:W-:Y:S02]  /*3eee0*/  IMAD.MOV.U32 R129, RZ, RZ, R43 ;  /* 0x000000ffff817224 */ /* 0x000fe400078e002b */
[----:B---3--:R-:W-:Y:S01]  /*3eef0*/  HMMA.1688.F32.TF32 R40, R212, R100, R248 ;  /* 0x00000064d428723c */ /* 0x008fe200000810f8 */
[----:B------:R-:W3:Y:S06]  /*3ef00*/  LDL.LU R248, [R1+0x20] ;  /* 0x0000200001f87983 */ /* 0x000eec0000300800 */
[----:B------:R-:W-:-:S02]  /*3ef10*/  IMAD.MOV.U32 R249, RZ, RZ, R221 ;  /* 0x000000fffff97224 */ /* 0x000fc400078e00dd */
[----:B------:R-:W2:Y:S01]  /*3ef20*/  LDL.LU R221, [R1+0x1848] ;  /* 0x0018480001dd7983 */ /* 0x000ea20000300800 */
[----:B------:R-:W-:-:S03]  /*3ef30*/  IMAD.MOV.U32 R250, RZ, RZ, R220 ;  /* 0x000000fffffa7224 */ /* 0x000fc600078e00dc */
[----:B------:R-:W3:Y:S01]  /*3ef40*/  LDL.LU R220, [R1+0x1844] ;  /* 0x0018440001dc7983 */ /* 0x000ee20000300800 */
[----:B------:R-:W-:Y:S02]  /*3ef50*/  IMAD.MOV.U32 R251, RZ, RZ, R3 ;  /* 0x000000fffffb7224 */ /* 0x000fe400078e0003 */
[----:B------:R-:W-:Y:S01]  /*3ef60*/  IMAD.MOV.U32 R244, RZ, RZ, R6 ;  /* 0x000000fffff47224 */ /* 0x000fe200078e0006 */
[----:B------:R-:W4:Y:S01]  /*3ef70*/  LDL.LU R3, [R1+0x1840] ;  /* 0x0018400001037983 */ /* 0x000f220000300800 */
[----:B------:R-:W-:Y:S02]  /*3ef80*/  IMAD.MOV.U32 R245, RZ, RZ, R252 ;  /* 0x000000fffff57224 */ /* 0x000fe400078e00fc */
[----:B------:R-:W-:Y:S01]  /*3ef90*/  IMAD.MOV.U32 R246, RZ, RZ, R223 ;  /* 0x000000fffff67224 */ /* 0x000fe200078e00df */
[----:B------:R-:W4:Y:S01]  /*3efa0*/  LDL.LU R6, [R1+0x183c] ;  /* 0x00183c0001067983 */ /* 0x000f220000300800 */
[----:B------:R-:W-:-:S03]  /*3efb0*/  IMAD.MOV.U32 R247, RZ, RZ, R222 ;  /* 0x000000fffff77224 */ /* 0x000fc600078e00de */
[----:B------:R-:W4:Y:S04]  /*3efc0*/  LDL.LU R252, [R1+0x1838] ;  /* 0x0018380001fc7983 */ /* 0x000f280000300800 */
[----:B------:R-:W4:Y:S04]  /*3efd0*/  LDL.LU R223, [R1+0x1834] ;  /* 0x0018340001df7983 */ /* 0x000f280000300800 */
[----:B------:R-:W4:Y:S01]  /*3efe0*/  LDL.LU R222, [R1+0x1830] ;  /* 0x0018300001de7983 */ /* 0x000f220000300800 */
[----:B--2---:R-:W-:Y:S02]  /*3eff0*/  IMAD.MOV.U32 R241, RZ, RZ, R221 ;  /* 0x000000fffff17224 */ /* 0x004fe400078e00dd */
[----:B---3--:R-:W-:-:S02]  /*3f000*/  IMAD.MOV.U32 R240, RZ, RZ, R220 ;  /* 0x000000fffff07224 */ /* 0x008fc400078e00dc */
[----:B------:R-:W2:Y:S04]  /*3f010*/  LDL.LU R220, [R1+0x182c] ;  /* 0x00182c0001dc7983 */ /* 0x000ea80000300800 */
[----:B------:R-:W3:Y:S01]  /*3f020*/  LDL.LU R221, [R1+0x1828] ;  /* 0x0018280001dd7983 */ /* 0x000ee20000300800 */
[C---:B------:R-:W-:Y:S03]  /*3f030*/  HMMA.1688.F32.TF32 R156, R172.reuse, R92, R156 ;  /* 0x0000005cac9c723c */ /* 0x040fe6000008109c */
[----:B------:R-:W3:Y:S04]  /*3f040*/  LDL.LU R242, [R1+0x2b8] ;  /* 0x0002b80001f27983 */ /* 0x000ee80000300800 */
[----:B------:R-:W3:Y:S01]  /*3f050*/  LDL.LU R243, [R1+0x2bc] ;  /* 0x0002bc0001f37983 */ /* 0x000ee20000300800 */
[C---:B------:R-:W-:Y:S08]  /*3f060*/  HMMA.1688.F32.TF32 R160, R172.reuse, R96, R160 ;  /* 0x00000060aca0723c */ /* 0x040ff000000810a0 */
[C---:B------:R-:W-:Y:S08]  /*3f070*/  HMMA.1688.F32.TF32 R164, R172.reuse, R100, R164 ;  /* 0x00000064aca4723c */ /* 0x040ff000000810a4 */
[C---:B------:R-:W-:Y:S08]  /*3f080*/  HMMA.1688.F32.TF32 R168, R172.reuse, R104, R168 ;  /* 0x00000068aca8723c */ /* 0x040ff000000810a8 */
[----:B------:R-:W-:Y:S07]  /*3f090*/  HMMA.1688.F32.TF32 R172, R172, R108, R228 ;  /* 0x0000006cacac723c */ /* 0x000fee00000810e4 */
[----:B----4-:R-:W-:-:S02]  /*3f0a0*/  IMAD.MOV.U32 R228, RZ, RZ, R223 ;  /* 0x000000ffffe47224 */ /* 0x010fc400078e00df */
[----:B------:R-:W4:Y:S01]  /*3f0b0*/  LDL.LU R223, [R1+0x1824] ;  /* 0x0018240001df7983 */ /* 0x000f220000300800 */
[----:B------:R-:W-:-:S03]  /*3f0c0*/  IMAD.MOV.U32 R229, RZ, RZ, R222 ;  /* 0x000000ffffe57224 */ /* 0x000fc600078e00de */
[----:B------:R-:W4:Y:S01]  /*3f0d0*/  LDL.LU R222, [R1+0x1820] ;  /* 0x0018200001de7983 */ /* 0x000f220000300800 */
[----:B--2---:R-:W-:-:S03]  /*3f0e0*/  MOV R230, R220 ;  /* 0x000000dc00e67202 */ /* 0x004fc60000000f00 */
[----:B------:R-:W2:Y:S01]  /*3f0f0*/  LDL.LU R220, [R1+0x181c] ;  /* 0x00181c0001dc7983 */ /* 0x000ea20000300800 */
[----:B---3--:R-:W-:-:S03]  /*3f100*/  IMAD.MOV.U32 R231, RZ, RZ, R221 ;  /* 0x000000ffffe77224 */ /* 0x008fc600078e00dd */
[----:B------:R-:W3:Y:S01]  /*3f110*/  LDL.LU R221, [R1+0x1818] ;  /* 0x0018180001dd7983 */ /* 0x000ee20000300800 */
[----:B------:R-:W-:-:S03]  /*3f120*/  IMAD.MOV.U32 R138, RZ, RZ, R40 ;  /* 0x000000ffff8a7224 */ /* 0x000fc600078e0028 */
[----:B------:R-:W3:Y:S01]  /*3f130*/  LDL.LU R232, [R1+0x2e0] ;  /* 0x0002e00001e87983 */ /* 0x000ee20000300800 */
[----:B------:R-:W-:-:S03]  /*3f140*/  MOV R139, R41 ;  /* 0x00000029008b7202 */ /* 0x000fc60000000f00 */
[----:B------:R-:W3:Y:S01]  /*3f150*/  LDL.LU R233, [R1+0x2e4] ;  /* 0x0002e40001e97983 */ /* 0x000ee20000300800 */
[----:B------:R-:W-:-:S03]  /*3f160*/  IMAD.MOV.U32 R132, RZ, RZ, R42 ;  /* 0x000000ffff847224 */ /* 0x000fc600078e002a */
[----:B------:R-:W3:Y:S01]  /*3f170*/  LDL.LU R234, [R1+0x2e8] ;  /* 0x0002e80001ea7983 */ /* 0x000ee20000300800 */
[----:B------:R-:W-:-:S03]  /*3f180*/  IMAD.MOV.U32 R133, RZ, RZ, R43 ;  /* 0x000000ffff857224 */ /* 0x000fc600078e002b */
[----:B------:R-:W3:Y:S01]  /*3f190*/  LDL.LU R235, [R1+0x2ec] ;  /* 0x0002ec0001eb7983 */ /* 0x000ee20000300800 */
[----:B----4-:R-:W-:Y:S02]  /*3f1a0*/  IMAD.MOV.U32 R43, RZ, RZ, R223 ;  /* 0x000000ffff2b7224 */ /* 0x010fe400078e00df */
[----:B------:R-:W-:Y:S01]  /*3f1b0*/  IMAD.MOV.U32 R42, RZ, RZ, R222 ;  /* 0x000000ffff2a7224 */ /* 0x000fe200078e00de */
[C---:B------:R-:W-:Y:S08]  /*3f1c0*/  HMMA.1688.F32.TF32 R176, R204.reuse, R80, R176 ;  /* 0x00000050ccb0723c */ /* 0x040ff000000810b0 */
[C---:B------:R-:W-:Y:S08]  /*3f1d0*/  HMMA.1688.F32.TF32 R180, R204.reuse, R84, R180 ;  /* 0x00000054ccb4723c */ /* 0x040ff000000810b4 */
[C---:B------:R-:W-:Y:S08]  /*3f1e0*/  HMMA.1688.F32.TF32 R184, R204.reuse, R88, R184 ;  /* 0x00000058ccb8723c */ /* 0x040ff000000810b8 */
[C---:B------:R-:W-:Y:S08]  /*3f1f0*/  HMMA.1688.F32.TF32 R188, R204.reuse, R92, R188 ;  /* 0x0000005cccbc723c */ /* 0x040ff000000810bc */
[C---:B------:R-:W-:Y:S08]  /*3f200*/  HMMA.1688.F32.TF32 R192, R204.reuse, R96, R192 ;  /* 0x00000060ccc0723c */ /* 0x040ff000000810c0 */
[C---:B------:R-:W-:Y:S08]  /*3f210*/  HMMA.1688.F32.TF32 R196, R204.reuse, R100, R196 ;  /* 0x00000064ccc4723c */ /* 0x040ff000000810c4 */
[C---:B------:R-:W-:Y:S08]  /*3f220*/  HMMA.1688.F32.TF32 R200, R204.reuse, R104, R200 ;  /* 0x00000068ccc8723c */ /* 0x040ff000000810c8 */
[----:B------:R-:W-:Y:S01]  /*3f230*/  HMMA.1688.F32.TF32 R204, R204, R108, R236 ;  /* 0x0000006ccccc723c */ /* 0x000fe200000810ec */
[----:B--2---:R-:W-:-:S02]  /*3f240*/  IMAD.MOV.U32 R40, RZ, RZ, R220 ;  /* 0x000000ffff287224 */ /* 0x004fc400078e00dc */
[----:B------:R-:W2:Y:S01]  /*3f250*/  LDL.LU R220, [R1+0x1814] ;  /* 0x0018140001dc7983 */ /* 0x000ea20000300800 */
[----:B---3--:R-:W-:-:S03]  /*3f260*/  IMAD.MOV.U32 R41, RZ, RZ, R221 ;  /* 0x000000ffff297224 */ /* 0x008fc600078e00dd */
[----:B------:R-:W2:Y:S04]  /*3f270*/  LDL.LU R221, [R1+0x1810] ;  /* 0x0018100001dd7983 */ /* 0x000ea80000300800 */
[----:B------:R-:W2:Y:S04]  /*3f280*/  LDL.LU R222, [R1+0x180c] ;  /* 0x00180c0001de7983 */ /* 0x000ea80000300800 */
[----:B------:R-:W2:Y:S04]  /*3f290*/  LDL.LU R223, [R1+0x1808] ;  /* 0x0018080001df7983 */ /* 0x000ea80000300800 */
[----:B-1----:R-:W3:Y:S04]  /*3f2a0*/  LDL.LU R44, [R1+0x300] ;  /* 0x00030000012c7983 */ /* 0x002ee80000300800 */
[----:B------:R-:W3:Y:S04]  /*3f2b0*/  LDL.LU R45, [R1+0x304] ;  /* 0x00030400012d7983 */ /* 0x000ee80000300800 */
[----:B------:R-:W3:Y:S04]  /*3f2c0*/  LDL.LU R46, [R1+0x308] ;  /* 0x00030800012e7983 */ /* 0x000ee80000300800 */
[----:B------:R-:W3:Y:S04]  /*3f2d0*/  LDL.LU R47, [R1+0x30c] ;  /* 0x00030c00012f7983 */ /* 0x000ee80000300800 */
[----:B------:R-:W4:Y:S01]  /*3f2e0*/  LDL.LU R236, [R1+0x2c0] ;  /* 0x0002c00001ec7983 */ /* 0x000f220000300800 */
[C---:B------:R-:W-:Y:S08]  /*3f2f0*/  HMMA.1688.F32.TF32 R208, R212.reuse, R80, R208 ;  /* 0x00000050d4d0723c */ /* 0x040ff000000810d0 */
[----:B------:R-:W-:Y:S01]  /*3f300*/  HMMA.1688.F32.TF32 R216, R212, R104, R216 ;  /* 0x00000068d4d8723c */ /* 0x000fe200000810d8 */
[----:B------:R-:W-:-:S02]  /*3f310*/  IMAD.MOV.U32 R237, RZ, RZ, R252 ;  /* 0x000000ffffed7224 */ /* 0x000fc400078e00fc */
[----:B------:R-:W-:Y:S02]  /*3f320*/  IMAD.MOV.U32 R238, RZ, RZ, R6 ;  /* 0x000000ffffee7224 */ /* 0x000fe400078e0006 */
[----:B------:R-:W-:-:S03]  /*3f330*/  IMAD.MOV.U32 R239, RZ, RZ, R3 ;  /* 0x000000ffffef7224 */ /* 0x000fc600078e0003 */
[----:B--2---:R-:W-:Y:S11]  /*3f340*/  HMMA.1688.F32.TF32 R212, R212, R108, R220 ;  /* 0x0000006cd4d4723c */ /* 0x004ff600000810dc */
[----:B------:R-:W-:Y:S05]  /*3f350*/  @!UPT UIADD3 URZ, URZ, URZ, URZ ;  /* 0x0000003f3f3ff290 */ /* 0x000fea000fffe03f */
        /* <DEDUP_REMOVED lines=9> */
[----:B------:R-:W-:Y:S01]  /*3f3f0*/  LDS R222, [R2+0x4e980] ;  /* 0x04e9800002de7984 */ /* 0x000fe20000000800 */
[----:B------:R-:W-:Y:S01]  /*3f400*/  IMAD.MOV.U32 R142, RZ, RZ, R212 ;  /* 0x000000ffff8e7224 */ /* 0x000fe200078e00d4 */
[----:B------:R-:W-:Y:S01]  /*3f410*/  MOV R143, R213 ;  /* 0x000000d5008f7202 */ /* 0x000fe20000000f00 */
[----:B------:R-:W-:Y:S01]  /*3f420*/  IMAD.MOV.U32 R136, RZ, RZ, R214 ;  /* 0x000000ffff887224 */ /* 0x000fe200078e00d6 */
[----:B------:R-:W-:Y:S01]  /*3f430*/  LDS R212, [R2+0x4e100] ;  /* 0x04e1000002d47984 */ /* 0x000fe20000000800 */
[----:B------:R-:W-:-:S03]  /*3f440*/  IMAD.MOV.U32 R137, RZ, RZ, R215 ;  /* 0x000000ffff897224 */ /* 0x000fc600078e00d7 */
[----:B------:R-:W-:Y:S04]  /*3f450*/  LDS R214, [R2+0x4e900] ;  /* 0x04e9000002d67984 */ /* 0x000fe80000000800 */
[----:B------:R-:W-:Y:S04]  /*3f460*/  LDS R213, [R0+0x4e100] ;  /* 0x04e1000000d57984 */ /* 0x000fe80000000800 */
[----:B------:R-:W3:Y:S04]  /*3f470*/  LDS R215, [R0+0x4e900] ;  /* 0x04e9000000d77984 */ /* 0x000ee80000000800 */
[----:B------:R-:W-:Y:S04]  /*3f480*/  LDS R221, [R0+0x4e180] ;  /* 0x04e1800000dd7984 */ /* 0x000fe80000000800 */
[----:B------:R-:W1:Y:S01]  /*3f490*/  LDS R223, [R0+0x4e980] ;  /* 0x04e9800000df7984 */ /* 0x000e620000000800 */
[C---:B---3--:R-:W-:Y:S08]  /*3f4a0*/  HMMA.1688.F32.TF32 R44, R212.reuse, R80, R44 ;  /* 0x00000050d42c723c */ /* 0x048ff0000008102c */
[C---:B------:R-:W-:Y:S08]  /*3f4b0*/  HMMA.1688.F32.TF32 R40, R212.reuse, R84, R40 ;  /* 0x00000054d428723c */ /* 0x040ff00000081028 */
[C---:B------:R-:W-:Y:S08]  /*3f4c0*/  HMMA.1688.F32.TF32 R232, R212.reuse, R88, R232 ;  /* 0x00000058d4e8723c */ /* 0x040ff000000810e8 */
[C---:B------:R-:W-:Y:S01]  /*3f4d0*/  HMMA.1688.F32.TF32 R228, R212.reuse, R92, R228 ;  /* 0x0000005cd4e4723c */ /* 0x040fe200000810e4 */
[----:B------:R-:W-:Y:S07]  /*3f4e0*/  STL.64 [R1+0xd0], R44 ;  /* 0x0000d02c01007387 */ /* 0x000fee0000100a00 */
[C---:B----4-:R-:W-:Y:S01]  /*3f4f0*/  HMMA.1688.F32.TF32 R236, R212.reuse, R96, R236 ;  /* 0x00000060d4ec723c */ /* 0x050fe200000810ec */
[----:B------:R2:W-:Y:S07]  /*3f500*/  STL.64 [R1+0xd8], R46 ;  /* 0x0000d82e01007387 */ /* 0x0005ee0000100a00 */
[C---:B------:R-:W-:Y:S01]  /*3f510*/  HMMA.1688.F32.TF32 R240, R212.reuse, R100, R240 ;  /* 0x00000064d4f0723c */ /* 0x040fe200000810f0 */
[----:B--2---:R-:W2:Y:S07]  /*3f520*/  LDL.LU.64 R46, [R1+0x1800] ;  /* 0x00180000012e7983 */ /* 0x004eae0000300a00 */
[C---:B------:R-:W-:Y:S01]  /*3f530*/  HMMA.1688.F32.TF32 R244, R212.reuse, R104, R244 ;  /* 0x00000068d4f4723c */ /* 0x040fe200000810f4 */
[----:B------:R-:W2:Y:S04]  /*3f540*/  LDL.LU.64 R44, [R1+0x17f8] ;  /* 0x0017f800012c7983 */ /* 0x000ea80000300a00 */
[----:B------:R-:W-:Y:S04]  /*3f550*/  STL.64 [R1+0xf0], R40 ;  /* 0x0000f02801007387 */ /* 0x000fe80000100a00 */
[----:B------:R3:W-:Y:S04]  /*3f560*/  STL.64 [R1+0xf8], R42 ;  /* 0x0000f82a01007387 */ /* 0x0007e80000100a00 */
[----:B---3--:R-:W3:Y:S04]  /*3f570*/  LDL.LU.64 R42, [R1+0x17f0] ;  /* 0x0017f000012a7983 */ /* 0x008ee80000300a00 */
[----:B------:R-:W3:Y:S04]  /*3f580*/  LDL.LU.64 R40, [R1+0x17e8] ;  /* 0x0017e80001287983 */ /* 0x000ee80000300a00 */
[----:B------:R-:W-:Y:S04]  /*3f590*/  STL.64 [R1+0x110], R232 ;  /* 0x000110e801007387 */ /* 0x000fe80000100a00 */
[----:B------:R4:W-:Y:S04]  /*3f5a0*/  STL.64 [R1+0x118], R234 ;  /* 0x000118ea01007387 */ /* 0x0009e80000100a00 */
[----:B----4-:R-:W4:Y:S04]  /*3f5b0*/  LDL.LU.64 R234, [R1+0x17e0] ;  /* 0x0017e00001ea7983 */ /* 0x010f280000300a00 */
[----:B------:R-:W4:Y:S04]  /*3f5c0*/  LDL.LU.64 R232, [R1+0x17d8] ;  /* 0x0017d80001e87983 */ /* 0x000f280000300a00 */
[----:B------:R-:W-:Y:S04]  /*3f5d0*/  STL.64 [R1+0x140], R228 ;  /* 0x000140e401007387 */ /* 0x000fe80000100a00 */
[----:B------:R1:W-:Y:S04]  /*3f5e0*/  STL.64 [R1+0x148], R230 ;  /* 0x000148e601007387 */ /* 0x0003e80000100a00 */
[----:B-1----:R-:W2:Y:S04]  /*3f5f0*/  LDL.LU.64 R230, [R1+0x17d0] ;  /* 0x0017d00001e67983 */ /* 0x002ea80000300a00 */
[----:B------:R-:W2:Y:S04]  /*3f600*/  LDL.LU.64 R228, [R1+0x17c8] ;  /* 0x0017c80001e47983 */ /* 0x000ea80000300a00 */
[----:B------:R-:W-:Y:S04]  /*3f610*/  STL.64 [R1+0x1c0], R236 ;  /* 0x0001c0ec01007387 */ /* 0x000fe80000100a00 */
[----:B------:R1:W-:Y:S01]  /*3f620*/  STL.64 [R1+0x1c8], R238 ;  /* 0x0001c8ee01007387 */ /* 0x0003e20000100a00 */
[----:B------:R-:W-:Y:S03]  /*3f630*/  HMMA.1688.F32.TF32 R212, R212, R108, R248 ;  /* 0x0000006cd4d4723c */ /* 0x000fe600000810f8 */
        /* <DEDUP_REMOVED lines=8> */
[----:B-1----:R-:W4:Y:S04]  /*3f6c0*/  LDL.LU.64 R246, [R1+0x17a0] ;  /* 0x0017a00001f67983 */ /* 0x002f280000300a00 */
[----:B------:R-:W4:Y:S04]  /*3f6d0*/  LDL.LU.64 R244, [R1+0x1798] ;  /* 0x0017980001f47983 */ /* 0x000f280000300a00 */
[----:B------:R-:W4:Y:S04]  /*3f6e0*/  LDL.LU.64 R250, [R1+0x1790] ;  /* 0x0017900001fa7983 */ /* 0x000f280000300a00 */
[----:B------:R-:W4:Y:S04]  /*3f6f0*/  LDL.LU.64 R248, [R1+0x1788] ;  /* 0x0017880001f87983 */ /* 0x000f280000300a00 */
[----:B------:R-:W-:Y:S04]  /*3f700*/  STL.64 [R1+0x1b0], R212 ;  /* 0x0001b0d401007387 */ /* 0x000fe80000100a00 */
[----:B------:R2:W-:Y:S01]  /*3f710*/  STL.64 [R1+0x1b8], R214 ;  /* 0x0001b8d601007387 */ /* 0x0005e20000100a00 */
[C---:B---3--:R-:W-:Y:S08]  /*3f720*/  HMMA.1688.F32.TF32 R40, R216.reuse, R104, R40 ;  /* 0x00000068d828723c */ /* 0x048ff00000081028 */
[C---:B--2---:R-:W-:Y:S08]  /*3f730*/  HMMA.1688.F32.TF32 R212, R216.reuse, R88, R240 ;  /* 0x00000058d8d4723c */ /* 0x044ff000000810f0 */
[C---:B----4-:R-:W-:Y:S08]  /*3f740*/  HMMA.1688.F32.TF32 R244, R216.reuse, R84, R244 ;  /* 0x00000054d8f4723c */ /* 0x050ff000000810f4 */
[C---:B------:R-:W-:Y:S08]  /*3f750*/  HMMA.1688.F32.TF32 R248, R216.reuse, R80, R248 ;  /* 0x00000050d8f8723c */ /* 0x040ff000000810f8 */
[----:B------:R-:W-:Y:S11]  /*3f760*/  IMAD.MOV.U32 R3, RZ, RZ, R215 ;  /* 0x000000ffff037224 */ /* 0x000ff600078e00d7 */
[----:B------:R-:W-:Y:S04]  /*3f770*/  @!UPT UIADD3 URZ, URZ, URZ, URZ ;  /* 0x0000003f3f3ff290 */ /* 0x000fe8000fffe03f */
[----:B------:R-:W-:Y:S04]  /*3f780*/  STL.64 [R1+0x1a0], R248 ;  /* 0x0001a0f801007387 */ /* 0x000fe80000100a00 */
[----:B------:R-:W-:Y:S04]  /*3f790*/  STL.64 [R1+0x1a8], R250 ;  /* 0x0001a8fa01007387 */ /* 0x000fe80000100a00 */
[----:B------:R-:W-:Y:S04]  /*3f7a0*/  STL.64 [R1+0x180], R212 ;  /* 0x000180d401007387 */ /* 0x000fe80000100a00 */
[----:B------:R-:W-:Y:S04]  /*3f7b0*/  STL.64 [R1+0x190], R244 ;  /* 0x000190f401007387 */ /* 0x000fe80000100a00 */
[----:B------:R-:W-:Y:S04]  /*3f7c0*/  STL.64 [R1+0x198], R246 ;  /* 0x000198f601007387 */ /* 0x000fe80000100a00 */
[----:B------:R1:W-:Y:S02]  /*3f7d0*/  STL [R1+0x188], R214 ;  /* 0x000188d601007387 */ /* 0x0003e40000100800 */
[C---:B-1----:R-:W-:Y:S11]  /*3f7e0*/  HMMA.1688.F32.TF32 R212, R216.reuse, R92, R236 ;  /* 0x0000005cd8d4723c */ /* 0x042ff600000810ec */
[----:B------:R-:W-:Y:S11]  /*3f7f0*/  @!UPT UIADD3 URZ, URZ, URZ, URZ ;  /* 0x0000003f3f3ff290 */ /* 0x000ff6000fffe03f */
[----:B------:R-:W-:Y:S02]  /*3f800*/  @!UPT UIADD3 URZ, URZ, URZ, URZ ;  /* 0x0000003f3f3ff290 */ /* 0x000fe4000fffe03f */
[----:B------:R-:W-:Y:S02]  /*3f810*/  IMAD.MOV.U32 R239, RZ, RZ, R212 ;  /* 0x000000ffffef7224 */ /* 0x000fe400078e00d4 */
[----:B------:R-:W-:Y:S02]  /*3f820*/  IMAD.MOV.U32 R238, RZ, RZ, R213 ;  /* 0x000000ffffee7224 */ /* 0x000fe400078e00d5 */
[----:B------:R-:W-:Y:S02]  /*3f830*/  IMAD.MOV.U32 R237, RZ, RZ, R214 ;  /* 0x000000ffffed7224 */ /* 0x000fe400078e00d6 */
[----:B------:R-:W-:Y:S02]  /*3f840*/  IMAD.MOV.U32 R236, RZ, RZ, R215 ;  /* 0x000000ffffec7224 */ /* 0x000fe400078e00d7 */
[C---:B------:R-:W-:Y:S01]  /*3f850*/  HMMA.1688.F32.TF32 R212, R216.reuse, R96, R228 ;  /* 0x00000060d8d4723c */ /* 0x040fe200000810e4 */
[----:B------:R-:W-:Y:S01]  /*3f860*/  IMAD.MOV.U32 R6, RZ, RZ, R43 ;  /* 0x000000ffff067224 */ /* 0x000fe200078e002b */
[----:B------:R-:W-:Y:S11]  /*3f870*/  STL [R1+0x171c], R3 ;  /* 0x00171c0301007387 */ /* 0x000ff60000100800 */
[----:B------:R-:W-:Y:S11]  /*3f880*/  @!UPT UIADD3 URZ, URZ, URZ, URZ ;  /* 0x0000003f3f3ff290 */ /* 0x000ff6000fffe03f */
[----:B------:R-:W-:Y:S02]  /*3f890*/  IMAD.MOV.U32 R231, RZ, RZ, R212 ;  /* 0x000000ffffe77224 */ /* 0x000fe400078e00d4 */
[----:B------:R-:W-:Y:S02]  /*3f8a0*/  IMAD.MOV.U32 R230, RZ, RZ, R213 ;  /* 0x000000ffffe67224 */ /* 0x000fe400078e00d5 */
[----:B------:R-:W-:Y:S02]  /*3f8b0*/  IMAD.MOV.U32 R229, RZ, RZ, R214 ;  /* 0x000000ffffe57224 */ /* 0x000fe400078e00d6 */
[----:B------:R-:W-:Y:S02]  /*3f8c0*/  IMAD.MOV.U32 R228, RZ, RZ, R215 ;  /* 0x000000ffffe47224 */ /* 0x000fe400078e00d7 */
[----:B------:R-:W-:Y:S07]  /*3f8d0*/  HMMA.1688.F32.TF32 R212, R216, R100, R232 ;  /* 0x00000064d8d4723c */ /* 0x000fee00000810e8 */
[----:B------:R-:W-:Y:S01]  /*3f8e0*/  IMAD.MOV.U32 R234, RZ, RZ, R40 ;  /* 0x000000ffffea7224 */ /* 0x000fe200078e0028 */
[----:B------:R-:W-:Y:S01]  /*3f8f0*/  MOV R232, R42 ;  /* 0x0000002a00e87202 */ /* 0x000fe20000000f00 */
[----:B------:R-:W-:-:S02]  /*3f900*/  IMAD.MOV.U32 R233, RZ, RZ, R41 ;  /* 0x000000ffffe97224 */ /* 0x000fc400078e0029 */
[----:B------:R-:W-:Y:S01]  /*3f910*/  HMMA.1688.F32.TF32 R40, R216, R108, R44 ;  /* 0x0000006cd828723c */ /* 0x000fe2000008102c */
[----:B------:R-:W-:Y:S04]  /*3f920*/  STL [R1+0x1724], R238 ;  /* 0x001724ee01007387 */ /* 0x000fe80000100800 */
[----:B------:R-:W-:Y:S07]  /*3f930*/  STL [R1+0x1720], R239 ;  /* 0x001720ef01007387 */ /* 0x000fee0000100800 */
[----:B------:R1:W-:Y:S04]  /*3f940*/  STL.64 [R1+0x1710], R214 ;  /* 0x001710d601007387 */ /* 0x0003e80000100a00 */
[----:B------:R2:W-:Y:S08]  /*3f950*/  STL.64 [R1+0x1708], R212 ;  /* 0x001708d401007387 */ /* 0x0005f00000100a00 */
[----:B-1----:R-:W-:-:S02]  /*3f960*/  IMAD.MOV.U32 R215, RZ, RZ, R40 ;  /* 0x000000ffffd77224 */ /* 0x002fc400078e0028 */
[----:B------:R-:W-:Y:S02]  /*3f970*/  IMAD.MOV.U32 R214, RZ, RZ, R41 ;  /* 0x000000ffffd67224 */ /* 0x000fe400078e0029 */
[----:B--2---:R-:W-:Y:S02]  /*3f980*/  IMAD.MOV.U32 R213, RZ, RZ, R42 ;  /* 0x000000ffffd57224 */ /* 0x004fe400078e002a */
        /* <DEDUP_REMOVED lines=22> */
[-C--:B------:R-:W-:Y:S08]  /*3faf0*/  HMMA.1688.F32.TF32 R40, R220, R92.reuse, R60 ;  /* 0x0000005cdc28723c */ /* 0x080ff0000008103c */
[----:B------:R-:W-:Y:S01]  /*3fb00*/  HMMA.1688.F32.TF32 R240, R224, R92, R20 ;  /* 0x0000005ce0f0723c */ /* 0x000fe20000081014 */
[----:B------:R-:W-:Y:S04]  /*3fb10*/  LDS R20, [R2+0x4f000] ;  /* 0x04f0000002147984 */ /* 0x000fe80000000800 */
[----:B------:R-:W-:Y:S04]  /*3fb20*/  LDS R22, [R2+0x4f800] ;  /* 0x04f8000002167984 */ /* 0x000fe80000000800 */
[----:B------:R-:W-:Y:S04]  /*3fb30*/  LDS R21, [R0+0x4f000] ;  /* 0x04f0000000157984 */ /* 0x000fe80000000800 */
[----:B------:R-:W1:Y:S03]  /*3fb40*/  LDS R23, [R0+0x4f800] ;  /* 0x04f8000000177984 */ /* 0x000e660000000800 */
[----:B------:R-:W-:-:S02]  /*3fb50*/  IMAD.MOV.U32 R63, RZ, RZ, R40 ;  /* 0x000000ffff3f7224 */ /* 0x000fc400078e0028 */
[----:B------:R-:W-:Y:S02]  /*3fb60*/  IMAD.MOV.U32 R62, RZ, RZ, R41 ;  /* 0x000000ffff3e7224 */ /* 0x000fe400078e0029 */
[----:B------:R-:W-:Y:S02]  /*3fb70*/  IMAD.MOV.U32 R61, RZ, RZ, R42 ;  /* 0x000000ffff3d7224 */ /* 0x000fe400078e002a */
[----:B------:R-:W-:Y:S02]  /*3fb80*/  IMAD.MOV.U32 R60, RZ, RZ, R43 ;  /* 0x000000ffff3c7224 */ /* 0x000fe400078e002b */
        /* <DEDUP_REMOVED lines=8> */
[----:B------:R-:W-:Y:S01]  /*3fc10*/  LDS R18, [R4+0x4f800] ;  /* 0x04f8000004127984 */ /* 0x000fe20000000800 */
[----:B------:R-:W-:Y:S02]  /*3fc20*/  IMAD.MOV.U32 R64, RZ, RZ, R43 ;  /* 0x000000ffff407224 */ /* 0x000fe400078e002b */
[-C--:B------:R-:W-:Y:S01]  /*3fc30*/  HMMA.1688.F32.TF32 R40, R220, R100.reuse, R68 ;  /* 0x00000064dc28723c */ /* 0x080fe20000081044 */
[----:B------:R-:W-:Y:S04]  /*3fc40*/  STL.64 [R1+0x1680], R250 ;  /* 0x001680fa01007387 */ /* 0x000fe80000100a00 */
[----:B------:R-:W-:Y:S03]  /*3fc50*/  STL.64 [R1+0x1678], R248 ;  /* 0x001678f801007387 */ /* 0x000fe60000100a00 */
[C---:B------:R-:W-:Y:S01]  /*3fc60*/  HMMA.1688.F32.TF32 R28, R224.reuse, R100, R28 ;  /* 0x00000064e01c723c */ /* 0x040fe2000008101c */
[----:B------:R-:W-:Y:S04]  /*3fc70*/  STL.64 [R1+0x1690], R246 ;  /* 0x001690f601007387 */ /* 0x000fe80000100a00 */
[----:B------:R-:W-:Y:S03]  /*3fc80*/  STL.64 [R1+0x1688], R244 ;  /* 0x001688f401007387 */ /* 0x000fe60000100a00 */
[C---:B------:R-:W-:Y:S01]  /*3fc90*/  HMMA.1688.F32.TF32 R32, R224.reuse, R104, R32 ;  /* 0x00000068e020723c */ /* 0x040fe20000081020 */
[----:B------:R-:W-:Y:S04]  /*3fca0*/  STL.64 [R1+0x16a0], R242 ;  /* 0x0016a0f201007387 */ /* 0x000fe80000100a00 */
[----:B------:R-:W-:Y:S03]  /*3fcb0*/  STL.64 [R1+0x1698], R240 ;  /* 0x001698f001007387 */ /* 0x000fe60000100a00 */
[----:B------:R-:W-:Y:S01]  /*3fcc0*/  HMMA.1688.F32.TF32 R36, R224, R108, R36 ;  /* 0x0000006ce024723c */ /* 0x000fe20000081024 */
[----:B------:R-:W-:Y:S04]  /*3fcd0*/  STL.64 [R1+0x16b0], R26 ;  /* 0x0016b01a01007387 */ /* 0x000fe80000100a00 */
[----:B------:R1:W-:Y:S01]  /*3fce0*/  STL.64 [R1+0x16a8], R24 ;  /* 0x0016a81801007387 */ /* 0x0003e20000100a00 */
[----:B------:R-:W-:Y:S01]  /*3fcf0*/  IMAD.MOV.U32 R71, RZ, RZ, R40 ;  /* 0x000000ffff477224 */ /* 0x000fe200078e0028 */
[----:B------:R-:W-:Y:S01]  /*3fd00*/  MOV R69, R42 ;  /* 0x0000002a00457202 */ /* 0x000fe20000000f00 */
[----:B------:R-:W-:Y:S01]  /*3fd10*/  IMAD.MOV.U32 R70, RZ, RZ, R41 ;  /* 0x000000ffff467224 */ /* 0x000fe200078e0029 */
[----:B------:R-:W-:Y:S01]  /*3fd20*/  LDS R17, [R5+0x4f000] ;  /* 0x04f0000005117984 */ /* 0x000fe20000000800 */
[----:B------:R-:W-:-:S02]  /*3fd30*/  IMAD.MOV.U32 R48, RZ, RZ, R138 ;  /* 0x000000ffff307224 */ /* 0x000fc400078e008a */
[----:B------:R-:W-:Y:S01]  /*3fd40*/  IMAD.MOV.U32 R49, RZ, RZ, R139 ;  /* 0x000000ffff317224 */ /* 0x000fe200078e008b */
[----:B------:R-:W2:Y:S01]  /*3fd50*/  LDS R19, [R5+0x4f800] ;  /* 0x04f8000005137984 */ /* 0x000ea20000000800 */
[----:B-1----:R-:W-:Y:S01]  /*3fd60*/  HMMA.1688.F32.TF32 R24, R20, R82, R112 ;  /* 0x000000521418723c */ /* 0x002fe20000081070 */
[----:B------:R-:W-:Y:S02]  /*3fd70*/  IMAD.MOV.U32 R68, RZ, RZ, R43 ;  /* 0x000000ffff447224 */ /* 0x000fe400078e002b */
[----:B------:R-:W-:Y:S01]  /*3fd80*/  STL.64 [R1+0x16c0], R30 ;  /* 0x0016c01e01007387 */ /* 0x000fe20000100a00 */
[----:B------:R-:W-:Y:S02]  /*3fd90*/  IMAD.MOV.U32 R50, RZ, RZ, R132 ;  /* 0x000000ffff327224 */ /* 0x000fe400078e0084 */
[----:B------:R-:W-:Y:S01]  /*3fda0*/  IMAD.MOV.U32 R51, RZ, RZ, R133 ;  /* 0x000000ffff337224 */ /* 0x000fe200078e0085 */
[----:B------:R-:W-:Y:S01]  /*3fdb0*/  LDS R12, [R4+0x4f080] ;  /* 0x04f08000040c7984 */ /* 0x000fe20000000800 */
[----:B------:R-:W-:Y:S03]  /*3fdc0*/  HMMA.1688.F32.TF32 R40, R220, R104, R72 ;  /* 0x00000068dc28723c */ /* 0x000fe60000081048 */
[----:B------:R1:W-:Y:S04]  /*3fdd0*/  STL.64 [R1+0x16b8], R28 ;  /* 0x0016b81c01007387 */ /* 0x0003e80000100a00 */
[----:B------:R-:W-:Y:S04]  /*3fde0*/  STL.64 [R1+0x16d0], R34 ;  /* 0x0016d02201007387 */ /* 0x000fe80000100a00 */
[----:B------:R3:W-:Y:S04]  /*3fdf0*/  STL.64 [R1+0x16c8], R32 ;  /* 0x0016c82001007387 */ /* 0x0007e80000100a00 */
[----:B------:R-:W-:Y:S01]  /*3fe00*/  STL.64 [R1+0x16e0], R38 ;  /* 0x0016e02601007387 */ /* 0x000fe20000100a00 */
[----:B-1----:R-:W-:Y:S03]  /*3fe10*/  HMMA.1688.F32.TF32 R28, R20, R90, R120 ;  /* 0x0000005a141c723c */ /* 0x002fe60000081078 */
[----:B------:R-:W-:Y:S01]  /*3fe20*/  STL.64 [R1+0x16d8], R36 ;  /* 0x0016d82401007387 */ /* 0x000fe20000100a00 */
[----:B------:R-:W-:-:S02]  /*3fe30*/  IMAD.MOV.U32 R44, RZ, RZ, R134 ;  /* 0x000000ffff2c7224 */ /* 0x000fc400078e0086 */
[----:B------:R-:W-:Y:S01]  /*3fe40*/  IMAD.MOV.U32 R45, RZ, RZ, R135 ;  /* 0x000000ffff2d7224 */ /* 0x000fe200078e0087 */
[----:B------:R-:W-:Y:S01]  /*3fe50*/  LDS R14, [R4+0x4f880] ;  /* 0x04f88000040e7984 */ /* 0x000fe20000000800 */
[----:B---3--:R-:W-:Y:S03]  /*3fe60*/  HMMA.1688.F32.TF32 R32, R20, R86, R116 ;  /* 0x000000561420723c */ /* 0x008fe60000081074 */
[----:B------:R-:W-:Y:S04]  /*3fe70*/  STL.64 [R1+0x220], R24 ;  /* 0x0002201801007387 */ /* 0x000fe80000100a00 */
[----:B------:R1:W-:Y:S01]  /*3fe80*/  STL.64 [R1+0x228], R26 ;  /* 0x0002281a01007387 */ /* 0x0003e20000100a00 */
[----:B------:R-:W-:-:S02]  /*3fe90*/  IMAD.MOV.U32 R75, RZ, RZ, R40 ;  /* 0x000000ffff4b7224 */ /* 0x000fc400078e0028 */
[----:B------:R-:W-:Y:S01]  /*3fea0*/  IMAD.MOV.U32 R74, RZ, RZ, R41 ;  /* 0x000000ffff4a7224 */ /* 0x000fe200078e0029 */
[----:B------:R-:W-:Y:S01]  /*3feb0*/  LDS R13, [R5+0x4f080] ;  /* 0x04f08000050d7984 */ /* 0x000fe20000000800 */
[----:B------:R-:W-:Y:S02]  /*3fec0*/  IMAD.MOV.U32 R73, RZ, RZ, R42 ;  /* 0x000000ffff497224 */ /* 0x000fe400078e002a */
[----:B------:R-:W-:Y:S01]  /*3fed0*/  IMAD.MOV.U32 R72, RZ, RZ, R43 ;  /* 0x000000ffff487224 */ /* 0x000fe200078e002b */
[----:B------:R-:W3:Y:S01]  /*3fee0*/  LDS R15, [R5+0x4f880] ;  /* 0x04f88000050f7984 */ /* 0x000ee20000000800 */
[----:B-1----:R-:W-:Y:S01]  /*3fef0*/  HMMA.1688.F32.TF32 R24, R20, R94, R124 ;  /* 0x0000005e1418723c */ /* 0x002fe2000008107c */
[----:B------:R-:W-:Y:S02]  /*3ff00*/  IMAD.MOV.U32 R46, RZ, RZ, R128 ;  /* 0x000000ffff2e7224 */ /* 0x000fe400078e0080 */
[----:B------:R-:W-:Y:S01]  /*3ff10*/  LDS R120, [R2+0x4f100] ;  /* 0x04f1000002787984 */ /* 0x000fe20000000800 */
[----:B------:R-:W-:-:S02]  /*3ff20*/  IMAD.MOV.U32 R47, RZ, RZ, R129 ;  /* 0x000000ffff2f7224 */ /* 0x000fc400078e0081 */
[----:B------:R-:W-:Y:S01]  /*3ff30*/  IMAD.MOV.U32 R248, RZ, RZ, R102 ;  /* 0x000000fffff87224 */ /* 0x000fe200078e0066 */
[----:B------:R-:W-:Y:S01]  /*3ff40*/  LDS R122, [R2+0x4f900] ;  /* 0x04f90000027a7984 */ /* 0x000fe20000000800 */
[----:B------:R-:W-:Y:S03]  /*3ff50*/  HMMA.1688.F32.TF32 R40, R220, R108, R76 ;  /* 0x0000006cdc28723c */ /* 0x000fe6000008104c */
[----:B------:R-:W-:Y:S04]  /*3ff60*/  STL.64 [R1+0x210], R32 ;  /* 0x0002102001007387 */ /* 0x000fe80000100a00 */
[----:B------:R-:W-:Y:S01]  /*3ff70*/  STL.64 [R1+0x218], R34 ;  /* 0x0002182201007387 */ /* 0x000fe20000100a00 */
[----:B------:R-:W-:-:S03]  /*3ff80*/  MOV R220, R142 ;  /* 0x0000008e00dc7202 */ /* 0x000fc60000000f00 */
[----:B------:R-:W-:Y:S01]  /*3ff90*/  STL.64 [R1+0x200], R28 ;  /* 0x0002001c01007387 */ /* 0x000fe20000100a00 */
[----:B------:R-:W-:-:S03]  /*3ffa0*/  IMAD.MOV.U32 R221, RZ, RZ, R143 ;  /* 0x000000ffffdd7224 */ /* 0x000fc600078e008f */
[----:B------:R1:W-:Y:S01]  /*3ffb0*/  STL.64 [R1+0x208], R30 ;  /* 0x0002081e01007387 */ /* 0x0003e20000100a00 */
[----:B------:R-:W-:-:S03]  /*3ffc0*/  IMAD.MOV.U32 R222, RZ, RZ, R136 ;  /* 0x000000ffffde7224 */ /* 0x000fc600078e0088 */
[----:B------:R-:W4:Y:S01]  /*3ffd0*/  LDL.LU R142, [R1+0x1784] ;  /* 0x00178400018e7983 */ /* 0x000f220000300800 */
[----:B------:R-:W-:-:S03]  /*3ffe0*/  IMAD.MOV.U32 R223, RZ, RZ, R137 ;  /* 0x000000ffffdf7224 */ /* 0x000fc600078e0089 */
[----:B------:R-:W-:Y:S04]  /*3fff0*/  STL.64 [R1+0x1f0], R24 ;  /* 0x0001f01801007387 */ /* 0x000fe80000100a00 */
[----:B------:R1:W-:Y:S04]  /*40000*/  STL.64 [R1+0x1f8], R26 ;  /* 0x0001f81a01007387 */ /* 0x0003e80000100a00 */
        /* <DEDUP_REMOVED lines=10> */
[----:B------:R-:W-:-:S03]  /*400b0*/  IMAD.MOV.U32 R40, RZ, RZ, R130 ;  /* 0x000000ffff287224 */ /* 0x000fc600078e0082 */
[----:B------:R-:W4:Y:S01]  /*400c0*/  LDL.LU R135, [R1+0x1760] ;  /* 0x0017600001877983 */ /* 0x000f220000300800 */
[----:B------:R-:W-:-:S03]  /*400d0*/  IMAD.MOV.U32 R77, RZ, RZ, R42 ;  /* 0x000000ffff4d7224 */ /* 0x000fc600078e002a */
        /* <DEDUP_REMOVED lines=8> */
[----:B------:R-:W4:Y:S04]  /*40160*/  LDL.LU R110, [R1+0x174c] ;  /* 0x00174c00016e7983 */ /* 0x000f280000300800 */
[----:B------:R-:W4:Y:S04]  /*40170*/  LDL.LU R111, [R1+0x1748] ;  /* 0x00174800016f7983 */ /* 0x000f280000300800 */
[----:B------:R-:W4:Y:S01]  /*40180*/  LDL.LU R244, [R1] ;  /* 0x0000000001f47983 */ /* 0x000f220000300800 */
[----:B------:R-:W-:-:S03]  /*40190*/  IMAD.MOV.U32 R249, RZ, RZ, R98 ;  /* 0x000000fffff97224 */ /* 0x000fc600078e0062 */
[----:B------:R-:W4:Y:S01]  /*401a0*/  LDL.LU R245, [R1+0x4] ;  /* 0x0000040001f57983 */ /* 0x000f220000300800 */
[----:B------:R-:W-:-:S03]  /*401b0*/  IMAD.MOV.U32 R250, RZ, RZ, R99 ;  /* 0x000000fffffa7224 */ /* 0x000fc600078e0063 */
[----:B------:R-:W4:Y:S04]  /*401c0*/  LDL.LU R246, [R1+0x8] ;  /* 0x0000080001f67983 */ /* 0x000f280000300800 */
[----:B------:R-:W4:Y:S01]  /*401d0*/  LDL.LU R247, [R1+0xc] ;  /* 0x00000c0001f77983 */ /* 0x000f220000300800 */
[----:B------:R-:W-:-:S03]  /*401e0*/  IMAD.MOV.U32 R251, RZ, RZ, R103 ;  /* 0x000000fffffb7224 */ /* 0x000fc600078e0067 */
[----:B------:R-:W4:Y:S04]  /*401f0*/  LDL.LU R102, [R1+0x1744] ;  /* 0x0017440001667983 */ /* 0x000f280000300800 */
[----:B------:R-:W4:Y:S04]  /*40200*/  LDL.LU R98, [R1+0x1740] ;  /* 0x0017400001627983 */ /* 0x000f280000300800 */
[----:B------:R-:W4:Y:S04]  /*40210*/  LDL.LU R99, [R1+0x173c] ;  /* 0x00173c0001637983 */ /* 0x000f280000300800 */
[----:B------:R-:W4:Y:S01]  /*40220*/  LDL.LU R103, [R1+0x1738] ;  /* 0x0017380001677983 */ /* 0x000f220000300800 */
[----:B------:R-:W-:-:S02]  /*40230*/  IMAD.MOV.U32 R52, RZ, RZ, R106 ;  /* 0x000000ffff347224 */ /* 0x000fc400078e006a */
[----:B------:R-:W-:Y:S01]  /*40240*/  IMAD.MOV.U32 R53, RZ, RZ, R107 ;  /* 0x000000ffff357224 */ /* 0x000fe200078e006b */
[----:B------:R-:W4:Y:S01]  /*40250*/  LDL.LU R106, [R1+0x1734] ;  /* 0x00173400016a7983 */ /* 0x000f220000300800 */
[----:B------:R-:W-:Y:S02]  /*40260*/  IMAD.MOV.U32 R54, RZ, RZ, R147 ;  /* 0x000000ffff367224 */ /* 0x000fe400078e0093 */
[----:B------:R-:W-:Y:S01]  /*40270*/  IMAD.MOV.U32 R55, RZ, RZ, R155 ;  /* 0x000000ffff377224 */ /* 0x000fe200078e009b */
[----:B------:R-:W4:Y:S04]  /*40280*/  LDL.LU R107, [R1+0x1730] ;  /* 0x00173000016b7983 */ /* 0x000f280000300800 */
[----:B------:R-:W4:Y:S04]  /*40290*/  LDL.LU R147, [R1+0x172c] ;  /* 0x00172c0001937983 */ /* 0x000f280000300800 */
[----:B------:R-:W4:Y:S01]  /*402a0*/  LDL.LU R155, [R1+0x1728] ;  /* 0x00172800019b7983 */ /* 0x000f220000300800 */
[----:B------:R-:W-:-:S02]  /*402b0*/  IMAD.MOV.U32 R36, RZ, RZ, R238 ;  /* 0x000000ffff247224 */ /* 0x000fc400078e00ee */
[----:B------:R-:W-:Y:S02]  /*402c0*/  IMAD.MOV.U32 R37, RZ, RZ, R239 ;  /* 0x000000ffff257224 */ /* 0x000fe400078e00ef */
[----:B------:R-:W-:Y:S02]  /*402d0*/  IMAD.MOV.U32 R38, RZ, RZ, R3 ;  /* 0x000000ffff267224 */ /* 0x000fe400078e0003 */
[----:B------:R-:W-:Y:S02]  /*402e0*/  IMAD.MOV.U32 R243, RZ, RZ, R68 ;  /* 0x000000fffff37224 */ /* 0x000fe400078e0044 */
[----:B------:R-:W-:Y:S02]  /*402f0*/  IMAD.MOV.U32 R242, RZ, RZ, R69 ;  /* 0x000000fffff27224 */ /* 0x000fe400078e0045 */
[----:B------:R-:W-:Y:S02]  /*40300*/  IMAD.MOV.U32 R241, RZ, RZ, R70 ;  /* 0x000000fffff17224 */ /* 0x000fe400078e0046 */
[----:B------:R-:W-:Y:S01]  /*40310*/  IMAD.MOV.U32 R240, RZ, RZ, R71 ;  /* 0x000000fffff07224 */ /* 0x000fe200078e0047 */
[----:B-1----:R-:W-:Y:S01]  /*40320*/  MOV R30, R61 ;  /* 0x0000003d001e7202 */ /* 0x002fe20000000f00 */
[----:B------:R-:W-:Y:S01]  /*40330*/  IMAD.MOV.U32 R31, RZ, RZ, R60 ;  /* 0x000000ffff1f7224 */ /* 0x000fe200078e003c */
[----:B--2---:R-:W-:Y:S01]  /*40340*/  HMMA.1688.F32.TF32 R148, R16, R86, R148 ;  /* 0x000000561094723c */ /* 0x004fe20000081094 */
[----:B------:R-:W-:Y:S01]  /*40350*/  IMAD.MOV.U32 R29, RZ, RZ, R62 ;  /* 0x000000ffff1d7224 */ /* 0x000fe200078e003e */
[----:B------:R-:W-:Y:S01]  /*40360*/  LDS R121, [R0+0x4f100] ;  /* 0x04f1000000797984 */ /* 0x000fe20000000800 */
[----:B------:R-:W-:-:S03]  /*40370*/  IMAD.MOV.U32 R28, RZ, RZ, R63 ;  /* 0x000000ffff1c7224 */ /* 0x000fc600078e003f */
[----:B------:R-:W1:Y:S02]  /*40380*/  LDS R123, [R0+0x4f900] ;  /* 0x04f90000007b7984 */ /* 0x000e640000000800 */
[----:B------:R-:W-:Y:S08]  /*40390*/  HMMA.1688.F32.TF32 R156, R16, R94, R156 ;  /* 0x0000005e109c723c */ /* 0x000ff0000008109c */
[C---:B---3--:R-:W-:Y:S08]  /*403a0*/  HMMA.1688.F32.TF32 R208, R12.reuse, R82, R208 ;  /* 0x000000520cd0723c */ /* 0x048ff000000810d0 */
[----:B------:R-:W-:Y:S08]  /*403b0*/  HMMA.1688.F32.TF32 R40, R12, R94, R40 ;  /* 0x0000005e0c28723c */ /* 0x000ff00000081028 */
        /* <DEDUP_REMOVED lines=9> */
[C---:B----4-:R-:W-:Y:S08]  /*40450*/  HMMA.1688.F32.TF32 R128, R20.reuse, R98, R128 ;  /* 0x000000621480723c */ /* 0x050ff00000081080 */
[----:B------:R-:W-:Y:S11]  /*40460*/  HMMA.1688.F32.TF32 R132, R20, R102, R132 ;  /* 0x000000661484723c */ /* 0x000ff60000081084 */
[----:B------:R-:W-:Y:S04]  /*40470*/  @!UPT UIADD3 URZ, URZ, URZ, URZ ;  /* 0x0000003f3f3ff290 */ /* 0x000fe8000fffe03f */
[----:B------:R-:W-:Y:S04]  /*40480*/  STL.64 [R1+0x16f0], R130 ;  /* 0x0016f08201007387 */ /* 0x000fe80000100a00 */
[----:B------:R-:W-:Y:S04]  /*40490*/  STL.64 [R1+0x16e8], R128 ;  /* 0x0016e88001007387 */ /* 0x000fe80000100a00 */
[----:B------:R2:W-:Y:S04]  /*404a0*/  STL.64 [R1+0x1700], R134 ;  /* 0x0017008601007387 */ /* 0x0005e80000100a00 */
[----:B------:R3:W-:Y:S04]  /*404b0*/  STL.64 [R1+0x16f8], R132 ;  /* 0x0016f88401007387 */ /* 0x0007e80000100a00 */
[----:B------:R-:W4:Y:S04]  /*404c0*/  LDL.LU R238, [R1+0x1724] ;  /* 0x0017240001ee7983 */ /* 0x000f280000300800 */
[----:B------:R-:W4:Y:S04]  /*404d0*/  LDL.LU R239, [R1+0x1720] ;  /* 0x0017200001ef7983 */ /* 0x000f280000300800 */
[----:B------:R-:W4:Y:S04]  /*404e0*/  LDL.LU R3, [R1+0x171c] ;  /* 0x00171c0001037983 */ /* 0x000f280000300800 */
[----:B------:R-:W4:Y:S04]  /*404f0*/  LDL.LU R124, [R1+0x190] ;  /* 0x00019000017c7983 */ /* 0x000f280000300800 */
[----:B------:R-:W4:Y:S04]  /*40500*/  LDL.LU R125, [R1+0x194] ;  /* 0x00019400017d7983 */ /* 0x000f280000300800 */
[----:B------:R-:W4:Y:S04]  /*40510*/  LDL.LU R126, [R1+0x198] ;  /* 0x00019800017e7983 */ /* 0x000f280000300800 */
[----:B------:R-:W4:Y:S01]  /*40520*/  LDL.LU R127, [R1+0x19c] ;  /* 0x00019c00017f7983 */ /* 0x000f220000300800 */
[----:B--2---:R-:W-:-:S03]  /*40530*/  IMAD.MOV.U32 R135, RZ, RZ, R212 ;  /* 0x000000ffff877224 */ /* 0x004fc600078e00d4 */
[----:B------:R-:W2:Y:S01]  /*40540*/  LDL.LU R68, [R1+0x1a0] ;  /* 0x0001a00001447983 */ /* 0x000ea20000300800 */
[----:B------:R-:W-:-:S03]  /*40550*/  IMAD.MOV.U32 R134, RZ, RZ, R213 ;  /* 0x000000ffff867224 */ /* 0x000fc600078e00d5 */
[----:B------:R-:W2:Y:S01]  /*40560*/  LDL.LU R69, [R1+0x1a4] ;  /* 0x0001a40001457983 */ /* 0x000ea20000300800 */
[----:B---3--:R-:W-:-:S03]  /*40570*/  IMAD.MOV.U32 R133, RZ, RZ, R214 ;  /* 0x000000ffff857224 */ /* 0x008fc600078e00d6 */
[----:B------:R-:W2:Y:S01]  /*40580*/  LDL.LU R70, [R1+0x1a8] ;  /* 0x0001a80001467983 */ /* 0x000ea20000300800 */
[----:B------:R-:W-:-:S03]  /*40590*/  MOV R132, R215 ;  /* 0x000000d700847202 */ /* 0x000fc60000000f00 */
[----:B------:R-:W2:Y:S04]  /*405a0*/  LDL.LU R71, [R1+0x1ac] ;  /* 0x0001ac0001477983 */ /* 0x000ea80000300800 */
[----:B------:R-:W3:Y:S04]  /*405b0*/  LDL.LU R212, [R1+0x1b0] ;  /* 0x0001b00001d47983 */ /* 0x000ee80000300800 */
[----:B------:R-:W3:Y:S04]  /*405c0*/  LDL.LU R213, [R1+0x1b4] ;  /* 0x0001b40001d57983 */ /* 0x000ee80000300800 */
[----:B------:R-:W3:Y:S04]  /*405d0*/  LDL.LU R214, [R1+0x1b8] ;  /* 0x0001b80001d67983 */ /* 0x000ee80000300800 */
[----:B------:R-:W3:Y:S04]  /*405e0*/  LDL.LU R215, [R1+0x1bc] ;  /* 0x0001bc0001d77983 */ /* 0x000ee80000300800 */
[----:B------:R-:W1:Y:S04]  /*405f0*/  LDL.LU R116, [R1+0x1e0] ;  /* 0x0001e00001747983 */ /* 0x000e680000300800 */
[----:B------:R-:W1:Y:S01]  /*40600*/  LDL.LU R117, [R1+0x1e4] ;  /* 0x0001e40001757983 */ /* 0x000e620000300800 */
[C---:B------:R-:W-:Y:S03]  /*40610*/  HMMA.1688.F32.TF32 R136, R20.reuse, R106, R136 ;  /* 0x0000006a1488723c */ /* 0x040fe60000081088 */
[----:B------:R-:W1:Y:S04]  /*40620*/  LDL.LU R118, [R1+0x1e8] ;  /* 0x0001e80001767983 */ /* 0x000e680000300800 */
[----:B------:R-:W1:Y:S01]  /*40630*/  LDL.LU R119, [R1+0x1ec] ;  /* 0x0001ec0001777983 */ /* 0x000e620000300800 */
[----:B------:R-:W-:Y:S03]  /*40640*/  HMMA.1688.F32.TF32 R140, R20, R110, R140 ;  /* 0x0000006e148c723c */ /* 0x000fe6000008108c */
[----:B------:R-:W2:Y:S04]  /*40650*/  LDL.LU R60, [R1+0x1c0] ;  /* 0x0001c000013c7983 */ /* 0x000ea80000300800 */
[----:B------:R-:W2:Y:S01]  /*40660*/  LDL.LU R61, [R1+0x1c4] ;  /* 0x0001c400013d7983 */ /* 0x000ea20000300800 */
[C---:B------:R-:W-:Y:S03]  /*40670*/  HMMA.1688.F32.TF32 R144, R16.reuse, R82, R144 ;  /* 0x000000521090723c */ /* 0x040fe60000081090 */
[----:B------:R-:W2:Y:S04]  /*40680*/  LDL.LU R62, [R1+0x1c8] ;  /* 0x0001c800013e7983 */ /* 0x000ea80000300800 */
[----:B------:R-:W2:Y:S01]  /*40690*/  LDL.LU R63, [R1+0x1cc] ;  /* 0x0001cc00013f7983 */ /* 0x000ea20000300800 */
        /* <DEDUP_REMOVED lines=10> */
[----:B------:R-:W-:-:S07]  /*40740*/  IMAD.MOV.U32 R248, RZ, RZ, R79 ;  /* 0x000000fffff87224 */ /* 0x000fce00078e004f */
[----:B------:R-:W-:Y:S01]  /*40750*/  HMMA.1688.F32.TF32 R12, R12, R110, R220 ;  /* 0x0000006e0c0c723c */ /* 0x000fe200000810dc */
        /* <DEDUP_REMOVED lines=13> */
[----:B------:R-:W-:Y:S01]  /*40830*/  IMAD.MOV.U32 R77, RZ, RZ, R230 ;  /* 0x000000ffff4d7224 */ /* 0x000fe200078e00e6 */
[----:B------:R-:W3:Y:S01]  /*40840*/  LDL.LU R228, [R1+0xd0] ;  /* 0x0000d00001e47983 */ /* 0x000ee20000300800 */
[----:B------:R-:W-:-:S03]  /*40850*/  IMAD.MOV.U32 R76, RZ, RZ, R231 ;  /* 0x000000ffff4c7224 */ /* 0x000fc600078e00e7 */
        /* <DEDUP_REMOVED lines=11> */
[----:B------:R-:W-:Y:S01]  /*40910*/  IMAD.MOV.U32 R247, RZ, RZ, R72 ;  /* 0x000000fffff77224 */ /* 0x000fe200078e0048 */
[----:B------:R-:W-:Y:S01]  /*40920*/  MOV R244, R75 ;  /* 0x0000004b00f47202 */ /* 0x000fe20000000f00 */
[----:B------:R-:W-:Y:S01]  /*40930*/  IMAD.MOV.U32 R246, RZ, RZ, R73 ;  /* 0x000000fffff67224 */ /* 0x000fe200078e0049 */
[----:B------:R-:W3:Y:S01]  /*40940*/  LDL.LU R72, [R1+0x180] ;  /* 0x0001800001487983 */ /* 0x000ee20000300800 */
[----:B------:R-:W-:-:S03]  /*40950*/  IMAD.MOV.U32 R245, RZ, RZ, R74 ;  /* 0x000000fffff57224 */ /* 0x000fc600078e004a */
[----:B------:R-:W3:Y:S04]  /*40960*/  LDL.LU R73, [R1+0x184] ;  /* 0x0001840001497983 */ /* 0x000ee80000300800 */
[----:B------:R-:W3:Y:S01]  /*40970*/  LDL.LU R74, [R1+0x188] ;  /* 0x00018800014a7983 */ /* 0x000ee20000300800 */
[----:B----4-:R-:W-:-:S03]  /*40980*/  IMAD.MOV.U32 R75, RZ, RZ, R3 ;  /* 0x000000ffff4b7224 */ /* 0x010fc600078e0003 */
[----:B------:R-:W4:Y:S01]  /*40990*/  LDL.LU R3, [R1+0x1718] ;  /* 0x0017180001037983 */ /* 0x000f220000300800 */
[C---:B-1----:R-:W-:Y:S08]  /*409a0*/  HMMA.1688.F32.TF32 R116, R120.reuse, R102, R116 ;  /* 0x000000667874723c */ /* 0x042ff00000081074 */
[C---:B--2---:R-:W-:Y:S08]  /*409b0*/  HMMA.1688.F32.TF32 R60, R120.reuse, R98, R60 ;  /* 0x00000062783c723c */ /* 0x044ff0000008103c */
[C---:B---3--:R-:W-:Y:S08]  /*409c0*/  HMMA.1688.F32.TF32 R220, R120.reuse, R94, R220 ;  /* 0x0000005e78dc723c */ /* 0x048ff000000810dc */
[C---:B------:R-:W-:Y:S08]  /*409d0*/  HMMA.1688.F32.TF32 R224, R120.reuse, R86, R224 ;  /* 0x0000005678e0723c */ /* 0x040ff000000810e0 */
[C---:B------:R-:W-:Y:S08]  /*409e0*/  HMMA.1688.F32.TF32 R228, R120.reuse, R82, R228 ;  /* 0x0000005278e4723c */ /* 0x040ff000000810e4 */
[C---:B------:R-:W-:Y:S08]  /*409f0*/  HMMA.1688.F32.TF32 R56, R120.reuse, R90, R56 ;  /* 0x0000005a7838723c */ /* 0x040ff00000081038 */
[C---:B------:R-:W-:Y:S08]  /*40a00*/  HMMA.1688.F32.TF32 R64, R120.reuse, R106, R64 ;  /* 0x0000006a7840723c */ /* 0x040ff00000081040 */
[----:B------:R-:W-:Y:S01]  /*40a10*/  HMMA.1688.F32.TF32 R120, R120, R110, R212 ;  /* 0x0000006e7878723c */ /* 0x000fe200000810d4 */
[----:B------:R-:W2:Y:S04]  /*40a20*/  LDL.LU.64 R214, [R1+0x1710] ;  /* 0x0017100001d67983 */ /* 0x000ea80000300a00 */
[----:B------:R-:W2:Y:S01]  /*40a30*/  LDL.LU.64 R212, [R1+0x1708] ;  /* 0x0017080001d47983 */ /* 0x000ea20000300a00 */
        /* <DEDUP_REMOVED lines=9> */
[----:B------:R-:W-:Y:S01]  /*40ad0*/  IMAD.MOV.U32 R81, RZ, RZ, R9 ;  /* 0x000000ffff517224 */ /* 0x000fe200078e0009 */
[----:B------:R-:W-:Y:S01]  /*40ae0*/  LDS R8, [R2+0x4f080] ;  /* 0x04f0800002087984 */ /* 0x000fe20000000800 */
[----:B------:R-:W-:-:S02]  /*40af0*/  IMAD.MOV.U32 R80, RZ, RZ, R10 ;  /* 0x000000ffff507224 */ /* 0x000fc400078e000a */
[----:B------:R-:W-:Y:S01]  /*40b00*/  IMAD.MOV.U32 R7, RZ, RZ, R11 ;  /* 0x000000ffff077224 */ /* 0x000fe200078e000b */
        /* <DEDUP_REMOVED lines=8> */
[----:B------:R-:W-:Y:S04]  /*40b90*/  LDS R218, [R4+0x4f900] ;  /* 0x04f9000004da7984 */ /* 0x000fe80000000800 */
[----:B------:R-:W-:Y:S04]  /*40ba0*/  LDS R216, [R4+0x4f100] ;  /* 0x04f1000004d87984 */ /* 0x000fe80000000800 */
[----:B------:R-:W4:Y:S01]  /*40bb0*/  LDS R217, [R5+0x4f100] ;  /* 0x04f1000005d97984 */ /* 0x000f220000000800 */
[----:B-1----:R-:W-:Y:S01]  /*40bc0*/  HMMA.1688.F32.TF32 R128, R232, R82, R128 ;  /* 0x00000052e880723c */ /* 0x002fe20000081080 */
[----:B------:R-:W-:-:S07]  /*40bd0*/  IMAD.MOV.U32 R115, RZ, RZ, R6 ;  /* 0x000000ffff737224 */ /* 0x000fce00078e0006 */
[C---:B------:R-:W-:Y:S08]  /*40be0*/  HMMA.1688.F32.TF32 R36, R232.reuse, R86, R36 ;  /* 0x00000056e824723c */ /* 0x040ff00000081024 */
[----:B------:R-:W-:Y:S08]  /*40bf0*/  HMMA.1688.F32.TF32 R32, R232, R90, R32 ;  /* 0x0000005ae820723c */ /* 0x000ff00000081020 */
[C---:B---3--:R-:W-:Y:S08]  /*40c00*/  HMMA.1688.F32.TF32 R176, R8.reuse, R82, R176 ;  /* 0x0000005208b0723c */ /* 0x048ff000000810b0 */
[C---:B------:R-:W-:Y:S08]  /*40c10*/  HMMA.1688.F32.TF32 R180, R8.reuse, R86, R180 ;  /* 0x0000005608b4723c */ /* 0x040ff000000810b4 */
[C---:B------:R-:W-:Y:S08]  /*40c20*/  HMMA.1688.F32.TF32 R184, R8.reuse, R90, R184 ;  /* 0x0000005a08b8723c */ /* 0x040ff000000810b8 */
[C---:B------:R-:W-:Y:S08]  /*40c30*/  HMMA.1688.F32.TF32 R188, R8.reuse, R94, R188 ;  /* 0x0000005e08bc723c */ /* 0x040ff000000810bc */
[C---:B------:R-:W-:Y:S08]  /*40c40*/  HMMA.1688.F32.TF32 R192, R8.reuse, R98, R192 ;  /* 0x0000006208c0723c */ /* 0x040ff000000810c0 */
[C---:B------:R-:W-:Y:S08]  /*40c50*/  HMMA.1688.F32.TF32 R196, R8.reuse, R102, R196 ;  /* 0x0000006608c4723c */ /* 0x040ff000000810c4 */
[C---:B------:R-:W-:Y:S08]  /*40c60*/  HMMA.1688.F32.TF32 R200, R8.reuse, R106, R200 ;  /* 0x0000006a08c8723c */ /* 0x040ff000000810c8 */
[----:B------:R-:W-:Y:S07]  /*40c70*/  HMMA.1688.F32.TF32 R8, R8, R110, R204 ;  /* 0x0000006e0808723c */ /* 0x000fee00000810cc */
[----:B------:R-:W-:Y:S01]  /*40c80*/  IMAD.MOV.U32 R204, RZ, RZ, R239 ;  /* 0x000000ffffcc7224 */ /* 0x000fe200078e00ef */
        /* <DEDUP_REMOVED lines=8> */
[----:B------:R-:W1:Y:S02]  /*40d10*/  LDS R237, [R5+0x4f180] ;  /* 0x04f1800005ed7984 */ /* 0x000e640000000800 */
[C---:B----4-:R-:W-:Y:S08]  /*40d20*/  HMMA.1688.F32.TF32 R68, R216.reuse, R82, R68 ;  /* 0x00000052d844723c */ /* 0x050ff00000081044 */
[C---:B------:R-:W-:Y:S08]  /*40d30*/  HMMA.1688.F32.TF32 R124, R216.reuse, R86, R124 ;  /* 0x00000056d87c723c */ /* 0x040ff0000008107c */
[C---:B------:R-:W-:Y:S08]  /*40d40*/  HMMA.1688.F32.TF32 R72, R216.reuse, R90, R72 ;  /* 0x0000005ad848723c */ /* 0x040ff00000081048 */
[C---:B------:R-:W-:Y:S08]  /*40d50*/  HMMA.1688.F32.TF32 R204, R216.reuse, R94, R204 ;  /* 0x0000005ed8cc723c */ /* 0x040ff000000810cc */
[C---:B------:R-:W-:Y:S08]  /*40d60*/  HMMA.1688.F32.TF32 R76, R216.reuse, R98, R76 ;  /* 0x00000062d84c723c */ /* 0x040ff0000008104c */
[----:B------:R-:W-:Y:S08]  /*40d70*/  HMMA.1688.F32.TF32 R112, R216, R106, R112 ;  /* 0x0000006ad870723c */ /* 0x000ff00000081070 */
[C---:B------:R-:W-:Y:S08]  /*40d80*/  HMMA.1688.F32.TF32 R240, R232.reuse, R102, R240 ;  /* 0x00000066e8f0723c */ /* 0x040ff000000810f0 */
[C---:B------:R-:W-:Y:S08]  /*40d90*/  HMMA.1688.F32.TF32 R244, R232.reuse, R106, R244 ;  /* 0x0000006ae8f4723c */ /* 0x040ff000000810f4 */
[----:B------:R-:W-:Y:S08]  /*40da0*/  HMMA.1688.F32.TF32 R232, R232, R110, R248 ;  /* 0x0000006ee8e8723c */ /* 0x000ff000000810f8 */
[C---:B--2---:R-:W-:Y:S08]  /*40db0*/  HMMA.1688.F32.TF32 R212, R216.reuse, R102, R212 ;  /* 0x00000066d8d4723c */ /* 0x044ff000000810d4 */
[----:B------:R-:W-:Y:S01]  /*40dc0*/  HMMA.1688.F32.TF32 R216, R216, R110, R132 ;  /* 0x0000006ed8d8723c */ /* 0x000fe20000081084 */
[----:B------:R2:W5:Y:S04]  /*40dd0*/  LDL.LU.64 R134, [R1+0x1700] ;  /* 0x0017000001867983 */ /* 0x0005680000300a00 */
[----:B------:R2:W5:Y:S04]  /*40de0*/  LDL.LU.64 R132, [R1+0x16f8] ;  /* 0x0016f80001847983 */ /* 0x0005680000300a00 */
[----:B------:R-:W-:Y:S04]  /*40df0*/  STL.64 [R1+0x20], R128 ;  /* 0x0000208001007387 */ /* 0x000fe80000100a00 */
[----:B------:R3:W-:Y:S04]  /*40e00*/  STL.64 [R1+0x28], R130 ;  /* 0x0000288201007387 */ /* 0x0007e80000100a00 */
[----:B---3--:R2:W5:Y:S04]  /*40e10*/  LDL.LU.64 R130, [R1+0x16f0] ;  /* 0x0016f00001827983 */ /* 0x0085680000300a00 */
[----:B------:R2:W5:Y:S04]  /*40e20*/  LDL.LU.64 R128, [R1+0x16e8] ;  /* 0x0016e80001807983 */ /* 0x0005680000300a00 */
[----:B------:R-:W3:Y:S04]  /*40e30*/  LDL.LU R6, [R1+0x398] ;  /* 0x0003980001067983 */ /* 0x000ee80000300800 */
        /* <DEDUP_REMOVED lines=24> */
[----:B------:R-:W3:Y:S04]  /*40fc0*/  LDL.LU.64 R250, [R1+0x1680] ;  /* 0x0016800001fa7983 */ /* 0x000ee80000300a00 */
[----:B------:R-:W3:Y:S04]  /*40fd0*/  LDL.LU.64 R248, [R1+0x1678] ;  /* 0x0016780001f87983 */ /* 0x000ee80000300a00 */
[----:B------:R1:W-:Y:S04]  /*40fe0*/  STL.64 [R1+0xe0], R232 ;  /* 0x0000e0e801007387 */ /* 0x0003e80000100a00 */
[----:B------:R1:W-:Y:S02]  /*40ff0*/  STL.64 [R1+0xe8], R234 ;  /* 0x0000e8ea01007387 */ /* 0x0003e40000100a00 */
[----:B-1----:R-:W-:-:S02]  /*41000*/  IMAD.MOV.U32 R232, RZ, RZ, R252 ;  /* 0x000000ffffe87224 */ /* 0x002fc400078e00fc */
[----:B------:R-:W-:Y:S01]  /*41010*/  IMAD.MOV.U32 R233, RZ, RZ, R81 ;  /* 0x000000ffffe97224 */ /* 0x000fe200078e0051 */
[----:B------:R1:W5:Y:S01]  /*41020*/  LDL.LU R252, [R1+0x1670] ;  /* 0x0016700001fc7983 */ /* 0x0003620000300800 */
[----:B------:R-:W-:Y:S02]  /*41030*/  IMAD.MOV.U32 R234, RZ, RZ, R80 ;  /* 0x000000ffffea7224 */ /* 0x000fe400078e0050 */
[----:B------:R-:W-:-:S07]  /*41040*/  IMAD.MOV.U32 R235, RZ, RZ, R7 ;  /* 0x000000ffffeb7224 */ /* 0x000fce00078e0007 */
[C---:B------:R-:W-:Y:S11]  /*41050*/  HMMA.1688.F32.TF32 R232, R236.reuse, R82, R232 ;  /* 0x00000052ece8723c */ /* 0x040ff600000810e8 */
[----:B------:R-:W-:Y:S11]  /*41060*/  @!UPT UIADD3 URZ, URZ, URZ, URZ ;  /* 0x0000003f3f3ff290 */ /* 0x000ff6000fffe03f */
[----:B------:R-:W-:Y:S01]  /*41070*/  @!UPT UIADD3 URZ, URZ, URZ, URZ ;  /* 0x0000003f3f3ff290 */ /* 0x000fe2000fffe03f */
[----:B------:R-:W-:Y:S04]  /*41080*/  STL.64 [R1+0xc0], R232 ;  /* 0x0000c0e801007387 */ /* 0x000fe80000100a00 */
[----:B------:R-:W-:Y:S04]  /*41090*/  STL.64 [R1+0xc8], R234 ;  /* 0x0000c8ea01007387 */ /* 0x000fe80000100a00 */
[----:B------:R-:W4:Y:S01]  /*410a0*/  LDL.LU R4, [R1+0xc64] ;  /* 0x000c640001047983 */ /* 0x000f220000300800 */
[C---:B--2---:R-:W-:Y:S08]  /*410b0*/  HMMA.1688.F32.TF32 R24, R236.reuse, R98, R24 ;  /* 0x00000062ec18723c */ /* 0x044ff00000081018 */
[C---:B---3--:R-:W-:Y:S08]  /*410c0*/  HMMA.1688.F32.TF32 R80, R236.reuse, R86, R248 ;  /* 0x00000056ec50723c */ /* 0x048ff000000810f8 */
[C---:B------:R-:W-:Y:S11]  /*410d0*/  HMMA.1688.F32.TF32 R84, R236.reuse, R90, R244 ;  /* 0x0000005aec54723c */ /* 0x040ff600000810f4 */
[----:B------:R-:W-:Y:S04]  /*410e0*/  @!UPT UIADD3 URZ, URZ, URZ, URZ ;  /* 0x0000003f3f3ff290 */ /* 0x000fe8000fffe03f */
[----:B------:R2:W-:Y:S04]  /*410f0*/  STL.64 [R1+0xb0], R80 ;  /* 0x0000b05001007387 */ /* 0x0005e80000100a00 */
[----:B------:R-:W-:Y:S04]  /*41100*/  STL.64 [R1+0xb8], R82 ;  /* 0x0000b85201007387 */ /* 0x000fe80000100a00 */
[----:B--2---:R-:W2:Y:S04]  /*41110*/  LDL.LU R80, [R1+0xc84] ;  /* 0x000c840001507983 */ /* 0x004ea80000300800 */
[----:B------:R-:W-:Y:S04]  /*41120*/  STL.64 [R1+0x80], R84 ;  /* 0x0000805401007387 */ /* 0x000fe80000100a00 */
[----:B------:R3:W-:Y:S02]  /*41130*/  STL.64 [R1+0x88], R86 ;  /* 0x0000885601007387 */ /* 0x0007e40000100a00 */
[C---:B---3--:R-:W-:Y:S11]  /*41140*/  HMMA.1688.F32.TF32 R84, R236.reuse, R94, R240 ;  /* 0x0000005eec54723c */ /* 0x048ff600000810f0 */
[----:B------:R-:W-:Y:S11]  /*41150*/  @!UPT UIADD3 URZ, URZ, URZ, URZ ;  /* 0x0000003f3f3ff290 */ /* 0x000ff6000fffe03f */
[----:B------:R-:W-:Y:S01]  /*41160*/  @!UPT UIADD3 URZ, URZ, URZ, URZ ;  /* 0x0000003f3f3ff290 */ /* 0x000fe2000fffe03f */
[----:B------:R-:W-:Y:S04]  /*41170*/  STL.64 [R1+0x70], R84 ;  /* 0x0000705401007387 */ /* 0x000fe80000100a00 */
[----:B------:R-:W-:Y:S04]  /*41180*/  STL.64 [R1+0x78], R86 ;  /* 0x0000785601007387 */ /* 0x000fe80000100a00 */
[----:B------:R-:W3:Y:S04]  /*41190*/  LDL.LU R5, [R1+0xc60] ;  /* 0x000c600001057983 */ /* 0x000ee80000300800 */
[----:B------:R-:W-:Y:S04]  /*411a0*/  STL.64 [R1+0x40], R24 ;  /* 0x0000401801007387 */ /* 0x000fe80000100a00 */
[----:B------:R1:W-:Y:S04]  /*411b0*/  STL.64 [R1+0x48], R26 ;  /* 0x0000481a01007387 */ /* 0x0003e80000100a00 */
[----:B-1----:R-:W3:Y:S01]  /*411c0*/  LDL.LU R27, [R1+0xc80] ;  /* 0x000c8000011b7983 */ /* 0x002ee20000300800 */
[----:B------:R-:W-:Y:S01]  /*411d0*/  HMMA.1688.F32.TF32 R28, R236, R102, R28 ;  /* 0x00000066ec1c723c */ /* 0x000fe2000008101c */
[----:B------:R-:W-:-:S05]  /*411e0*/  IMAD.MOV.U32 R7, RZ, RZ, 0x7f ;  /* 0x0000007fff077424 */ /* 0x000fca00078e00ff */
[----:B------:R-:W-:Y:S11]  /*411f0*/  IADD3 R81, R7, c[0x0][0x180], RZ ;  /* 0x0000600007517a10 */ /* 0x000ff60007ffe0ff */
[----:B------:R-:W-:Y:S06]  /*41200*/  @!UPT UIADD3 URZ, URZ, URZ, URZ ;  /* 0x0000003f3f3ff290 */ /* 0x000fec000fffe03f */
[----:B------:R-:W-:Y:S04]  /*41210*/  STL.64 [R1+0x30], R28 ;  /* 0x0000301c01007387 */ /* 0x000fe80000100a00 */
[----:B------:R1:W-:Y:S02]  /*41220*/  STL.64 [R1+0x38], R30 ;  /* 0x0000381e01007387 */ /* 0x0003e40000100a00 */
[----:B-1----:R-:W-:Y:S01]  /*41230*/  HMMA.1688.F32.TF32 R28, R236, R106, R32 ;  /* 0x0000006aec1c723c */ /* 0x002fe20000081020 */
[----:B------:R-:W-:-:S05]  /*41240*/  IMAD.MOV.U32 R7, RZ, RZ, c[0x0][0x180] ;  /* 0x00006000ff077624 */ /* 0x000fca00078e00ff */
[----:B------:R-:W-:Y:S01]  /*41250*/  IADD3 R0, R7, -0x100, RZ ;  /* 0xffffff0007007810 */ /* 0x000fe20007ffe0ff */
[----:B------:R-:W-:-:S04]  /*41260*/  IMAD.MOV.U32 R7, RZ, RZ, c[0x0][0x188] ;  /* 0x00006200ff077624 */ /* 0x000fc800078e00ff */
[----:B------:R-:W-:Y:S01]  /*41270*/  IMAD.SHL.U32 R83, R7, 0x80, RZ ;  /* 0x0000008007537824 */ /* 0x000fe200078e00ff */
[----:B------:R-:W-:-:S11]  /*41280*/  SHF.R.S32.HI R2, RZ, 0x1f, R81 ;  /* 0x0000001fff027819 */ /* 0x000fd60000011451 */
[----:B------:R1:W-:Y:S04]  /*41290*/  STL.64 [R1+0x10], R28 ;  /* 0x0000101c01007387 */ /* 0x0003e80000100a00 */
[----:B------:R1:W-:Y:S04]  /*412a0*/  STL.64 [R1+0x18], R30 ;  /* 0x0000181e01007387 */ /* 0x0003e80000100a00 */
[----:B------:R-:W3:Y:S04]  /*412b0*/  LDL.LU R25, [R1+0xca4] ;  /* 0x000ca40001197983 */ /* 0x000ee80000300800 */
[----:B------:R-:W3:Y:S04]  /*412c0*/  LDL.LU R7, [R1+0xcc4] ;  /* 0x000cc40001077983 */ /* 0x000ee80000300800 */
[----:B------:R-:W3:Y:S04]  /*412d0*/  LDL.LU R26, [R1+0xca0] ;  /* 0x000ca000011a7983 */ /* 0x000ee80000300800 */
[----:B------:R-:W3:Y:S01]  /*412e0*/  LDL.LU R24, [R1+0xcc0] ;  /* 0x000cc00001187983 */ /* 0x000ee20000300800 */
[----:B------:R-:W-:Y:S01]  /*412f0*/  LEA.HI R2, R2, R81, RZ, 0x7 ;  /* 0x0000005102027211 */ /* 0x000fe200078f38ff */
[----:B------:R-:W-:-:S02]  /*41300*/  IMAD R0, R6, -0x80, R0 ;  /* 0xffffff8006007824 */ /* 0x000fc400078e0200 */
[----:B------:R-:W1:Y:S01]  /*41310*/  S2R R81, SR_TID.X ;  /* 0x0000000000517919 */ /* 0x000e620000002100 */
[----:B------:R-:W-:-:S03]  /*41320*/  SHF.R.S32.HI R2, RZ, 0x7, R2 ;  /* 0x00000007ff027819 */ /* 0x000fc60000011402 */
[----:B------:R-:W-:Y:S01]  /*41330*/  BAR.SYNC.DEFER_BLOCKING 0x0 ;  /* 0x0000000000007b1d */ /* 0x000fe20000010000 */
[----:B------:R-:W-:Y:S02]  /*41340*/  IADD3 R2, R2, -0x2, RZ ;  /* 0xfffffffe02027810 */ /* 0x000fe40007ffe0ff */
[----:B------:R-:W-:Y:S02]  /*41350*/  ISETP.GT.AND P1, PT, R0, RZ, PT ;  /* 0x000000ff0000720c */ /* 0x000fe40003f24270 */
[----:B------:R-:W-:Y:S02]  /*41360*/  ISETP.GE.AND P0, PT, R6, R2, PT ;  /* 0x000000020600720c */ /* 0x000fe40003f06270 */
[----:B------:R-:W-:Y:S01]  /*41370*/  SEL R2, RZ, 0x4, !P1 ;  /* 0x00000004ff027807 */ /* 0x000fe20004800000 */
[----:B------:R-:W-:Y:S01]  /*41380*/  UIADD3 UR5, UR5, 0x1, URZ ;  /* 0x0000000105057890 */ /* 0x000fe2000fffe03f */
[----:B------:R-:W-:Y:S02]  /*41390*/  ISETP.GT.AND P1, PT, R0, 0x4, PT ;  /* 0x000000040000780c */ /* 0x000fe40003f24270 */
[----:B------:R-:W-:Y:S01]  /*413a0*/  SEL R2, R2, RZ, !P0 ;  /* 0x000000ff02027207 */ /* 0x000fe20004000000 */
[----:B------:R-:W-:Y:S01]  /*413b0*/  UISETP.GT.AND UP0, UPT, UR5, 0x1, UPT ;  /* 0x000000010500788c */ /* 0x000fe2000bf04270 */
[----:B------:R-:W-:-:S02]  /*413c0*/  IMAD.SHL.U32 R83, R83, 0x4, RZ ;  /* 0x0000000453537824 */ /* 0x000fc400078e00ff */
[----:B------:R-:W-:Y:S02]  /*413d0*/  ISETP.NE.U32.AND P2, PT, R2, RZ, PT ;  /* 0x000000ff0200720c */ /* 0x000fe40003f45070 */
[----:B------:R-:W-:Y:S01]  /*413e0*/  SEL R2, RZ, 0x4, !P1 ;  /* 0x00000004ff027807 */ /* 0x000fe20004800000 */
[----:B------:R-:W-:Y:S01]  /*413f0*/  USEL UR5, UR5, URZ, !UP0 ;  /* 0x0000003f05057287 */ /* 0x000fe2000c000000 */
[----:B----4-:R-:W-:Y:S02]  /*41400*/  IADD3 R4, P3, R4, R83, RZ ;  /* 0x0000005304047210 */ /* 0x010fe40007f7e0ff */
[----:B------:R-:W-:Y:S02]  /*41410*/  SEL R2, R2, RZ, !P0 ;  /* 0x000000ff02027207 */ /* 0x000fe40004000000 */
[----:B-1----:R-:W-:Y:S02]  /*41420*/  LOP3.LUT R81, R81, 0x7f, RZ, 0xc0, !PT ;  /* 0x0000007f51517812 */ /* 0x002fe400078ec0ff */
[----:B------:R-:W-:Y:S01]  /*41430*/  ISETP.NE.U32.AND P1, PT, R2, RZ, PT ;  /* 0x000000ff0200720c */ /* 0x000fe20003f25070 */
[----:B------:R-:W-:-:S02]  /*41440*/  IMAD.U32 R2, RZ, RZ, UR5 ;  /* 0x00000005ff027e24 */ /* 0x000fc4000f8e00ff */
[----:B------:R-:W-:Y:S01]  /*41450*/  IMAD.SHL.U32 R29, R81, 0x4, RZ ;  /* 0x00000004511d7824 */ /* 0x000fe200078e00ff */
[----:B------:R-:W-:Y:S03]  /*41460*/  STL [R1+0xc64], R4 ;  /* 0x000c640401007387 */ /* 0x000fe60000100800 */
[----:B------:R-:W-:Y:S01]  /*41470*/  IMAD R2, R2, 0x10000, R29 ;  /* 0x0001000002027824 */ /* 0x000fe200078e021d */
[----:B--2---:R-:W-:-:S05]  /*41480*/  IADD3 R80, P4, R80, R83, RZ ;  /* 0x0000005350507210 */ /* 0x004fca0007f9e0ff */
[----:B------:R-:W-:Y:S01]  /*41490*/  STL [R1+0xc84], R80 ;  /* 0x000c845001007387 */ /* 0x000fe20000100800 */
[----:B---3--:R-:W-:-:S05]  /*414a0*/  IADD3.X R5, R5, R3, RZ, P3, !PT ;  /* 0x0000000305057210 */ /* 0x008fca0001ffe4ff */
[----:B------:R1:W-:Y:S04]  /*414b0*/  STL [R1+0xc60], R5 ;  /* 0x000c600501007387 */ /* 0x0003e80000100800 */
[----:B------:R-:W-:Y:S01]  /*414c0*/  @!PT LDS RZ, [RZ] ;  /* 0x00000000fffff984 */ /* 0x000fe20000000800 */
[----:B------:R-:W-:Y:S01]  /*414d0*/  @!PT LDS RZ, [RZ] ;  /* 0x00000000fffff984 */ /* 0x000fe20000000800 */
[----:B------:R-:W-:Y:S01]  /*414e0*/  @!PT LDS RZ, [RZ] ;  /* 0x00000000fffff984 */ /* 0x000fe20000000800 */
[----:B------:R1:W-:Y:S01]  /*414f0*/  LDGSTS.E [R2+0x40000], [R4.64], P2 ;  /* 0x4000000004027fae */ /* 0x0003e20009121848 */
[----:B------:R-:W-:-:S05]  /*41500*/  IMAD.X R27, R27, 0x1, R3, P4 ;  /* 0x000000011b1b7824 */ /* 0x000fca00020e0603 */
[----:B------:R2:W-:Y:S04]  /*41510*/  STL [R1+0xc80], R27 ;  /* 0x000c801b01007387 */ /* 0x0005e80000100800 */
[----:B------:R-:W3:Y:S01]  /*41520*/  LDL.LU R31, [R1+0xce0] ;  /* 0x000ce000011f7983 */ /* 0x000ee20000300800 */
[----:B-1----:R-:W-:-:S03]  /*41530*/  IMAD.MOV.U32 R5, RZ, RZ, R27 ;  /* 0x000000ffff057224 */ /* 0x002fc600078e001b */
[----:B------:R-:W4:Y:S04]  /*41540*/  LDL.LU R30, [R1+0xce4] ;  /* 0x000ce400011e7983 */ /* 0x000f280000300800 */
[----:B------:R-:W3:Y:S04]  /*41550*/  LDL.LU R28, [R1+0xd00] ;  /* 0x000d0000011c7983 */ /* 0x000ee80000300800 */
[----:B--2---:R-:W2:Y:S01]  /*41560*/  LDL.LU R27, [R1+0xd04] ;  /* 0x000d0400011b7983 */ /* 0x004ea20000300800 */
[----:B------:R-:W-:-:S05]  /*41570*/  IMAD.MOV.U32 R4, RZ, RZ, R80 ;  /* 0x000000ffff047224 */ /* 0x000fca00078e0050 */
[----:B------:R1:W-:Y:S01]  /*41580*/  LDGSTS.E [R2+0x40800], [R4.64], P1 ;  /* 0x4080000004027fae */ /* 0x0003e20008921848 */
[----:B------:R-:W-:-:S04]  /*41590*/  ISETP.GT.AND P1, PT, R0, 0x8, PT ;  /* 0x000000080000780c */ /* 0x000fc80003f24270 */
[----:B-1----:R-:W-:Y:S02]  /*415a0*/  SEL R4, RZ, 0x4, !P1 ;  /* 0x00000004ff047807 */ /* 0x002fe40004800000 */
[----:B------:R-:W-:Y:S02]  /*415b0*/  ISETP.GT.AND P1, PT, R0, 0xc, PT ;  /* 0x0000000c0000780c */ /* 0x000fe40003f24270 */
[----:B------:R-:W-:-:S04]  /*415c0*/  SEL R4, R4, RZ, !P0 ;  /* 0x000000ff04047207 */ /* 0x000fc80004000000 */
[----:B------:R-:W-:Y:S02]  /*415d0*/  ISETP.NE.U32.AND P2, PT, R4, RZ, PT ;  /* 0x000000ff0400720c */ /* 0x000fe40003f45070 */
[----:B------:R-:W-:-:S04]  /*415e0*/  SEL R4, RZ, 0x4, !P1 ;  /* 0x00000004ff047807 */ /* 0x000fc80004800000 */
[----:B------:R-:W-:-:S04]  /*415f0*/  SEL R4, R4, RZ, !P0 ;  /* 0x000000ff04047207 */ /* 0x000fc80004000000 */
[----:B------:R-:W-:Y:S02]  /*41600*/  ISETP.NE.U32.AND P1, PT, R4, RZ, PT ;  /* 0x000000ff0400720c */ /* 0x000fe40003f25070 */
[-C--:B------:R-:W-:Y:S02]  /*41610*/  IADD3 R25, P3, R25, R83.reuse, RZ ;  /* 0x0000005319197210 */ /* 0x080fe40007f7e0ff */
[----:B------:R-:W-:-:S03]  /*41620*/  IADD3 R7, P4, R7, R83, RZ ;  /* 0x0000005307077210 */ /* 0x000fc60007f9e0ff */
[----:B------:R-:W-:Y:S01]  /*41630*/  IMAD.X R26, R26, 0x1, R3, P3 ;  /* 0x000000011a1a7824 */ /* 0x000fe200018e0603 */
[----:B------:R-:W-:Y:S01]  /*41640*/  STL [R1+0xca4], R25 ;  /* 0x000ca41901007387 */ /* 0x000fe20000100800 */
[----:B------:R-:W-:Y:S02]  /*41650*/  IMAD.MOV.U32 R4, RZ, RZ, R25 ;  /* 0x000000ffff047224 */ /* 0x000fe400078e0019 */
[----:B------:R-:W-:Y:S01]  /*41660*/  IMAD.X R24, R24, 0x1, R3, P4 ;  /* 0x0000000118187824 */ /* 0x000fe200020e0603 */
[----:B------:R1:W-:Y:S01]  /*41670*/  STL [R1+0xca0], R26 ;  /* 0x000ca01a01007387 */ /* 0x0003e20000100800 */
[----:B------:R-:W-:-:S03]  /*41680*/  IMAD.MOV.U32 R5, RZ, RZ, R26 ;  /* 0x000000ffff057224 */ /* 0x000fc600078e001a */
[----:B------:R-:W-:Y:S04]  /*41690*/  STL [R1+0xcc4], R7 ;  /* 0x000cc40701007387 */ /* 0x000fe80000100800 */
[----:B------:R1:W-:Y:S04]  /*416a0*/  STL [R1+0xcc0], R24 ;  /* 0x000cc01801007387 */ /* 0x0003e80000100800 */
[----:B-1----:R-:W2:Y:S04]  /*416b0*/  LDL.LU R26, [R1+0xd20] ;  /* 0x000d2000011a7983 */ /* 0x002ea80000300800 */
[----:B------:R1:W-:Y:S04]  /*416c0*/  LDGSTS.E [R2+0x41000], [R4.64], P2 ;  /* 0x4100000004027fae */ /* 0x0003e80009121848 */
[----:B------:R-:W2:Y:S01]  /*416d0*/  LDL.LU R25, [R1+0xd24] ;  /* 0x000d240001197983 */ /* 0x000ea20000300800 */
[----:B-1----:R-:W-:-:S02]  /*416e0*/  IMAD.MOV.U32 R5, RZ, RZ, R24 ;  /* 0x000000ffff057224 */ /* 0x002fc400078e0018 */
[----:B------:R-:W-:Y:S01]  /*416f0*/  IMAD.MOV.U32 R4, RZ, RZ, R7 ;  /* 0x000000ffff047224 */ /* 0x000fe200078e0007 */
[----:B------:R-:W2:Y:S04]  /*41700*/  LDL.LU R24, [R1+0xd40] ;  /* 0x000d400001187983 */ /* 0x000ea80000300800 */
[----:B------:R-:W2:Y:S04]  /*41710*/  LDL.LU R7, [R1+0xd44] ;  /* 0x000d440001077983 */ /* 0x000ea80000300800 */
        /* <DEDUP_REMOVED lines=9> */
[----:B----4-:R-:W-:-:S05]  /*417b0*/  IADD3 R30, P3, R30, R83, RZ ;  /* 0x000000531e1e7210 */ /* 0x010fca0007f7e0ff */
[----:B---3--:R-:W-:Y:S01]  /*417c0*/  IMAD.X R31, R31, 0x1, R3, P3 ;  /* 0x000000011f1f7824 */ /* 0x008fe200018e0603 */
[----:B--2---:R-:W-:Y:S01]  /*417d0*/  IADD3 R27, P4, R27, R83, RZ ;  /* 0x000000531b1b7210 */ /* 0x004fe20007f9e0ff */
[----:B------:R-:W-:-:S03]  /*417e0*/  IMAD.MOV.U32 R4, RZ, RZ, R30 ;  /* 0x000000ffff047224 */ /* 0x000fc600078e001e */
[----:B------:R-:W-:Y:S01]  /*417f0*/  MOV R5, R31 ;  /* 0x0000001f00057202 */ /* 0x000fe20000000f00 */
[----:B------:R-:W-:Y:S01]  /*41800*/  STL [R1+0xce4], R30 ;  /* 0x000ce41e01007387 */ /* 0x000fe20000100800 */
[----:B------:R-:W-:-:S03]  /*41810*/  IMAD.X R28, R28, 0x1, R3, P4 ;  /* 0x000000011c1c7824 */ /* 0x000fc600020e0603 */
[----:B------:R1:W-:Y:S04]  /*41820*/  STL [R1+0xce0], R31 ;  /* 0x000ce01f01007387 */ /* 0x0003e80000100800 */
[----:B------:R-:W-:Y:S04]  /*41830*/  STL [R1+0xd04], R27 ;  /* 0x000d041b01007387 */ /* 0x000fe80000100800 */
[----:B------:R2:W-:Y:S04]  /*41840*/  STL [R1+0xd00], R28 ;  /* 0x000d001c01007387 */ /* 0x0005e80000100800 */
[----:B------:R3:W-:Y:S04]  /*41850*/  LDGSTS.E [R2+0x42000], [R4.64], P2 ;  /* 0x4200000004027fae */ /* 0x0007e80009121848 */
[----:B-1----:R-:W4:Y:S04]  /*41860*/  LDL.LU R31, [R1+0xd60] ;  /* 0x000d6000011f7983 */ /* 0x002f280000300800 */
[----:B------:R-:W4:Y:S01]  /*41870*/  LDL.LU R30, [R1+0xd64] ;  /* 0x000d6400011e7983 */ /* 0x000f220000300800 */
[----:B---3--:R-:W-:-:S02]  /*41880*/  IMAD.MOV.U32 R5, RZ, RZ, R28 ;  /* 0x000000ffff057224 */ /* 0x008fc400078e001c */
[----:B------:R-:W-:Y:S01]  /*41890*/  IMAD.MOV.U32 R4, RZ, RZ, R27 ;  /* 0x000000ffff047224 */ /* 0x000fe200078e001b */
[----:B--2---:R-:W2:Y:S04]  /*418a0*/  LDL.LU R28, [R1+0xd80] ;  /* 0x000d8000011c7983 */ /* 0x004ea80000300800 */
[----:B------:R-:W3:Y:S04]  /*418b0*/  LDL.LU R27, [R1+0xd84] ;  /* 0x000d8400011b7983 */ /* 0x000ee80000300800 */
        /* <DEDUP_REMOVED lines=9> */
[----:B------:R-:W-:-:S05]  /*41950*/  IADD3 R25, P3, R25, R83, RZ ;  /* 0x0000005319197210 */ /* 0x000fca0007f7e0ff */
[----:B------:R-:W-:Y:S01]  /*41960*/  IMAD.X R26, R26, 0x1, R3, P3 ;  /* 0x000000011a1a7824 */ /* 0x000fe200018e0603 */
[----:B------:R-:W-:Y:S01]  /*41970*/  STL [R1+0xd24], R25 ;  /* 0x000d241901007387 */ /* 0x000fe20000100800 */
[----:B------:R-:W-:Y:S02]  /*41980*/  IMAD.MOV.U32 R4, RZ, RZ, R25 ;  /* 0x000000ffff047224 */ /* 0x000fe400078e0019 */
[----:B------:R-:W-:Y:S01]  /*41990*/  IMAD.MOV.U32 R5, RZ, RZ, R26 ;  /* 0x000000ffff057224 */ /* 0x000fe200078e001a */
[----:B------:R-:W-:Y:S01]  /*419a0*/  IADD3 R7, P4, R7, R83, RZ ;  /* 0x0000005307077210 */ /* 0x000fe20007f9e0ff */
[----:B------:R1:W-:Y:S04]  /*419b0*/  STL [R1+0xd20], R26 ;  /* 0x000d201a01007387 */ /* 0x0003e80000100800 */
[----:B------:R-:W-:Y:S01]  /*419c0*/  IMAD.X R24, R24, 0x1, R3, P4 ;  /* 0x0000000118187824 */ /* 0x000fe200020e0603 */
[----:B------:R-:W-:Y:S04]  /*419d0*/  STL [R1+0xd44], R7 ;  /* 0x000d440701007387 */ /* 0x000fe80000100800 */
[----:B------:R1:W-:Y:S04]  /*419e0*/  STL [R1+0xd40], R24 ;  /* 0x000d401801007387 */ /* 0x0003e80000100800 */
[----:B------:R1:W-:Y:S04]  /*419f0*/  LDGSTS.E [R2+0x43000], [R4.64], P2 ;  /* 0x4300000004027fae */ /* 0x0003e80009121848 */
[----:B-1----:R-:W2:Y:S04]  /*41a00*/  LDL.LU R26, [R1+0xda0] ;  /* 0x000da000011a7983 */ /* 0x002ea80000300800 */
[----:B------:R-:W2:Y:S01]  /*41a10*/  LDL.LU R25, [R1+0xda4] ;  /* 0x000da40001197983 */ /* 0x000ea20000300800 */
[----:B------:R-:W-:-:S02]  /*41a20*/  IMAD.MOV.U32 R5, RZ, RZ, R24 ;  /* 0x000000ffff057224 */ /* 0x000fc400078e0018 */
        /* <DEDUP_REMOVED lines=13> */
[----:B------:R-:W-:Y:S01]  /*41b00*/  IMAD.X R31, R31, 0x1, R3, P3 ;  /* 0x000000011f1f7824 */ /* 0x000fe200018e0603 */
[----:B---3--:R-:W-:Y:S01]  /*41b10*/  IADD3 R27, P4, R27, R83, RZ ;  /* 0x000000531b1b7210 */ /* 0x008fe20007f9e0ff */
[----:B------:R-:W-:Y:S01]  /*41b20*/  STL [R1+0xd64], R30 ;  /* 0x000d641e01007387 */ /* 0x000fe20000100800 */
[----:B------:R-:W-:-:S03]  /*41b30*/  IMAD.MOV.U32 R4, RZ, RZ, R30 ;  /* 0x000000ffff047224 */ /* 0x000fc600078e001e */
[----:B--2---:R-:W-:Y:S01]  /*41b40*/  IMAD.X R28, R28, 0x1, R3, P4 ;  /* 0x000000011c1c7824 */ /* 0x004fe200020e0603 */
[----:B------:R1:W-:Y:S01]  /*41b50*/  STL [R1+0xd60], R31 ;  /* 0x000d601f01007387 */ /* 0x0003e20000100800 */
[----:B------:R-:W-:-:S03]  /*41b60*/  IMAD.MOV.U32 R5, RZ, RZ, R31 ;  /* 0x000000ffff057224 */ /* 0x000fc600078e001f */
[----:B------:R-:W-:Y:S04]  /*41b70*/  STL [R1+0xd84], R27 ;  /* 0x000d841b01007387 */ /* 0x000fe80000100800 */
[----:B------:R2:W-:Y:S04]  /*41b80*/  STL [R1+0xd80], R28 ;  /* 0x000d801c01007387 */ /* 0x0005e80000100800 */
[----:B-1----:R-:W3:Y:S04]  /*41b90*/  LDL.LU R31, [R1+0xde0] ;  /* 0x000de000011f7983 */ /* 0x002ee80000300800 */
[----:B------:R1:W-:Y:S04]  /*41ba0*/  LDGSTS.E [R2+0x44000], [R4.64], P2 ;  /* 0x4400000004027fae */ /* 0x0003e80009121848 */
[----:B------:R-:W4:Y:S01]  /*41bb0*/  LDL.LU R30, [R1+0xde4] ;  /* 0x000de400011e7983 */ /* 0x000f220000300800 */
[----:B-1----:R-:W-:Y:S01]  /*41bc0*/  MOV R5, R28 ;  /* 0x0000001c00057202 */ /* 0x002fe20000000f00 */
[----:B------:R-:W-:-:S02]  /*41bd0*/  IMAD.MOV.U32 R4, RZ, RZ, R27 ;  /* 0x000000ffff047224 */ /* 0x000fc400078e001b */
[----:B--2---:R-:W2:Y:S04]  /*41be0*/  LDL.LU R28, [R1+0xe00] ;  /* 0x000e0000011c7983 */ /* 0x004ea80000300800 */
        /* <DEDUP_REMOVED lines=12> */
[----:B------:R-:W-:Y:S01]  /*41cb0*/  IADD3 R7, P4, R7, R83, RZ ;  /* 0x0000005307077210 */ /* 0x000fe20007f9e0ff */
[----:B------:R-:W-:Y:S01]  /*41cc0*/  STL [R1+0xda4], R25 ;  /* 0x000da41901007387 */ /* 0x000fe20000100800 */
[----:B------:R-:W-:-:S03]  /*41cd0*/  IMAD.MOV.U32 R4, RZ, RZ, R25 ;  /* 0x000000ffff047224 */ /* 0x000fc600078e0019 */
        /* <DEDUP_REMOVED lines=23> */
[----:B------:R-:W-:Y:S01]  /*41e50*/  STL [R1+0xde4], R30 ;  /* 0x000de41e01007387 */ /* 0x000fe20000100800 */
[----:B------:R-:W-:Y:S01]  /*41e60*/  IMAD.MOV.U32 R4, RZ, RZ, R30 ;  /* 0x000000ffff047224 */ /* 0x000fe200078e001e */
[----:B--2---:R-:W-:Y:S01]  /*41e70*/  IADD3 R27, P4, R27, R83, RZ ;  /* 0x000000531b1b7210 */ /* 0x004fe20007f9e0ff */
[----:B------:R-:W-:Y:S01]  /*41e80*/  IMAD.MOV.U32 R5, RZ, RZ, R31 ;  /* 0x000000ffff057224 */ /* 0x000fe200078e001f */
[----:B------:R1:W-:Y:S03]  /*41e90*/  STL [R1+0xde0], R31 ;  /* 0x000de01f01007387 */ /* 0x0003e60000100800 */
[----:B------:R-:W-:Y:S01]  /*41ea0*/  IMAD.X R28, R28, 0x1, R3, P4 ;  /* 0x000000011c1c7824 */ /* 0x000fe200020e0603 */
        /* <DEDUP_REMOVED lines=21> */
[----:B------:R-:W-:Y:S01]  /*42000*/  IMAD.MOV.U32 R4, RZ, RZ, R25 ;  /* 0x000000ffff047224 */ /* 0x000fe200078e0019 */
[----:B------:R-:W-:Y:S02]  /*42010*/  IADD3 R7, P4, R7, R83, RZ ;  /* 0x0000005307077210 */ /* 0x000fe40007f9e0ff */
[----:B------:R1:W-:Y:S02]  /*42020*/  STL [R1+0xe20], R26 ;  /* 0x000e201a01007387 */ /* 0x0003e40000100800 */
[----:B------:R-:W-:Y:S01]  /*42030*/  IADD3.X R24, R24, R3, RZ, P4, !PT ;  /* 0x0000000318187210 */ /* 0x000fe200027fe4ff */
[----:B------:R-:W-:Y:S01]  /*42040*/  IMAD.MOV.U32 R5, RZ, RZ, R26 ;  /* 0x000000ffff057224 */ /* 0x000fe200078e001a */
[----:B------:R-:W-:Y:S04]  /*42050*/  STL [R1+0xe44], R7 ;  /* 0x000e440701007387 */ /* 0x000fe80000100800 */
[----:B------:R1:W-:Y:S04]  /*42060*/  STL [R1+0xe40], R24 ;  /* 0x000e401801007387 */ /* 0x0003e80000100800 */
[----:B-1----:R-:W2:Y:S04]  /*42070*/  LDL.LU R26, [R1+0xea0] ;  /* 0x000ea000011a7983 */ /* 0x002ea80000300800 */
[----:B------:R-:W2:Y:S04]  /*42080*/  LDL.LU R25, [R1+0xea4] ;  /* 0x000ea40001197983 */ /* 0x000ea80000300800 */
[----:B------:R1:W-:Y:S02]  /*42090*/  LDGSTS.E [R2+0x47000], [R4.64], P2 ;  /* 0x4700000004027fae */ /* 0x0003e40009121848 */
        /* <DEDUP_REMOVED lines=26> */
[----:B-1----:R-:W-:-:S02]  /*42240*/  IMAD.MOV.U32 R5, RZ, RZ, R28 ;  /* 0x000000ffff057224 */ /* 0x002fc400078e001c */
[----:B------:R-:W-:Y:S01]  /*42250*/  IMAD.MOV.U32 R4, RZ, RZ, R27 ;  /* 0x000000ffff047224 */ /* 0x000fe200078e001b */
        /* <DEDUP_REMOVED lines=9> */
[----:B------:R-:W-:Y:S02]  /*422f0*/  SEL R4, R4, RZ, !P0 ;  /* 0x000000ff04047207 */ /* 0x000fe40004000000 */
[----:B------:R-:W-:-:S05]  /*42300*/  IADD3 R25, P3, R25, R83, RZ ;  /* 0x0000005319197210 */ /* 0x000fca0007f7e0ff */
[----:B------:R-:W-:Y:S01]  /*42310*/  IMAD.X R26, R26, 0x1, R3, P3 ;  /* 0x000000011a1a7824 */ /* 0x000fe200018e0603 */
[----:B------:R-:W-:Y:S01]  /*42320*/  ISETP.NE.U32.AND P1, PT, R4, RZ, PT ;  /* 0x000000ff0400720c */ /* 0x000fe20003f25070 */
[----:B------:R-:W-:Y:S01]  /*42330*/  IMAD.MOV.U32 R4, RZ, RZ, R25 ;  /* 0x000000ffff047224 */ /* 0x000fe200078e0019 */
[----:B------:R-:W-:Y:S02]  /*42340*/  STL [R1+0xea4], R25 ;  /* 0x000ea41901007387 */ /* 0x000fe40000100800 */
[----:B------:R-:W-:Y:S02]  /*42350*/  MOV R5, R26 ;  /* 0x0000001a00057202 */ /* 0x000fe40000000f00 */
[----:B------:R1:W-:Y:S04]  /*42360*/  STL [R1+0xea0], R26 ;  /* 0x000ea01a01007387 */ /* 0x0003e80000100800 */
[----:B------:R1:W-:Y:S01]  /*42370*/  LDGSTS.E [R2+0x49000], [R4.64], P2 ;  /* 0x4900000004027fae */ /* 0x0003e20009121848 */
[----:B------:R-:W-:-:S05]  /*42380*/  IADD3 R7, P4, R7, R83, RZ ;  /* 0x0000005307077210 */ /* 0x000fca0007f9e0ff */
[----:B------:R-:W-:Y:S01]  /*42390*/  IMAD.X R24, R24, 0x1, R3, P4 ;  /* 0x0000000118187824 */ /* 0x000fe200020e0603 */
[----:B------:R-:W-:Y:S01]  /*423a0*/  STL [R1+0xec4], R7 ;  /* 0x000ec40701007387 */ /* 0x000fe20000100800 */
[----:B-1----:R-:W-:-:S03]  /*423b0*/  IMAD.MOV.U32 R4, RZ, RZ, R7 ;  /* 0x000000ffff047224 */ /* 0x002fc600078e0007 */
[----:B------:R1:W-:Y:S01]  /*423c0*/  STL [R1+0xec0], R24 ;  /* 0x000ec01801007387 */ /* 0x0003e20000100800 */
[----:B------:R-:W-:-:S03]  /*423d0*/  IMAD.MOV.U32 R5, RZ, RZ, R24 ;  /* 0x000000ffff057224 */ /* 0x000fc600078e0018 */
[----:B------:R-:W2:Y:S04]  /*423e0*/  LDL.LU R26, [R1+0xf20] ;  /* 0x000f2000011a7983 */ /* 0x000ea80000300800 */
[----:B------:R-:W2:Y:S04]  /*423f0*/  LDL.LU R25, [R1+0xf24] ;  /* 0x000f240001197983 */ /* 0x000ea80000300800 */
[----:B-1----:R-:W2:Y:S04]  /*42400*/  LDL.LU R24, [R1+0xf40] ;  /* 0x000f400001187983 */ /* 0x002ea80000300800 */
        /* <DEDUP_REMOVED lines=13> */
[----:B------:R-:W-:Y:S02]  /*424e0*/  IMAD.MOV.U32 R4, RZ, RZ, R30 ;  /* 0x000000ffff047224 */ /* 0x000fe400078e001e */
[----:B------:R-:W-:Y:S01]  /*424f0*/  IMAD.MOV.U32 R5, RZ, RZ, R31 ;  /* 0x000000ffff057224 */ /* 0x000fe200078e001f */
[----:B--2---:R-:W-:Y:S01]  /*42500*/  IADD3 R27, P4, R27, R83, RZ ;  /* 0x000000531b1b7210 */ /* 0x004fe20007f9e0ff */
[----:B------:R1:W-:Y:S04]  /*42510*/  STL [R1+0xee0], R31 ;  /* 0x000ee01f01007387 */ /* 0x0003e80000100800 */
        /* <DEDUP_REMOVED lines=32> */
[----:B-1----:R-:W-:Y:S01]  /*42720*/  MOV R5, R24 ;  /* 0x0000001800057202 */ /* 0x002fe20000000f00 */
[----:B------:R-:W-:-:S02]  /*42730*/  IMAD.MOV.U32 R4, RZ, RZ, R7 ;  /* 0x000000ffff047224 */ /* 0x000fc400078e0007 */
        /* <DEDUP_REMOVED lines=36> */
[----:B------:R-:W-:Y:S02]  /*42980*/  IADD3 R25, P3, R25, R83, RZ ;  /* 0x0000005319197210 */ /* 0x000fe40007f7e0ff */
[----:B------:R-:W-:-:S03]  /*42990*/  ISETP.NE.U32.AND P1, PT, R4, RZ, PT ;  /* 0x000000ff0400720c */ /* 0x000fc60003f25070 */
[----:B------:R-:W-:Y:S01]  /*429a0*/  IMAD.X R26, R26, 0x1, R3, P3 ;  /* 0x000000011a1a7824 */ /* 0x000fe200018e0603 */
[----:B------:R-:W-:Y:S01]  /*429b0*/  STL [R1+0xc48], R25 ;  /* 0x000c481901007387 */ /* 0x000fe20000100800 */
[----:B------:R-:W-:Y:S01]  /*429c0*/  IMAD.MOV.U32 R4, RZ, RZ, R25 ;  /* 0x000000ffff047224 */ /* 0x000fe200078e0019 */
[----:B------:R-:W-:Y:S01]  /*429d0*/  IADD3 R7, P4, R7, R83, RZ ;  /* 0x0000005307077210 */ /* 0x000fe20007f9e0ff */
[----:B------:R-:W-:Y:S01]  /*429e0*/  IMAD.MOV.U32 R5, RZ, RZ, R26 ;  /* 0x000000ffff057224 */ /* 0x000fe200078e001a */
[----:B------:R1:W-:Y:S03]  /*429f0*/  STL [R1+0xc44], R26 ;  /* 0x000c441a01007387 */ /* 0x0003e60000100800 */
        /* <DEDUP_REMOVED lines=23> */
[----:B--2---:R-:W-:Y:S02]  /*42b70*/  IADD3 R27, P4, R27, R83, RZ ;  /* 0x000000531b1b7210 */ /* 0x004fe40007f9e0ff */
[----:B------:R1:W-:Y:S02]  /*42b80*/  STL [R1+0xc04], R31 ;  /* 0x000c041f01007387 */ /* 0x0003e40000100800 */
[----:B------:R-:W-:Y:S01]  /*42b90*/  IADD3.X R28, R28, R3, RZ, P4, !PT ;  /* 0x000000031c1c7210 */ /* 0x000fe200027fe4ff */
[----:B------:R-:W-:Y:S01]  /*42ba0*/  IMAD.MOV.U32 R5, RZ, RZ, R31 ;  /* 0x000000ffff057224 */ /* 0x000fe200078e001f */
[----:B------:R-:W-:Y:S04]  /*42bb0*/  STL [R1+0xbe8], R27 ;  /* 0x000be81b01007387 */ /* 0x000fe80000100800 */
[----:B------:R2:W-:Y:S04]  /*42bc0*/  STL [R1+0xbe4], R28 ;  /* 0x000be41c01007387 */ /* 0x0005e80000100800 */
[----:B------:R-:W3:Y:S04]  /*42bd0*/  LDL.LU R32, [R1+0xc68] ;  /* 0x000c680001207983 */ /* 0x000ee80000300800 */
[----:B-1----:R-:W4:Y:S04]  /*42be0*/  LDL.LU R31, [R1+0xc6c] ;  /* 0x000c6c00011f7983 */ /* 0x002f280000300800 */
[----:B------:R1:W-:Y:S04]  /*42bf0*/  LDGSTS.E [R2+0x4e000], [R4.64], P2 ;  /* 0x4e00000004027fae */ /* 0x0003e80009121848 */
[----:B------:R-:W3:Y:S01]  /*42c00*/  LDL.LU R30, [R1+0xc88] ;  /* 0x000c8800011e7983 */ /* 0x000ee20000300800 */
[----:B-1----:R-:W-:-:S03]  /*42c10*/  IMAD.MOV.U32 R5, RZ, RZ, R28 ;  /* 0x000000ffff057224 */ /* 0x002fc600078e001c */
        /* <DEDUP_REMOVED lines=27> */
[----:B------:R-:W2:Y:S01]  /*42dd0*/  LDL.LU R7, [R1+0xccc] ;  /* 0x000ccc0001077983 */ /* 0x000ea20000300800 */
[----:B------:R-:W-:-:S03]  /*42de0*/  ISETP.GT.AND P2, PT, R0, 0x5, PT ;  /* 0x000000050000780c */ /* 0x000fc60003f44270 */
[----:B------:R1:W-:Y:S01]  /*42df0*/  LDGSTS.E [R2+0x4f800], [R4.64], P1 ;  /* 0x4f80000004027fae */ /* 0x0003e20008921848 */
[----:B------:R-:W-:Y:S01]  /*42e00*/  ISETP.GT.AND P1, PT, R0, 0x1, PT ;  /* 0x000000010000780c */ /* 0x000fe20003f24270 */
[----:B------:R-:W-:-:S03]  /*42e10*/  IMAD.SHL.U32 R85, R81, 0x4, RZ ;  /* 0x0000000451557824 */ /* 0x000fc600078e00ff */
[----:B-1----:R-:W-:Y:S02]  /*42e20*/  SEL R4, RZ, 0x4, !P1 ;  /* 0x00000004ff047807 */ /* 0x002fe40004800000 */
[----:B------:R-:W-:Y:S02]  /*42e30*/  SEL R2, RZ, 0x4, !P2 ;  /* 0x00000004ff027807 */ /* 0x000fe40005000000 */
[----:B------:R-:W-:Y:S02]  /*42e40*/  SEL R4, R4, RZ, !P0 ;  /* 0x000000ff04047207 */ /* 0x000fe40004000000 */
[----:B------:R-:W-:Y:S02]  /*42e50*/  SEL R2, R2, RZ, !P0 ;  /* 0x000000ff02027207 */ /* 0x000fe40004000000 */
[----:B------:R-:W-:Y:S02]  /*42e60*/  ISETP.NE.U32.AND P1, PT, R4, RZ, PT ;  /* 0x000000ff0400720c */ /* 0x000fe40003f25070 */
[----:B------:R-:W-:Y:S01]  /*42e70*/  ISETP.NE.U32.AND P2, PT, R2, RZ, PT ;  /* 0x000000ff0200720c */ /* 0x000fe20003f45070 */
[----:B------:R-:W-:Y:S01]  /*42e80*/  IMAD.U32 R2, RZ, RZ, UR5 ;  /* 0x00000005ff027e24 */ /* 0x000fe2000f8e00ff */
[----:B------:R-:W-:-:S04]  /*42e90*/  LOP3.LUT R27, R85, 0x20, RZ, 0x3c, !PT ;  /* 0x00000020551b7812 */ /* 0x000fc800078e3cff */
[----:B------:R-:W-:Y:S02]  /*42ea0*/  LEA R2, R2, R27, 0x10 ;  /* 0x0000001b02027211 */ /* 0x000fe400078e80ff */
[----:B----4-:R-:W-:-:S05]  /*42eb0*/  IADD3 R31, P3, R31, R83, RZ ;  /* 0x000000531f1f7210 */ /* 0x010fca0007f7e0ff */
[----:B---3--:R-:W-:Y:S01]  /*42ec0*/  IMAD.X R32, R32, 0x1, R3, P3 ;  /* 0x0000000120207824 */ /* 0x008fe200018e0603 */
[----:B------:R-:W-:Y:S01]  /*42ed0*/  STL [R1+0xc6c], R31 ;  /* 0x000c6c1f01007387 */ /* 0x000fe20000100800 */
[----:B------:R-:W-:Y:S02]  /*42ee0*/  IMAD.MOV.U32 R4, RZ, RZ, R31 ;  /* 0x000000ffff047224 */ /* 0x000fe400078e001f */
[----:B------:R-:W-:-:S05]  /*42ef0*/  IMAD.MOV.U32 R5, RZ, RZ, R32 ;  /* 0x000000ffff057224 */ /* 0x000fca00078e0020 */
[----:B------:R1:W-:Y:S01]  /*42f00*/  LDGSTS.E [R2+0x40200], [R4.64], P1 ;  /* 0x4020000004027fae */ /* 0x0003e20008921848 */
[----:B--2---:R-:W-:-:S05]  /*42f10*/  IADD3 R28, P4, R28, R83, RZ ;  /* 0x000000531c1c7210 */ /* 0x004fca0007f9e0ff */
[----:B------:R-:W-:Y:S01]  /*42f20*/  IMAD.X R30, R30, 0x1, R3, P4 ;  /* 0x000000011e1e7824 */ /* 0x000fe200020e0603 */
[----:B------:R-:W-:Y:S04]  /*42f30*/  STL [R1+0xc8c], R28 ;  /* 0x000c8c1c01007387 */ /* 0x000fe80000100800 */
[----:B------:R2:W-:Y:S01]  /*42f40*/  STL [R1+0xc68], R32 ;  /* 0x000c682001007387 */ /* 0x0005e20000100800 */
[----:B-1----:R-:W-:-:S03]  /*42f50*/  IMAD.MOV.U32 R5, RZ, RZ, R30 ;  /* 0x000000ffff057224 */ /* 0x002fc600078e001e */
[----:B------:R1:W-:Y:S01]  /*42f60*/  STL [R1+0xc88], R30 ;  /* 0x000c881e01007387 */ /* 0x0003e20000100800 */
[----:B------:R-:W-:-:S03]  /*42f70*/  IMAD.MOV.U32 R4, RZ, RZ, R28 ;  /* 0x000000ffff047224 */ /* 0x000fc600078e001c */
[----:B--2---:R-:W2:Y:S04]  /*42f80*/  LDL.LU R32, [R1+0xce8] ;  /* 0x000ce80001207983 */ /* 0x004ea80000300800 */
[----:B------:R-:W3:Y:S04]  /*42f90*/  LDL.LU R31, [R1+0xcec] ;  /* 0x000cec00011f7983 */ /* 0x000ee80000300800 */
[----:B-1----:R-:W4:Y:S04]  /*42fa0*/  LDL.LU R30, [R1+0xd08] ;  /* 0x000d0800011e7983 */ /* 0x002f280000300800 */
[----:B------:R-:W4:Y:S01]  /*42fb0*/  LDL.LU R28, [R1+0xd0c] ;  /* 0x000d0c00011c7983 */ /* 0x000f220000300800 */
[----:B------:R-:W-:-:S03]  /*42fc0*/  ISETP.GT.AND P1, PT, R0, 0x9, PT ;  /* 0x000000090000780c */ /* 0x000fc60003f24270 */
[----:B------:R1:W-:Y:S02]  /*42fd0*/  LDGSTS.E [R2+0x40a00], [R4.64], P2 ;  /* 0x40a0000004027fae */ /* 0x0003e40009121848 */
        /* <DEDUP_REMOVED lines=18> */
[----:B-1----:R-:W4:Y:S04]  /*43100*/  LDL.LU R26, [R1+0xd28] ;  /* 0x000d2800011a7983 */ /* 0x002f280000300800 */
[----:B------:R-:W4:Y:S01]  /*43110*/  LDL.LU R25, [R1+0xd2c] ;  /* 0x000d2c0001197983 */ /* 0x000f220000300800 */
[----:B------:R-:W-:-:S02]  /*43120*/  IMAD.MOV.U32 R5, RZ, RZ, R24 ;  /* 0x000000ffff057224 */ /* 0x000fc400078e0018 */
[----:B------:R-:W-:Y:S01]  /*43130*/  IMAD.MOV.U32 R4, RZ, RZ, R7 ;  /* 0x000000ffff047224 */ /* 0x000fe200078e0007 */
[----:B------:R-:W4:Y:S04]  /*43140*/  LDL.LU R24, [R1+0xd48] ;  /* 0x000d480001187983 */ /* 0x000f280000300800 */
[----:B------:R-:W4:Y:S04]  /*43150*/  LDL.LU R7, [R1+0xd4c] ;  /* 0x000d4c0001077983 */ /* 0x000f280000300800 */
        /* <DEDUP_REMOVED lines=9> */
[----:B---3--:R-:W-:-:S05]  /*431f0*/  IADD3 R31, P3, R31, R83, RZ ;  /* 0x000000531f1f7210 */ /* 0x008fca0007f7e0ff */
[--C-:B--2---:R-:W-:Y:S01]  /*43200*/  IMAD.X R32, R32, 0x1, R3.reuse, P3 ;  /* 0x0000000120207824 */ /* 0x104fe200018e0603 */
[----:B----4-:R-:W-:Y:S01]  /*43210*/  IADD3 R28, P4, R28, R83, RZ ;  /* 0x000000531c1c7210 */ /* 0x010fe20007f9e0ff */
[----:B------:R-:W-:Y:S01]  /*43220*/  STL [R1+0xcec], R31 ;  /* 0x000cec1f01007387 */ /* 0x000fe20000100800 */
[----:B------:R-:W-:Y:S01]  /*43230*/  MOV R4, R31 ;  /* 0x0000001f00047202 */ /* 0x000fe20000000f00 */
[----:B------:R-:W-:Y:S02]  /*43240*/  IMAD.MOV.U32 R5, RZ, RZ, R32 ;  /* 0x000000ffff057224 */ /* 0x000fe400078e0020 */
[----:B------:R-:W-:Y:S01]  /*43250*/  IMAD.X R30, R30, 0x1, R3, P4 ;  /* 0x000000011e1e7824 */ /* 0x000fe200020e0603 */
[----:B------:R1:W-:Y:S04]  /*43260*/  STL [R1+0xce8], R32 ;  /* 0x000ce82001007387 */ /* 0x0003e80000100800 */
        /* <DEDUP_REMOVED lines=57> */
[----:B---3--:R-:W-:Y:S01]  /*43600*/  IMAD.MOV.U32 R5, RZ, RZ, R30 ;  /* 0x000000ffff057224 */ /* 0x008fe200078e001e */
[----:B------:R-:W-:-:S02]  /*43610*/  MOV R4, R28 ;  /* 0x0000001c00047202 */ /* 0x000fc40000000f00 */
        /* <DEDUP_REMOVED lines=62> */
[----:B------:R-:W-:-:S04]  /*43a00*/  IADD3 R25, P3, R25, R83, RZ ;  /* 0x0000005319197210 */ /* 0x000fc80007f7e0ff */
[----:B------:R-:W-:Y:S02]  /*43a10*/  IADD3.X R26, R26, R3, RZ, P3, !PT ;  /* 0x000000031a1a7210 */ /* 0x000fe40001ffe4ff */
[----:B------:R-:W-:Y:S01]  /*43a20*/  IADD3 R7, P4, R7, R83, RZ ;  /* 0x0000005307077210 */ /* 0x000fe20007f9e0ff */
[----:B------:R-:W-:Y:S01]  /*43a30*/  STL [R1+0xe2c], R25 ;  /* 0x000e2c1901007387 */ /* 0x000fe20000100800 */
[----:B------:R-:W-:Y:S01]  /*43a40*/  ISETP.NE.U32.AND P1, PT, R4, RZ, PT ;  /* 0x000000ff0400720c */ /* 0x000fe20003f25070 */
        /* <DEDUP_REMOVED lines=49> */
[--C-:B------:R-:W-:Y:S01]  /*43d60*/  IMAD.X R26, R26, 0x1, R3.reuse, P3 ;  /* 0x000000011a1a7824 */ /* 0x100fe200018e0603 */
[----:B------:R-:W-:Y:S01]  /*43d70*/  MOV R4, R25 ;  /* 0x0000001900047202 */ /* 0x000fe20000000f00 */
[----:B------:R-:W-:Y:S02]  /*43d80*/  STL [R1+0xeac], R25 ;  /* 0x000eac1901007387 */ /* 0x000fe40000100800 */
        /* <DEDUP_REMOVED lines=61> */
[----:B-1----:R-:W-:Y:S01]  /*44160*/  IMAD.MOV.U32 R5, RZ, RZ, R24 ;  /* 0x000000ffff057224 */ /* 0x002fe200078e0018 */
[----:B------:R-:W-:-:S02]  /*44170*/  MOV R4, R7 ;  /* 0x0000000700047202 */ /* 0x000fc40000000f00 */
        /* <DEDUP_REMOVED lines=63> */
[----:B----4-:R-:W-:-:S04]  /*44570*/  IADD3 R31, P3, R31, R83, RZ ;  /* 0x000000531f1f7210 */ /* 0x010fc80007f7e0ff */
[----:B------:R-:W-:Y:S02]  /*44580*/  IADD3.X R32, R32, R3, RZ, P3, !PT ;  /* 0x0000000320207210 */ /* 0x000fe40001ffe4ff */
        /* <DEDUP_REMOVED lines=8> */
[----:B------:R-:W3:Y:S04]  /*44610*/  LDL.LU R33, [R1+0xc70] ;  /* 0x000c700001217983 */ /* 0x000ee80000300800 */
[----:B------:R4:W-:Y:S04]  /*44620*/  LDGSTS.E [R2+0x4e200], [R4.64], P2 ;  /* 0x4e20000004027fae */ /* 0x0009e80009121848 */
[----:B-1----:R-:W3:Y:S04]  /*44630*/  LDL.LU R32, [R1+0xc74] ;  /* 0x000c740001207983 */ /* 0x002ee80000300800 */
[----:B------:R-:W3:Y:S01]  /*44640*/  LDL.LU R31, [R1+0xc90] ;  /* 0x000c9000011f7983 */ /* 0x000ee20000300800 */
[----:B----4-:R-:W-:-:S03]  /*44650*/  IMAD.MOV.U32 R5, RZ, RZ, R30 ;  /* 0x000000ffff057224 */ /* 0x010fc600078e001e */
        /* <DEDUP_REMOVED lines=14> */
[----:B------:R1:W-:Y:S01]  /*44740*/  STL [R1+0xbd0], R25 ;  /* 0x000bd01901007387 */ /* 0x0003e20000100800 */
[----:B------:R-:W-:-:S03]  /*44750*/  IMAD.MOV.U32 R4, RZ, RZ, R25 ;  /* 0x000000ffff047224 */ /* 0x000fc600078e0019 */
[----:B------:R-:W-:Y:S01]  /*44760*/  IMAD.X R24, R24, 0x1, R3, P4 ;  /* 0x0000000118187824 */ /* 0x000fe200020e0603 */
[----:B------:R-:W-:Y:S01]  /*44770*/  STL [R1+0xbcc], R26 ;  /* 0x000bcc1a01007387 */ /* 0x000fe20000100800 */
[----:B------:R-:W-:-:S03]  /*44780*/  IMAD.MOV.U32 R5, RZ, RZ, R26 ;  /* 0x000000ffff057224 */ /* 0x000fc600078e001a */
[----:B------:R-:W-:Y:S04]  /*44790*/  STL [R1+0xbb0], R7 ;  /* 0x000bb00701007387 */ /* 0x000fe80000100800 */
[----:B------:R4:W-:Y:S04]  /*447a0*/  STL [R1+0xbac], R24 ;  /* 0x000bac1801007387 */ /* 0x0009e80000100800 */
[----:B------:R-:W2:Y:S04]  /*447b0*/  LDL.LU R28, [R1+0xcb0] ;  /* 0x000cb000011c7983 */ /* 0x000ea80000300800 */
[----:B------:R4:W-:Y:S04]  /*447c0*/  LDGSTS.E [R2+0x4f200], [R4.64], P2 ;  /* 0x4f20000004027fae */ /* 0x0009e80009121848 */
[----:B-1----:R-:W2:Y:S01]  /*447d0*/  LDL.LU R25, [R1+0xcb4] ;  /* 0x000cb40001197983 */ /* 0x002ea20000300800 */
[----:B----4-:R-:W-:-:S02]  /*447e0*/  IMAD.MOV.U32 R5, RZ, RZ, R24 ;  /* 0x000000ffff057224 */ /* 0x010fc400078e0018 */
[----:B------:R-:W-:Y:S01]  /*447f0*/  IMAD.MOV.U32 R4, RZ, RZ, R7 ;  /* 0x000000ffff047224 */ /* 0x000fe200078e0007 */
[----:B------:R-:W2:Y:S04]  /*44800*/  LDL.LU R24, [R1+0xcd0] ;  /* 0x000cd00001187983 */ /* 0x000ea80000300800 */
[----:B------:R-:W2:Y:S04]  /*44810*/  LDL.LU R7, [R1+0xcd4] ;  /* 0x000cd40001077983 */ /* 0x000ea80000300800 */
[----:B------:R1:W-:Y:S01]  /*44820*/  LDGSTS.E [R2+0x4fa00], [R4.64], P1 ;  /* 0x4fa0000004027fae */ /* 0x0003e20008921848 */
[----:B------:R-:W-:-:S02]  /*44830*/  ISETP.GT.AND P1, PT, R0, 0x2, PT ;  /* 0x000000020000780c */ /* 0x000fc40003f24270 */
[----:B------:R-:W-:Y:S01]  /*44840*/  ISETP.GT.AND P2, PT, R0, 0x6, PT ;  /* 0x000000060000780c */ /* 0x000fe20003f44270 */
[----:B------:R-:W-:Y:S01]  /*44850*/  IMAD.SHL.U32 R80, R81, 0x4, RZ ;  /* 0x0000000451507824 */ /* 0x000fe200078e00ff */
[----:B-1----:R-:W-:Y:S02]  /*44860*/  SEL R4, RZ, 0x4, !P1 ;  /* 0x00000004ff047807 */ /* 0x002fe40004800000 */
[----:B------:R-:W-:Y:S02]  /*44870*/  SEL R2, RZ, 0x4, !P2 ;  /* 0x00000004ff027807 */ /* 0x000fe40005000000 */
[----:B------:R-:W-:Y:S02]  /*44880*/  SEL R4, R4, RZ, !P0 ;  /* 0x000000ff04047207 */ /* 0x000fe40004000000 */
[----:B------:R-:W-:Y:S02]  /*44890*/  SEL R2, R2, RZ, !P0 ;  /* 0x000000ff02027207 */ /* 0x000fe40004000000 */
[----:B------:R-:W-:-:S02]  /*448a0*/  ISETP.NE.U32.AND P1, PT, R4, RZ, PT ;  /* 0x000000ff0400720c */ /* 0x000fc40003f25070 */
[----:B------:R-:W-:Y:S01]  /*448b0*/  ISETP.NE.U32.AND P2, PT, R2, RZ, PT ;  /* 0x000000ff0200720c */ /* 0x000fe20003f45070 */
[----:B------:R-:W-:Y:S01]  /*448c0*/  IMAD.U32 R2, RZ, RZ, UR5 ;  /* 0x00000005ff027e24 */ /* 0x000fe2000f8e00ff */
[----:B------:R-:W-:-:S05]  /*448d0*/  LOP3.LUT R26, R80, 0x40, RZ, 0x3c, !PT ;  /* 0x00000040501a7812 */ /* 0x000fca00078e3cff */
[----:B------:R-:W-:Y:S01]  /*448e0*/  IMAD R2, R2, 0x10000, R26 ;  /* 0x0001000002027824 */ /* 0x000fe200078e021a */
[----:B---3--:R-:W-:-:S04]  /*448f0*/  IADD3 R32, P3, R32, R83, RZ ;  /* 0x0000005320207210 */ /* 0x008fc80007f7e0ff */
[----:B------:R-:W-:Y:S02]  /*44900*/  IADD3.X R33, R33, R3, RZ, P3, !PT ;  /* 0x0000000321217210 */ /* 0x000fe40001ffe4ff */
[----:B--2---:R-:W-:Y:S01]  /*44910*/  IADD3 R30, P4, R30, R83, RZ ;  /* 0x000000531e1e7210 */ /* 0x004fe20007f9e0ff */
[----:B------:R-:W-:Y:S01]  /*44920*/  STL [R1+0xc74], R32 ;  /* 0x000c742001007387 */ /* 0x000fe20000100800 */
[----:B------:R-:W-:-:S03]  /*44930*/  IMAD.MOV.U32 R4, RZ, RZ, R32 ;  /* 0x000000ffff047224 */ /* 0x000fc600078e0020 */
[----:B------:R-:W-:Y:S01]  /*44940*/  IMAD.X R31, R31, 0x1, R3, P4 ;  /* 0x000000011f1f7824 */ /* 0x000fe200020e0603 */
[----:B------:R-:W-:Y:S01]  /*44950*/  STL [R1+0xc94], R30 ;  /* 0x000c941e01007387 */ /* 0x000fe20000100800 */
[----:B------:R-:W-:-:S03]  /*44960*/  IMAD.MOV.U32 R5, RZ, RZ, R33 ;  /* 0x000000ffff057224 */ /* 0x000fc600078e0021 */
[----:B------:R1:W-:Y:S04]  /*44970*/  STL [R1+0xc70], R33 ;  /* 0x000c702101007387 */ /* 0x0003e80000100800 */
[----:B------:R2:W-:Y:S04]  /*44980*/  STL [R1+0xc90], R31 ;  /* 0x000c901f01007387 */ /* 0x0005e80000100800 */
[----:B------:R3:W-:Y:S04]  /*44990*/  LDGSTS.E [R2+0x40400], [R4.64], P1 ;  /* 0x4040000004027fae */ /* 0x0007e80008921848 */
[----:B-1----:R-:W4:Y:S04]  /*449a0*/  LDL.LU R33, [R1+0xcf0] ;  /* 0x000cf00001217983 */ /* 0x002f280000300800 */
[----:B------:R-:W4:Y:S01]  /*449b0*/  LDL.LU R32, [R1+0xcf4] ;  /* 0x000cf40001207983 */ /* 0x000f220000300800 */
[----:B---3--:R-:W-:-:S02]  /*449c0*/  IMAD.MOV.U32 R5, RZ, RZ, R31 ;  /* 0x000000ffff057224 */ /* 0x008fc400078e001f */
[----:B------:R-:W-:Y:S01]  /*449d0*/  IMAD.MOV.U32 R4, RZ, RZ, R30 ;  /* 0x000000ffff047224 */ /* 0x000fe200078e001e */
[----:B--2---:R-:W2:Y:S04]  /*449e0*/  LDL.LU R31, [R1+0xd10] ;  /* 0x000d1000011f7983 */ /* 0x004ea80000300800 */
[----:B------:R-:W3:Y:S01]  /*449f0*/  LDL.LU R30, [R1+0xd14] ;  /* 0x000d1400011e7983 */ /* 0x000ee20000300800 */
        /* <DEDUP_REMOVED lines=38> */
[----:B------:R-:W-:Y:S03]  /*44c60*/  STL [R1+0xcf4], R32 ;  /* 0x000cf42001007387 */ /* 0x000fe60000100800 */
[----:B--2---:R-:W-:Y:S01]  /*44c70*/  IADD3.X R31, R31, R3, RZ, P4, !PT ;  /* 0x000000031f1f7210 */ /* 0x004fe200027fe4ff */
[----:B------:R1:W-:Y:S01]  /*44c80*/  STL [R1+0xcf0], R33 ;  /* 0x000cf02101007387 */ /* 0x0003e20000100800 */
[----:B------:R-:W-:Y:S02]  /*44c90*/  IMAD.MOV.U32 R4, RZ, RZ, R32 ;  /* 0x000000ffff047224 */ /* 0x000fe400078e0020 */
[----:B------:R-:W-:Y:S01]  /*44ca0*/  IMAD.MOV.U32 R5, RZ, RZ, R33 ;  /* 0x000000ffff057224 */ /* 0x000fe200078e0021 */
[----:B------:R-:W-:Y:S04]  /*44cb0*/  STL [R1+0xd14], R30 ;  /* 0x000d141e01007387 */ /* 0x000fe80000100800 */
[----:B------:R2:W-:Y:S04]  /*44cc0*/  STL [R1+0xd10], R31 ;  /* 0x000d101f01007387 */ /* 0x0005e80000100800 */
[----:B-1----:R-:W3:Y:S04]  /*44cd0*/  LDL.LU R33, [R1+0xd70] ;  /* 0x000d700001217983 */ /* 0x002ee80000300800 */
[----:B------:R-:W4:Y:S04]  /*44ce0*/  LDL.LU R32, [R1+0xd74] ;  /* 0x000d740001207983 */ /* 0x000f280000300800 */
[----:B------:R1:W-:Y:S02]  /*44cf0*/  LDGSTS.E [R2+0x42400], [R4.64], P2 ;  /* 0x4240000004027fae */ /* 0x0003e40009121848 */
        /* <DEDUP_REMOVED lines=42> */
[----:B------:R-:W-:-:S03]  /*44fa0*/  IMAD.MOV.U32 R4, RZ, RZ, R32 ;  /* 0x000000ffff047224 */ /* 0x000fc600078e0020 */
[----:B------:R-:W-:Y:S01]  /*44fb0*/  MOV R5, R33 ;  /* 0x0000002100057202 */ /* 0x000fe20000000f00 */
[----:B------:R1:W-:Y:S04]  /*44fc0*/  STL [R1+0xd70], R33 ;  /* 0x000d702101007387 */ /* 0x0003e80000100800 */
[----:B------:R3:W-:Y:S01]  /*44fd0*/  LDGSTS.E [R2+0x44400], [R4.64], P2 ;  /* 0x4440000004027fae */ /* 0x0007e20009121848 */
[----:B--2---:R-:W-:-:S05]  /*44fe0*/  IADD3 R30, P4, R30, R83, RZ ;  /* 0x000000531e1e7210 */ /* 0x004fca0007f9e0ff */
[----:B------:R-:W-:Y:S01]  /*44ff0*/  IMAD.X R31, R31, 0x1, R3, P4 ;  /* 0x000000011f1f7824 */ /* 0x000fe200020e0603 */
[----:B------:R-:W-:Y:S01]  /*45000*/  STL [R1+0xd94], R30 ;  /* 0x000d941e01007387 */ /* 0x000fe20000100800 */
[----:B---3--:R-:W-:-:S03]  /*45010*/  IMAD.MOV.U32 R4, RZ, RZ, R30 ;  /* 0x000000ffff047224 */ /* 0x008fc600078e001e */
[----:B------:R2:W-:Y:S01]  /*45020*/  STL [R1+0xd90], R31 ;  /* 0x000d901f01007387 */ /* 0x0005e20000100800 */
[----:B------:R-:W-:-:S03]  /*45030*/  IMAD.MOV.U32 R5, RZ, RZ, R31 ;  /* 0x000000ffff057224 */ /* 0x000fc600078e001f */
[----:B-1----:R-:W3:Y:S04]  /*45040*/  LDL.LU R33, [R1+0xdf0] ;  /* 0x000df00001217983 */ /* 0x002ee80000300800 */
[----:B------:R-:W4:Y:S04]  /*45050*/  LDL.LU R32, [R1+0xdf4] ;  /* 0x000df40001207983 */ /* 0x000f280000300800 */
        /* <DEDUP_REMOVED lines=40> */
[----:B------:R-:W-:Y:S01]  /*452e0*/  STL [R1+0xdf4], R32 ;  /* 0x000df42001007387 */ /* 0x000fe20000100800 */
[----:B------:R-:W-:-:S03]  /*452f0*/  IMAD.MOV.U32 R4, RZ, RZ, R32 ;  /* 0x000000ffff047224 */ /* 0x000fc600078e0020 */
[----:B------:R-:W-:Y:S01]  /*45300*/  IMAD.X R31, R31, 0x1, R3, P4 ;  /* 0x000000011f1f7824 */ /* 0x000fe200020e0603 */
        /* <DEDUP_REMOVED lines=78> */
[----:B------:R1:W-:Y:S03]  /*457f0*/  STL [R1+0xeb0], R28 ;  /* 0x000eb01c01007387 */ /* 0x0003e60000100800 */
[----:B------:R-:W-:Y:S01]  /*45800*/  IADD3.X R24, R24, R3, RZ, P4, !PT ;  /* 0x0000000318187210 */ /* 0x000fe200027fe4ff */
        /* <DEDUP_REMOVED lines=49> */
[----:B------:R1:W-:Y:S01]  /*45b20*/  STL [R1+0xf30], R28 ;  /* 0x000f301c01007387 */ /* 0x0003e20000100800 */
[----:B------:R-:W-:Y:S02]  /*45b30*/  MOV R5, R28 ;  /* 0x0000001c00057202 */ /* 0x000fe40000000f00 */
[----:B------:R-:W-:Y:S01]  /*45b40*/  IMAD.X R24, R24, 0x1, R3, P4 ;  /* 0x0000000118187824 */ /* 0x000fe200020e0603 */
        /* <DEDUP_REMOVED lines=57> */
[----:B------:R-:W-:Y:S01]  /*45ee0*/  MOV R5, R24 ;  /* 0x0000001800057202 */ /* 0x000fe20000000f00 */
        /* <DEDUP_REMOVED lines=46> */
[----:B------:R4:W-:Y:S04]  /*461d0*/  STL [R1+0xbb8], R7 ;  /* 0x000bb80701007387 */ /* 0x0009e80000100800 */
[----:B------:R4:W-:Y:S04]  /*461e0*/  STL [R1+0xbb4], R24 ;  /* 0x000bb41801007387 */ /* 0x0009e80000100800 */
[----:B------:R-:W2:Y:S04]  /*461f0*/  LDL.LU R30, [R1+0xcb8] ;  /* 0x000cb800011e7983 */ /* 0x000ea80000300800 */
[----:B-1----:R-:W2:Y:S04]  /*46200*/  LDL.LU R28, [R1+0xcbc] ;  /* 0x000cbc00011c7983 */ /* 0x002ea80000300800 */
[----:B------:R1:W-:Y:S04]  /*46210*/  LDGSTS.E [R2+0x4f400], [R4.64], P2 ;  /* 0x4f40000004027fae */ /* 0x0003e80009121848 */
[----:B------:R-:W2:Y:S01]  /*46220*/  LDL.LU R25, [R1+0xcd8] ;  /* 0x000cd80001197983 */ /* 0x000ea20000300800 */
[----:B-1----:R-:W-:-:S03]  /*46230*/  IMAD.MOV.U32 R4, RZ, RZ, R7 ;  /* 0x000000ffff047224 */ /* 0x002fc600078e0007 */
[----:B----4-:R-:W2:Y:S01]  /*46240*/  LDL.LU R7, [R1+0xcdc] ;  /* 0x000cdc0001077983 */ /* 0x010ea20000300800 */
[----:B------:R-:W-:Y:S01]  /*46250*/  IMAD.MOV.U32 R5, RZ, RZ, R24 ;  /* 0x000000ffff057224 */ /* 0x000fe200078e0018 */
[----:B------:R-:W-:-:S04]  /*46260*/  ISETP.GT.AND P2, PT, R0, 0x7, PT ;  /* 0x000000070000780c */ /* 0x000fc80003f44270 */
        /* <DEDUP_REMOVED lines=8> */
[----:B------:R-:W-:-:S02]  /*462f0*/  ISETP.NE.U32.AND P2, PT, R2, RZ, PT ;  /* 0x000000ff0200720c */ /* 0x000fc40003f45070 */
[----:B------:R-:W-:Y:S02]  /*46300*/  LOP3.LUT R24, R81, 0x60, RZ, 0x3c, !PT ;  /* 0x0000006051187812 */ /* 0x000fe400078e3cff */
[----:B------:R-:W-:-:S05]  /*46310*/  MOV R2, UR5 ;  /* 0x0000000500027c02 */ /* 0x000fca0008000f00 */
[----:B------:R-:W-:Y:S01]  /*46320*/  IMAD R2, R2, 0x10000, R24 ;  /* 0x0001000002027824 */ /* 0x000fe200078e0218 */
[----:B---3--:R-:W-:-:S05]  /*46330*/  IADD3 R33, P3, R33, R83, RZ ;  /* 0x0000005321217210 */ /* 0x008fca0007f7e0ff */
[----:B------:R-:W-:Y:S01]  /*46340*/  IMAD.X R34, R34, 0x1, R3, P3 ;  /* 0x0000000122227824 */ /* 0x000fe200018e0603 */
        /* <DEDUP_REMOVED lines=29> */
[----:B------:R1:W-:Y:S04]  /*46520*/  STL [R1+0xcb8], R30 ;  /* 0x000cb81e01007387 */ /* 0x0003e80000100800 */
[----:B------:R1:W-:Y:S01]  /*46530*/  LDGSTS.E [R2+0x41600], [R4.64], P2 ;  /* 0x4160000004027fae */ /* 0x0003e20009121848 */
[----:B------:R-:W-:-:S05]  /*46540*/  IADD3 R7, P4, R7, R83, RZ ;  /* 0x0000005307077210 */ /* 0x000fca0007f9e0ff */
[----:B------:R-:W-:Y:S01]  /*46550*/  IMAD.X R25, R25, 0x1, R3, P4 ;  /* 0x0000000119197824 */ /* 0x000fe200020e0603 */
[----:B------:R-:W-:Y:S04]  /*46560*/  STL [R1+0xcdc], R7 ;  /* 0x000cdc0701007387 */ /* 0x000fe80000100800 */
[----:B------:R1:W-:Y:S02]  /*46570*/  STL [R1+0xcd8], R25 ;  /* 0x000cd81901007387 */ /* 0x0003e40000100800 */
[----:B-1----:R-:W-:Y:S02]  /*46580*/  IMAD.MOV.U32 R5, RZ, RZ, R25 ;  /* 0x000000ffff057224 */ /* 0x002fe400078e0019 */
[----:B------:R-:W2:Y:S01]  /*46590*/  LDL.LU R30, [R1+0xd38] ;  /* 0x000d3800011e7983 */ /* 0x000ea20000300800 */
[----:B------:R-:W-:-:S03]  /*465a0*/  IMAD.MOV.U32 R4, RZ, RZ, R7 ;  /* 0x000000ffff047224 */ /* 0x000fc600078e0007 */
[----:B------:R-:W2:Y:S04]  /*465b0*/  LDL.LU R28, [R1+0xd3c] ;  /* 0x000d3c00011c7983 */ /* 0x000ea80000300800 */
        /* <DEDUP_REMOVED lines=12> */
[----:B------:R-:W-:Y:S01]  /*46680*/  IADD3.X R34, R34, R3, RZ, P3, !PT ;  /* 0x0000000322227210 */ /* 0x000fe20001ffe4ff */
[----:B------:R-:W-:Y:S01]  /*46690*/  IMAD.MOV.U32 R4, RZ, RZ, R33 ;  /* 0x000000ffff047224 */ /* 0x000fe200078e0021 */
[----:B---3--:R-:W-:-:S03]  /*466a0*/  IADD3 R31, P4, R31, R83, RZ ;  /* 0x000000531f1f7210 */ /* 0x008fc60007f9e0ff */
[----:B------:R-:W-:Y:S01]  /*466b0*/  IMAD.MOV.U32 R5, RZ, RZ, R34 ;  /* 0x000000ffff057224 */ /* 0x000fe200078e0022 */
[----:B------:R-:W-:Y:S01]  /*466c0*/  STL [R1+0xcfc], R33 ;  /* 0x000cfc2101007387 */ /* 0x000fe20000100800 */
[----:B--2---:R-:W-:-:S03]  /*466d0*/  IMAD.X R32, R32, 0x1, R3, P4 ;  /* 0x0000000120207824 */ /* 0x004fc600020e0603 */
        /* <DEDUP_REMOVED lines=46> */
[--C-:B------:R-:W-:Y:S01]  /*469c0*/  IMAD.X R34, R34, 0x1, R3.reuse, P3 ;  /* 0x0000000122227824 */ /* 0x100fe200018e0603 */
[----:B---3--:R-:W-:Y:S01]  /*469d0*/  IADD3 R31, P4, R31, R83, RZ ;  /* 0x000000531f1f7210 */ /* 0x008fe20007f9e0ff */
[----:B------:R-:W-:Y:S01]  /*469e0*/  STL [R1+0xd7c], R33 ;  /* 0x000d7c2101007387 */ /* 0x000fe20000100800 */
[----:B------:R-:W-:Y:S01]  /*469f0*/  MOV R4, R33 ;  /* 0x0000002100047202 */ /* 0x000fe20000000f00 */
[----:B------:R-:W-:Y:S02]  /*46a00*/  IMAD.MOV.U32 R5, RZ, RZ, R34 ;  /* 0x000000ffff057224 */ /* 0x000fe400078e0022 */
[----:B--2---:R-:W-:Y:S01]  /*46a10*/  IMAD.X R32, R32, 0x1, R3, P4 ;  /* 0x0000000120207824 */ /* 0x004fe200020e0603 */
        /* <DEDUP_REMOVED lines=20> */
[--C-:B------:R-:W-:Y:S01]  /*46b60*/  IMAD.X R30, R30, 0x1, R3.reuse, P3 ;  /* 0x000000011e1e7824 */ /* 0x100fe200018e0603 */
        /* <DEDUP_REMOVED lines=103> */
[----:B------:R-:W-:Y:S01]  /*471e0*/  ISETP.NE.U32.AND P1, PT, R4, RZ, PT ;  /* 0x000000ff0400720c */ /* 0x000fe20003f25070 */
[----:B------:R-:W-:Y:S01]  /*471f0*/  IMAD.MOV.U32 R4, RZ, RZ, R28 ;  /* 0x000000ffff047224 */ /* 0x000fe200078e001c */
[----:B------:R-:W-:Y:S01]  /*47200*/  STL [R1+0xebc], R28 ;  /* 0x000ebc1c01007387 */ /* 0x000fe20000100800 */
[----:B------:R-:W-:Y:S01]  /*47210*/  IMAD.MOV.U32 R5, RZ, RZ, R30 ;  /* 0x000000ffff057224 */ /* 0x000fe200078e001e */
[----:B------:R-:W-:Y:S02]  /*47220*/  IADD3 R7, P4, R7, R83, RZ ;  /* 0x0000005307077210 */ /* 0x000fe40007f9e0ff */
        /* <DEDUP_REMOVED lines=47> */
[----:B------:R-:W-:Y:S01]  /*47520*/  IADD3 R7, P4, R7, R83, RZ ;  /* 0x0000005307077210 */ /* 0x000fe20007f9e0ff */
[----:B------:R-:W-:Y:S01]  /*47530*/  STL [R1+0xf3c], R28 ;  /* 0x000f3c1c01007387 */ /* 0x000fe20000100800 */
[----:B------:R-:W-:-:S03]  /*47540*/  ISETP.NE.U32.AND P1, PT, R4, RZ, PT ;  /* 0x000000ff0400720c */ /* 0x000fc60003f25070 */
[----:B------:R-:W-:Y:S01]  /*47550*/  IMAD.X R25, R25, 0x1, R3, P4 ;  /* 0x0000000119197824 */ /* 0x000fe200020e0603 */
[----:B------:R1:W-:Y:S01]  /*47560*/  STL [R1+0xf38], R30 ;  /* 0x000f381e01007387 */ /* 0x0003e20000100800 */
[----:B------:R-:W-:Y:S01]  /*47570*/  MOV R4, R28 ;  /* 0x0000001c00047202 */ /* 0x000fe20000000f00 */
[----:B------:R-:W-:Y:S02]  /*47580*/  IMAD.MOV.U32 R5, RZ, RZ, R30 ;  /* 0x000000ffff057224 */ /* 0x000fe400078e001e */
        /* <DEDUP_REMOVED lines=41> */
[----:B------:R-:W-:Y:S02]  /*47820*/  SEL R4, RZ, 0x4, !P1 ;  /* 0x00000004ff047807 */ /* 0x000fe40004800000 */
[----:B------:R-:W-:Y:S02]  /*47830*/  IADD3 R28, P3, R28, R83, RZ ;  /* 0x000000531c1c7210 */ /* 0x000fe40007f7e0ff */
[----:B------:R-:W-:-:S03]  /*47840*/  SEL R4, R4, RZ, !P0 ;  /* 0x000000ff04047207 */ /* 0x000fc60004000000 */
[----:B------:R-:W-:Y:S01]  /*47850*/  IMAD.X R30, R30, 0x1, R3, P3 ;  /* 0x000000011e1e7824 */ /* 0x000fe200018e0603 */
[----:B------:R-:W-:Y:S01]  /*47860*/  ISETP.NE.U32.AND P1, PT, R4, RZ, PT ;  /* 0x000000ff0400720c */ /* 0x000fe20003f25070 */
[----:B------:R-:W-:Y:S02]  /*47870*/  IMAD.MOV.U32 R4, RZ, RZ, R28 ;  /* 0x000000ffff047224 */ /* 0x000fe400078e001c */
[----:B------:R-:W-:Y:S01]  /*47880*/  IMAD.MOV.U32 R5, RZ, RZ, R30 ;  /* 0x000000ffff057224 */ /* 0x000fe200078e001e */
[----:B------:R-:W-:Y:S04]  /*47890*/  STL [R1+0xc5c], R28 ;  /* 0x000c5c1c01007387 */ /* 0x000fe80000100800 */
[----:B------:R-:W-:Y:S04]  /*478a0*/  STL [R1+0xc20], R30 ;  /* 0x000c201e01007387 */ /* 0x000fe80000100800 */
[----:B------:R1:W-:Y:S01]  /*478b0*/  LDGSTS.E [R2+0x4d600], [R4.64], P2 ;  /* 0x4d60000004027fae */ /* 0x0003e20009121848 */
[----:B------:R-:W-:-:S05]  /*478c0*/  IADD3 R7, P4, R7, R83, RZ ;  /* 0x0000005307077210 */ /* 0x000fca0007f9e0ff */
[----:B------:R-:W-:Y:S01]  /*478d0*/  IMAD.X R25, R25, 0x1, R3, P4 ;  /* 0x0000000119197824 */ /* 0x000fe200020e0603 */
[----:B------:R-:W-:Y:S01]  /*478e0*/  STL [R1+0xc3c], R7 ;  /* 0x000c3c0701007387 */ /* 0x000fe20000100800 */
[----:B-1----:R-:W-:Y:S02]  /*478f0*/  MOV R4, R7 ;  /* 0x0000000700047202 */ /* 0x002fe40000000f00 */
[----:B------:R-:W-:Y:S01]  /*47900*/  IMAD.MOV.U32 R5, RZ, RZ, R25 ;  /* 0x000000ffff057224 */ /* 0x000fe200078e0019 */
[----:B------:R1:W-:Y:S04]  /*47910*/  STL [R1+0xc00], R25 ;  /* 0x000c001901007387 */ /* 0x0003e80000100800 */
[----:B------:R1:W-:Y:S04]  /*47920*/  LDGSTS.E [R2+0x4de00], [R4.64], P1 ;  /* 0x4de0000004027fae */ /* 0x0003e80008921848 */
[----:B-1----:R-:W2:Y:S04]  /*47930*/  LDL.LU R25, [R1+0xba0] ;  /* 0x000ba00001197983 */ /* 0x002ea80000300800 */
[----:B------:R-:W2:Y:S04]  /*47940*/  LDL.LU R7, [R1+0xbdc] ;  /* 0x000bdc0001077983 */ /* 0x000ea80000300800 */
[----:B------:R-:W2:Y:S04]  /*47950*/  LDL.LU R30, [R1+0x39c] ;  /* 0x00039c00011e7983 */ /* 0x000ea80000300800 */
[----:B------:R-:W2:Y:S01]  /*47960*/  LDL.LU R28, [R1+0xbbc] ;  /* 0x000bbc00011c7983 */ /* 0x000ea20000300800 */
[----:B------:R-:W-:-:S04]  /*47970*/  ISETP.GT.AND P1, PT, R0, 0x73, PT ;  /* 0x000000730000780c */ /* 0x000fc80003f24270 */
[----:B------:R-:W-:Y:S02]  /*47980*/  SEL R4, RZ, 0x4, !P1 ;  /* 0x00000004ff047807 */ /* 0x000fe40004800000 */
[----:B------:R-:W-:Y:S02]  /*47990*/  ISETP.GT.AND P1, PT, R0, 0x77, PT ;  /* 0x000000770000780c */ /* 0x000fe40003f24270 */
[----:B------:R-:W-:-:S04]  /*479a0*/  SEL R4, R4, RZ, !P0 ;  /* 0x000000ff04047207 */ /* 0x000fc80004000000 */
[----:B------:R-:W-:Y:S02]  /*479b0*/  ISETP.NE.U32.AND P2, PT, R4, RZ, PT ;  /* 0x000000ff0400720c */ /* 0x000fe40003f45070 */
[----:B------:R-:W-:-:S04]  /*479c0*/  SEL R4, RZ, 0x4, !P1 ;  /* 0x00000004ff047807 */ /* 0x000fc80004800000 */
[----:B------:R-:W-:-:S04]  /*479d0*/  SEL R4, R4, RZ, !P0 ;  /* 0x000000ff04047207 */ /* 0x000fc80004000000 */
[----:B------:R-:W-:Y:S02]  /*479e0*/  ISETP.NE.U32.AND P1, PT, R4, RZ, PT ;  /* 0x000000ff0400720c */ /* 0x000fe40003f25070 */
[----:B----4-:R-:W-:-:S05]  /*479f0*/  IADD3 R33, P3, R33, R83, RZ ;  /* 0x0000005321217210 */ /* 0x010fca0007f7e0ff */
[----:B---3--:R-:W-:Y:S02]  /*47a00*/  IMAD.X R34, R34, 0x1, R3, P3 ;  /* 0x0000000122227824 */ /* 0x008fe400018e0603 */
[----:B------:R-:W-:Y:S02]  /*47a10*/  IMAD.MOV.U32 R4, RZ, RZ, R33 ;  /* 0x000000ffff047224 */ /* 0x000fe400078e0021 */
[----:B------:R-:W-:Y:S01]  /*47a20*/  IMAD.MOV.U32 R5, RZ, RZ, R34 ;  /* 0x000000ffff057224 */ /* 0x000fe200078e0022 */
[----:B------:R1:W-:Y:S04]  /*47a30*/  STL [R1+0xc1c], R33 ;  /* 0x000c1c2101007387 */ /* 0x0003e80000100800 */
[----:B------:R-:W-:Y:S04]  /*47a40*/  STL [R1+0xbe0], R34 ;  /* 0x000be02201007387 */ /* 0x000fe80000100800 */
[----:B------:R3:W-:Y:S01]  /*47a50*/  LDGSTS.E [R2+0x4e600], [R4.64], P2 ;  /* 0x4e60000004027fae */ /* 0x0007e20009121848 */
[----:B--2---:R-:W-:-:S05]  /*47a60*/  IADD3 R31, P4, R31, R83, RZ ;  /* 0x000000531f1f7210 */ /* 0x004fca0007f9e0ff */
[----:B------:R-:W-:Y:S01]  /*47a70*/  IMAD.X R32, R32, 0x1, R3, P4 ;  /* 0x0000000120207824 */ /* 0x000fe200020e0603 */
[----:B------:R2:W-:Y:S01]  /*47a80*/  STL [R1+0xbfc], R31 ;  /* 0x000bfc1f01007387 */ /* 0x0005e20000100800 */
[----:B---3--:R-:W-:-:S03]  /*47a90*/  IMAD.MOV.U32 R4, RZ, RZ, R31 ;  /* 0x000000ffff047224 */ /* 0x008fc600078e001f */
[----:B------:R-:W-:Y:S04]  /*47aa0*/  STL [R1+0xbc0], R32 ;  /* 0x000bc02001007387 */ /* 0x000fe80000100800 */
[----:B-1----:R-:W3:Y:S04]  /*47ab0*/  LDL.LU R33, [R1+0x3a0] ;  /* 0x0003a00001217983 */ /* 0x002ee80000300800 */
[----:B--2---:R-:W2:Y:S04]  /*47ac0*/  LDL.LU R31, [R1+0x3a4] ;  /* 0x0003a400011f7983 */ /* 0x004ea80000300800 */
[----:B------:R-:W4:Y:S04]  /*47ad0*/  LDL.LU R82, [R1+0x3e0] ;  /* 0x0003e00001527983 */ /* 0x000f280000300800 */
[----:B------:R-:W4:Y:S01]  /*47ae0*/  LDL.LU R34, [R1+0x3e4] ;  /* 0x0003e40001227983 */ /* 0x000f220000300800 */
        /* <DEDUP_REMOVED lines=11> */
[----:B------:R1:W-:Y:S01]  /*47ba0*/  STL [R1+0xbdc], R7 ;  /* 0x000bdc0701007387 */ /* 0x0003e20000100800 */
[----:B------:R-:W-:-:S03]  /*47bb0*/  IMAD.MOV.U32 R4, RZ, RZ, R7 ;  /* 0x000000ffff047224 */ /* 0x000fc600078e0007 */
[----:B-1----:R-:W1:Y:S01]  /*47bc0*/  S2R R7, SR_TID.X ;  /* 0x0000000000077919 */ /* 0x002e620000002100 */
[----:B------:R-:W-:Y:S01]  /*47bd0*/  IADD3 R28, P4, R28, R83, RZ ;  /* 0x000000531c1c7210 */ /* 0x000fe20007f9e0ff */
[----:B------:R-:W-:-:S04]  /*47be0*/  IMAD.X R25, R25, 0x1, R3, P3 ;  /* 0x0000000119197824 */ /* 0x000fc800018e0603 */
[----:B------:R-:W-:Y:S01]  /*47bf0*/  IMAD.X R30, R30, 0x1, R3, P4 ;  /* 0x000000011e1e7824 */ /* 0x000fe200020e0603 */
[----:B------:R1:W-:Y:S01]  /*47c00*/  STL [R1+0xba0], R25 ;  /* 0x000ba01901007387 */ /* 0x0003e20000100800 */
[----:B------:R-:W-:-:S03]  /*47c10*/  IMAD.MOV.U32 R5, RZ, RZ, R25 ;  /* 0x000000ffff057224 */ /* 0x000fc600078e0019 */
[----:B------:R1:W-:Y:S01]  /*47c20*/  STL [R1+0xbbc], R28 ;  /* 0x000bbc1c01007387 */ /* 0x0003e20000100800 */
[----:B------:R-:W-:Y:S03]  /*47c30*/  HMMA.1688.F32.TF32 R236, R236, R110, R36 ;  /* 0x0000006eecec723c */ /* 0x000fe60000081024 */
[----:B------:R1:W-:Y:S04]  /*47c40*/  LDGSTS.E [R2+0x4f600], [R4.64], P2 ;  /* 0x4f60000004027fae */ /* 0x0003e80009121848 */
[----:B-1----:R-:W4:Y:S04]  /*47c50*/  LDL.LU R25, [R1+0x424] ;  /* 0x0004240001197983 */ /* 0x002f280000300800 */
[----:B------:R1:W-:Y:S04]  /*47c60*/  STL [R1+0x39c], R30 ;  /* 0x00039c1e01007387 */ /* 0x0003e80000100800 */
[----:B------:R-:W4:Y:S01]  /*47c70*/  LDL.LU R38, [R1+0x464] ;  /* 0x0004640001267983 */ /* 0x000f220000300800 */
[----:B------:R-:W-:-:S03]  /*47c80*/  IMAD.MOV.U32 R4, RZ, RZ, R28 ;  /* 0x000000ffff047224 */ /* 0x000fc600078e001c */
[----:B------:R-:W4:Y:S01]  /*47c90*/  LDL.LU R36, [R1+0x420] ;  /* 0x0004200001247983 */ /* 0x000f220000300800 */
[----:B------:R-:W-:Y:S01]  /*47ca0*/  IMAD.MOV.U32 R5, RZ, RZ, R30 ;  /* 0x000000ffff057224 */ /* 0x000fe200078e001e */
[----:B------:R-:W-:Y:S02]  /*47cb0*/  LOP3.LUT R7, R7, 0x7f, RZ, 0xc0, !PT ;  /* 0x0000007f07077812 */ /* 0x000fe400078ec0ff */
[----:B------:R-:W4:Y:S04]  /*47cc0*/  LDL.LU R39, [R1+0x460] ;  /* 0x0004600001277983 */ /* 0x000f280000300800 */
[----:B------:R1:W-:Y:S01]  /*47cd0*/  LDGSTS.E [R2+0x4fe00], [R4.64], P1 ;  /* 0x4fe0000004027fae */ /* 0x0003e20008921848 */
[----:B------:R-:W-:-:S03]  /*47ce0*/  ISETP.GE.AND P1, PT, R7, R0, PT ;  /* 0x000000000700720c */ /* 0x000fc60003f26270 */
[----:B------:R-:W4:Y:S04]  /*47cf0*/  LDL.LU R35, [R1+0x4a0] ;  /* 0x0004a00001237983 */ /* 0x000f280000300800 */
[----:B------:R-:W4:Y:S04]  /*47d00*/  LDL.LU R7, [R1+0x4a4] ;  /* 0x0004a40001077983 */ /* 0x000f280000300800 */
[----:B------:R-:W4:Y:S04]  /*47d10*/  LDL.LU R37, [R1+0x4e0] ;  /* 0x0004e00001257983 */ /* 0x000f280000300800 */
[----:B------:R-:W4:Y:S01]  /*47d20*/  LDL.LU R28, [R1+0x4e4] ;  /* 0x0004e400011c7983 */ /* 0x000f220000300800 */
[----:B------:R-:W-:-:S03]  /*47d30*/  SEL R0, RZ, 0x4, P1 ;  /* 0x00000004ff007807 */ /* 0x000fc60000800000 */
[----:B-1----:R-:W4:Y:S04]  /*47d40*/  LDL.LU R30, [R1+0x524] ;  /* 0x00052400011e7983 */ /* 0x002f280000300800 */
[----:B------:R-:W4:Y:S04]  /*47d50*/  LDL.LU R32, [R1+0x564] ;  /* 0x0005640001207983 */ /* 0x000f280000300800 */
[----:B------:R-:W0:Y:S01]  /*47d60*/  LDGDEPBAR ;  /* 0x00000000000079af */ /* 0x000e220000000000 */
[----:B--2---:R-:W-:-:S04]  /*47d70*/  IADD3 R31, P1, R31, UR7, RZ ;  /* 0x000000071f1f7c10 */ /* 0x004fc8000ff3e0ff */
[----:B---3--:R-:W-:Y:S02]  /*47d80*/  IADD3.X R33, R33, UR6, RZ, P1, !PT ;  /* 0x0000000621217c10 */ /* 0x008fe40008ffe4ff */
[----:B----4-:R-:W-:Y:S01]  /*47d90*/  IADD3 R34, P2, R34, UR7, RZ ;  /* 0x0000000722227c10 */ /* 0x010fe2000ff5e0ff */
[----:B------:R1:W-:Y:S01]  /*47da0*/  STL [R1+0x3a4], R31 ;  /* 0x0003a41f01007387 */ /* 0x0003e20000100800 */
[----:B------:R-:W-:Y:S02]  /*47db0*/  IMAD.MOV.U32 R4, RZ, RZ, R31 ;  /* 0x000000ffff047224 */ /* 0x000fe400078e001f */
[----:B------:R-:W-:Y:S01]  /*47dc0*/  IADD3.X R82, R82, UR6, RZ, P2, !PT ;  /* 0x0000000652527c10 */ /* 0x000fe200097fe4ff */
[----:B------:R-:W-:Y:S04]  /*47dd0*/  STL [R1+0x3e4], R34 ;  /* 0x0003e42201007387 */ /* 0x000fe80000100800 */
[----:B------:R2:W-:Y:S04]  /*47de0*/  STL [R1+0x3a0], R33 ;  /* 0x0003a02101007387 */ /* 0x0005e80000100800 */
[----:B-1----:R-:W3:Y:S01]  /*47df0*/  LDL.LU R31, [R1+0x520] ;  /* 0x00052000011f7983 */ /* 0x002ee20000300800 */
[----:B------:R-:W-:-:S03]  /*47e00*/  IMAD.MOV.U32 R5, RZ, RZ, R33 ;  /* 0x000000ffff057224 */ /* 0x000fc600078e0021 */
[----:B------:R-:W-:Y:S04]  /*47e10*/  STL [R1+0x3e0], R82 ;  /* 0x0003e05201007387 */ /* 0x000fe80000100800 */
[----:B--2---:R-:W2:Y:S01]  /*47e20*/  LDL.LU R33, [R1+0x560] ;  /* 0x0005600001217983 */ /* 0x004ea20000300800 */
[----:B------:R-:W-:-:S04]  /*47e30*/  SEL R0, R0, RZ, !P0 ;  /* 0x000000ff00007207 */ /* 0x000fc80004000000 */
[----:B------:R-:W-:Y:S02]  /*47e40*/  ISETP.NE.U32.AND P0, PT, R0, RZ, PT ;  /* 0x000000ff0000720c */ /* 0x000fe40003f05070 */
[----:B------:R-:W-:-:S05]  /*47e50*/  MOV R0, UR5 ;  /* 0x0000000500007c02 */ /* 0x000fca0008000f00 */
[----:B------:R-:W-:-:S06]  /*47e60*/  IMAD R0, R0, 0x20000, R29 ;  /* 0x0002000000007824 */ /* 0x000fcc00078e021d */
[----:B------:R1:W-:Y:S02]  /*47e70*/  LDGSTS.E [R0], [R4.64], P0 ;  /* 0x0000000004007fae */ /* 0x0003e40008121848 */
[----:B-1----:R-:W-:Y:S02]  /*47e80*/  IMAD.MOV.U32 R4, RZ, RZ, R34 ;  /* 0x000000ffff047224 */ /* 0x002fe400078e0022 */
[----:B------:R-:W-:Y:S01]  /*47e90*/  IMAD.MOV.U32 R5, RZ, RZ, R82 ;  /* 0x000000ffff057224 */ /* 0x000fe200078e0052 */
[----:B------:R-:W4:Y:S04]  /*47ea0*/  LDL.LU R34, [R1+0x5a4] ;  /* 0x0005a40001227983 */ /* 0x000f280000300800 */
[----:B------:R-:W4:Y:S04]  /*47eb0*/  LDL.LU R2, [R1+0x5e4] ;  /* 0x0005e40001027983 */ /* 0x000f280000300800 */
[----:B------:R1:W-:Y:S01]  /*47ec0*/  LDGSTS.E [R0+0x1000], [R4.64], P0 ;  /* 0x0100000004007fae */ /* 0x0003e20008121848 */
[----:B------:R-:W-:-:S05]  /*47ed0*/  IADD3 R25, P1, R25, UR7, RZ ;  /* 0x0000000719197c10 */ /* 0x000fca000ff3e0ff */
[----:B------:R-:W-:Y:S01]  /*47ee0*/  STL [R1+0x424], R25 ;  /* 0x0004241901007387 */ /* 0x000fe20000100800 */
[----:B------:R-:W-:Y:S02]  /*47ef0*/  IADD3 R38, P2, R38, UR7, RZ ;  /* 0x0000000726267c10 */ /* 0x000fe4000ff5e0ff */
[----:B------:R-:W-:Y:S01]  /*47f00*/  IADD3.X R36, R36, UR6, RZ, P1, !PT ;  /* 0x0000000624247c10 */ /* 0x000fe20008ffe4ff */
[----:B-1----:R-:W-:Y:S01]  /*47f10*/  IMAD.MOV.U32 R4, RZ, RZ, R25 ;  /* 0x000000ffff047224 */ /* 0x002fe200078e0019 */
[----:B------:R-:W-:-:S03]  /*47f20*/  IADD3.X R39, R39, UR6, RZ, P2, !PT ;  /* 0x0000000627277c10 */ /* 0x000fc600097fe4ff */
[----:B------:R1:W-:Y:S01]  /*47f30*/  STL [R1+0x420], R36 ;  /* 0x0004202401007387 */ /* 0x0003e20000100800 */
[----:B------:R-:W-:-:S03]  /*47f40*/  IMAD.MOV.U32 R5, RZ, RZ, R36 ;  /* 0x000000ffff057224 */ /* 0x000fc600078e0024 */
[----:B------:R-:W-:Y:S04]  /*47f50*/  STL [R1+0x464], R38 ;  /* 0x0004642601007387 */ /* 0x000fe80000100800 */
[----:B------:R1:W-:Y:S04]  /*47f60*/  LDGSTS.E [R0+0x2000], [R4.64], P0 ;  /* 0x0200000004007fae */ /* 0x0003e80008121848 */
[----:B-1----:R-:W4:Y:S01]  /*47f70*/  LDL.LU R36, [R1+0x5a0] ;  /* 0x0005a00001247983 */ /* 0x002f220000300800 */
[----:B------:R-:W-:-:S03]  /*47f80*/  IADD3 R7, P1, R7, UR7, RZ ;  /* 0x0000000707077c10 */ /* 0x000fc6000ff3e0ff */
[----:B------:R-:W-:Y:S01]  /*47f90*/  STL [R1+0x460], R39 ;  /* 0x0004602701007387 */ /* 0x000fe20000100800 */
[----:B------:R-:W-:-:S03]  /*47fa0*/  IADD3.X R35, R35, UR6, RZ, P1, !PT ;  /* 0x0000000623237c10 */ /* 0x000fc60008ffe4ff */
[----:B------:R-:W4:Y:S01]  /*47fb0*/  LDL.LU R25, [R1+0x5e0] ;  /* 0x0005e00001197983 */ /* 0x000f220000300800 */
[----:B------:R-:W-:Y:S02]  /*47fc0*/  IMAD.MOV.U32 R4, RZ, RZ, R38 ;  /* 0x000000ffff047224 */ /* 0x000fe400078e0026 */
[----:B------:R-:W-:Y:S01]  /*47fd0*/  IMAD.MOV.U32 R5, RZ, RZ, R39 ;  /* 0x000000ffff057224 */ /* 0x000fe200078e0027 */
[----:B------:R-:W-:Y:S01]  /*47fe0*/  IADD3 R28, P2, R28, UR7, RZ ;  /* 0x000000071c1c7c10 */ /* 0x000fe2000ff5e0ff */
[----:B------:R-:W-:Y:S03]  /*47ff0*/  STL [R1+0x4a4], R7 ;  /* 0x0004a40701007387 */ /* 0x000fe60000100800 */
[----:B------:R-:W-:Y:S01]  /*48000*/  IADD3.X R37, R37, UR6, RZ, P2, !PT ;  /* 0x0000000625257c10 */ /* 0x000fe200097fe4ff */
[----:B------:R1:W-:Y:S04]  /*48010*/  LDGSTS.E [R0+0x3000], [R4.64], P0 ;  /* 0x0300000004007fae */ /* 0x0003e80008121848 */
[----:B------:R1:W-:Y:S04]  /*48020*/  STL [R1+0x4a0], R35 ;  /* 0x0004a02301007387 */ /* 0x0003e80000100800 */
[----:B------:R-:W-:Y:S01]  /*48030*/  STL [R1+0x4e4], R28 ;  /* 0x0004e41c01007387 */ /* 0x000fe20000100800 */
[----:B-1----:R-:W-:-:S02]  /*48040*/  IMAD.MOV.U32 R4, RZ, RZ, R7 ;  /* 0x000000ffff047224 */ /* 0x002fc400078e0007 */
[----:B------:R-:W-:Y:S02]  /*48050*/  IMAD.MOV.U32 R5, RZ, RZ, R35 ;  /* 0x000000ffff057224 */ /* 0x000fe400078e0023 */
[----:B------:R-:W4:Y:S04]  /*48060*/  LDL.LU R35, [R1+0x624] ;  /* 0x0006240001237983 */ /* 0x000f280000300800 */
[----:B------:R1:W-:Y:S04]  /*48070*/  STL [R1+0x4e0], R37 ;  /* 0x0004e02501007387 */ /* 0x0003e80000100800 */
[----:B------:R1:W-:Y:S04]  /*48080*/  LDGSTS.E [R0+0x4000], [R4.64], P0 ;  /* 0x0400000004007fae */ /* 0x0003e80008121848 */
[----:B------:R-:W4:Y:S01]  /*48090*/  LDL.LU R7, [R1+0x664] ;  /* 0x0006640001077983 */ /* 0x000f220000300800 */
[----:B------:R-:W-:Y:S01]  /*480a0*/  IADD3 R30, P1, R30, UR7, RZ ;  /* 0x000000071e1e7c10 */ /* 0x000fe2000ff3e0ff */
[----:B-1----:R-:W-:-:S02]  /*480b0*/  IMAD.MOV.U32 R5, RZ, RZ, R37 ;  /* 0x000000ffff057224 */ /* 0x002fc400078e0025 */
[----:B------:R-:W4:Y:S01]  /*480c0*/  LDL.LU R37, [R1+0x620] ;  /* 0x0006200001257983 */ /* 0x000f220000300800 */
[----:B------:R-:W-:Y:S01]  /*480d0*/  IMAD.MOV.U32 R4, RZ, RZ, R28 ;  /* 0x000000ffff047224 */ /* 0x000fe200078e001c */
[----:B------:R-:W-:Y:S02]  /*480e0*/  IADD3 R32, P2, R32, UR7, RZ ;  /* 0x0000000720207c10 */ /* 0x000fe4000ff5e0ff */
[----:B------:R-:W4:Y:S04]  /*480f0*/  LDL.LU R28, [R1+0x660] ;  /* 0x00066000011c7983 */ /* 0x000f280000300800 */
[----:B------:R1:W-:Y:S04]  /*48100*/  LDGSTS.E [R0+0x5000], [R4.64], P0 ;  /* 0x0500000004007fae */ /* 0x0003e80008121848 */
[----:B------:R2:W-:Y:S01]  /*48110*/  STL [R1+0x524], R30 ;  /* 0x0005241e01007387 */ /* 0x0005e20000100800 */
[----:B-1----:R-:W-:-:S02]  /*48120*/  MOV R4, R30 ;  /* 0x0000001e00047202 */ /* 0x002fc40000000f00 */
[----:B---3--:R-:W-:-:S05]  /*48130*/  IADD3.X R31, R31, UR6, RZ, P1, !PT ;  /* 0x000000061f1f7c10 */ /* 0x008fca0008ffe4ff */
[----:B------:R-:W-:Y:S01]  /*48140*/  IMAD.MOV.U32 R5, RZ, RZ, R31 ;  /* 0x000000ffff057224 */ /* 0x000fe200078e001f */
[----:B------:R1:W-:Y:S01]  /*48150*/  STL [R1+0x520], R31 ;  /* 0x0005201f01007387 */ /* 0x0003e20000100800 */
[----:B--2---:R-:W-:-:S03]  /*48160*/  IADD3.X R33, R33, UR6, RZ, P2, !PT ;  /* 0x0000000621217c10 */ /* 0x004fc600097fe4ff */
[----:B------:R2:W-:Y:S04]  /*48170*/  STL [R1+0x564], R32 ;  /* 0x0005642001007387 */ /* 0x0005e80000100800 */
[----:B------:R-:W3:Y:S04]  /*48180*/  LDL.LU R30, [R1+0x6a4] ;  /* 0x0006a400011e7983 */ /* 0x000ee80000300800 */
[----:B------:R2:W-:Y:S04]  /*48190*/  STL [R1+0x560], R33 ;  /* 0x0005602101007387 */ /* 0x0005e80000100800 */
[----:B------:R2:W-:Y:S04]  /*481a0*/  LDGSTS.E [R0+0x6000], [R4.64], P0 ;  /* 0x0600000004007fae */ /* 0x0005e80008121848 */
[----:B-1----:R-:W3:Y:S01]  /*481b0*/  LDL.LU R31, [R1+0x6e4] ;  /* 0x0006e400011f7983 */ /* 0x002ee20000300800 */
[----:B--2---:R-:W-:-:S03]  /*481c0*/  IMAD.MOV.U32 R4, RZ, RZ, R32 ;  /* 0x000000ffff047224 */ /* 0x004fc600078e0020 */
[----:B------:R-:W2:Y:S01]  /*481d0*/  LDL.LU R32, [R1+0x6a0] ;  /* 0x0006a00001207983 */ /* 0x000ea20000300800 */
[----:B------:R-:W-:-:S03]  /*481e0*/  IMAD.MOV.U32 R5, RZ, RZ, R33 ;  /* 0x000000ffff057224 */ /* 0x000fc600078e0021 */
[----:B------:R-:W2:Y:S01]  /*481f0*/  LDL.LU R33, [R1+0x6e0] ;  /* 0x0006e00001217983 */ /* 0x000ea20000300800 */
[----:B----4-:R-:W-:-:S03]  /*48200*/  IADD3 R34, P1, R34, UR7, RZ ;  /* 0x0000000722227c10 */ /* 0x010fc6000ff3e0ff */
[----:B------:R1:W-:Y:S01]  /*48210*/  LDGSTS.E [R0+0x7000], [R4.64], P0 ;  /* 0x0700000004007fae */ /* 0x0003e20008121848 */
[----:B------:R-:W-:-:S03]  /*48220*/  IADD3 R2, P2, R2, UR7, RZ ;  /* 0x0000000702027c10 */ /* 0x000fc6000ff5e0ff */
[----:B------:R4:W-:Y:S01]  /*48230*/  STL [R1+0x5a4], R34 ;  /* 0x0005a42201007387 */ /* 0x0009e20000100800 */
[----:B-1----:R-:W-:Y:S01]  /*48240*/  IMAD.MOV.U32 R4, RZ, RZ, R34 ;  /* 0x000000ffff047224 */ /* 0x002fe200078e0022 */
[----:B------:R-:W-:-:S05]  /*48250*/  IADD3.X R36, R36, UR6, RZ, P1, !PT ;  /* 0x0000000624247c10 */ /* 0x000fca0008ffe4ff */
[----:B------:R1:W-:Y:S01]  /*48260*/  STL [R1+0x5a0], R36 ;  /* 0x0005a02401007387 */ /* 0x0003e20000100800 */
[----:B------:R-:W-:-:S03]  /*48270*/  IADD3.X R25, R25, UR6, RZ, P2, !PT ;  /* 0x0000000619197c10 */ /* 0x000fc600097fe4ff */
[----:B------:R1:W-:Y:S01]  /*48280*/  STL [R1+0x5e4], R2 ;  /* 0x0005e40201007387 */ /* 0x0003e20000100800 */
[----:B------:R-:W-:-:S03]  /*48290*/  IMAD.MOV.U32 R5, RZ, RZ, R36 ;  /* 0x000000ffff057224 */ /* 0x000fc600078e0024 */
[----:B----4-:R-:W4:Y:S04]  /*482a0*/  LDL.LU R34, [R1+0x724] ;  /* 0x0007240001227983 */ /* 0x010f280000300800 */
[----:B------:R1:W-:Y:S04]  /*482b0*/  STL [R1+0x5e0], R25 ;  /* 0x0005e01901007387 */ /* 0x0003e80000100800 */
[----:B------:R-:W4:Y:S04]  /*482c0*/  LDL.LU R38, [R1+0x764] ;  /* 0x0007640001267983 */ /* 0x000f280000300800 */
[----:B-1----:R-:W4:Y:S04]  /*482d0*/  LDL.LU R36, [R1+0x720] ;  /* 0x0007200001247983 */ /* 0x002f280000300800 */
[----:B------:R-:W4:Y:S01]  /*482e0*/  LDL.LU R39, [R1+0x760] ;  /* 0x0007600001277983 */ /* 0x000f220000300800 */
[----:B------:R-:W-:-:S03]  /*482f0*/  IADD3 R35, P1, R35, UR7, RZ ;  /* 0x0000000723237c10 */ /* 0x000fc6000ff3e0ff */
[----:B------:R1:W-:Y:S01]  /*48300*/  LDGSTS.E [R0+0x8000], [R4.64], P0 ;  /* 0x0800000004007fae */ /* 0x0003e20008121848 */
[----:B------:R-:W-:Y:S01]  /*48310*/  IADD3 R7, P2, R7, UR7, RZ ;  /* 0x0000000707077c10 */ /* 0x000fe2000ff5e0ff */
[----:B-1----:R-:W-:Y:S02]  /*48320*/  IMAD.MOV.U32 R4, RZ, RZ, R2 ;  /* 0x000000ffff047224 */ /* 0x002fe400078e0002 */
[----:B------:R-:W-:Y:S01]  /*48330*/  IMAD.MOV.U32 R5, RZ, RZ, R25 ;  /* 0x000000ffff057224 */ /* 0x000fe200078e0019 */
[----:B------:R-:W4:Y:S04]  /*48340*/  LDL.LU R2, [R1+0x7a4] ;  /* 0x0007a40001027983 */ /* 0x000f280000300800 */
[----:B------:R-:W4:Y:S01]  /*48350*/  LDL.LU R25, [R1+0x7e4] ;  /* 0x0007e40001197983 */ /* 0x000f220000300800 */
[----:B------:R-:W-:-:S03]  /*48360*/  IADD3.X R37, R37, UR6, RZ, P1, !PT ;  /* 0x0000000625257c10 */ /* 0x000fc60008ffe4ff */
[----:B------:R1:W-:Y:S01]  /*48370*/  STL [R1+0x624], R35 ;  /* 0x0006242301007387 */ /* 0x0003e20000100800 */
[----:B------:R-:W-:-:S03]  /*48380*/  IADD3.X R28, R28, UR6, RZ, P2, !PT ;  /* 0x000000061c1c7c10 */ /* 0x000fc600097fe4ff */
[----:B------:R1:W-:Y:S04]  /*48390*/  LDGSTS.E [R0+0x9000], [R4.64], P0 ;  /* 0x0900000004007fae */ /* 0x0003e80008121848 */
[----:B------:R1:W-:Y:S04]  /*483a0*/  STL [R1+0x620], R37 ;  /* 0x0006202501007387 */ /* 0x0003e80000100800 */
[----:B------:R1:W-:Y:S02]  /*483b0*/  STL [R1+0x664], R7 ;  /* 0x0006640701007387 */ /* 0x0003e40000100800 */
[----:B-1----:R-:W-:-:S02]  /*483c0*/  IMAD.MOV.U32 R4, RZ, RZ, R35 ;  /* 0x000000ffff047224 */ /* 0x002fc400078e0023 */
[----:B------:R-:W4:Y:S01]  /*483d0*/  LDL.LU R35, [R1+0x7a0] ;  /* 0x0007a00001237983 */ /* 0x000f220000300800 */
[----:B------:R-:W-:-:S03]  /*483e0*/  IMAD.MOV.U32 R5, RZ, RZ, R37 ;  /* 0x000000ffff057224 */ /* 0x000fc600078e0025 */
[----:B------:R1:W-:Y:S04]  /*483f0*/  STL [R1+0x660], R28 ;  /* 0x0006601c01007387 */ /* 0x0003e80000100800 */
[----:B------:R-:W4:Y:S04]  /*48400*/  LDL.LU R37, [R1+0x7e0] ;  /* 0x0007e00001257983 */ /* 0x000f280000300800 */
[----:B------:R1:W-:Y:S02]  /*48410*/  LDGSTS.E [R0+0xa000], [R4.64], P0 ;  /* 0x0a00000004007fae */ /* 0x0003e40008121848 */
[----:B-1----:R-:W-:-:S02]  /*48420*/  IMAD.MOV.U32 R4, RZ, RZ, R7 ;  /* 0x000000ffff047224 */ /* 0x002fc400078e0007 */
[----:B------:R-:W-:Y:S01]  /*48430*/  IMAD.MOV.U32 R5, RZ, RZ, R28 ;  /* 0x000000ffff057224 */ /* 0x000fe200078e001c */
[----:B------:R-:W4:Y:S04]  /*48440*/  LDL.LU R7, [R1+0x824] ;  /* 0x0008240001077983 */ /* 0x000f280000300800 */
[----:B------:R-:W4:Y:S04]  /*48450*/  LDL.LU R28, [R1+0x864] ;  /* 0x00086400011c7983 */ /* 0x000f280000300800 */
[----:B------:R1:W-:Y:S01]  /*48460*/  LDGSTS.E [R0+0xb000], [R4.64], P0 ;  /* 0x0b00000004007fae */ /* 0x0003e20008121848 */
[----:B---3--:R-:W-:-:S05]  /*48470*/  IADD3 R30, P1, R30, UR7, RZ ;  /* 0x000000071e1e7c10 */ /* 0x008fca000ff3e0ff */
[----:B------:R3:W-:Y:S01]  /*48480*/  STL [R1+0x6a4], R30 ;  /* 0x0006a41e01007387 */ /* 0x0007e20000100800 */
[----:B-1----:R-:W-:Y:S01]  /*48490*/  IMAD.MOV.U32 R4, RZ, RZ, R30 ;  /* 0x000000ffff047224 */ /* 0x002fe200078e001e */
[----:B------:R-:W-:Y:S02]  /*484a0*/  IADD3 R31, P2, R31, UR7, RZ ;  /* 0x000000071f1f7c10 */ /* 0x000fe4000ff5e0ff */
[----:B--2---:R-:W-:Y:S02]  /*484b0*/  IADD3.X R32, R32, UR6, RZ, P1, !PT ;  /* 0x0000000620207c10 */ /* 0x004fe40008ffe4ff */
[----:B------:R-:W-:-:S03]  /*484c0*/  IADD3.X R33, R33, UR6, RZ, P2, !PT ;  /* 0x0000000621217c10 */ /* 0x000fc600097fe4ff */
[----:B------:R1:W-:Y:S04]  /*484d0*/  STL [R1+0x6a0], R32 ;  /* 0x0006a02001007387 */ /* 0x0003e80000100800 */
[----:B------:R-:W-:Y:S04]  /*484e0*/  STL [R1+0x6e4], R31 ;  /* 0x0006e41f01007387 */ /* 0x000fe80000100800 */
[----:B---3--:R-:W2:Y:S01]  /*484f0*/  LDL.LU R30, [R1+0x820] ;  /* 0x00082000011e7983 */ /* 0x008ea20000300800 */
[----:B------:R-:W-:-:S03]  /*48500*/  IMAD.MOV.U32 R5, RZ, RZ, R32 ;  /* 0x000000ffff057224 */ /* 0x000fc600078e0020 */
[----:B------:R3:W-:Y:S04]  /*48510*/  STL [R1+0x6e0], R33 ;  /* 0x0006e02101007387 */ /* 0x0007e80000100800 */
[----:B-1----:R-:W2:Y:S04]  /*48520*/  LDL.LU R32, [R1+0x860] ;  /* 0x0008600001207983 */ /* 0x002ea80000300800 */
[----:B------:R1:W-:Y:S02]  /*48530*/  LDGSTS.E [R0+0xc000], [R4.64], P0 ;  /* 0x0c00000004007fae */ /* 0x0003e40008121848 */
[----:B-1----:R-:W-:Y:S01]  /*48540*/  MOV R4, R31 ;  /* 0x0000001f00047202 */ /* 0x002fe20000000f00 */
[----:B------:R-:W-:-:S02]  /*48550*/  IMAD.MOV.U32 R5, RZ, RZ, R33 ;  /* 0x000000ffff057224 */ /* 0x000fc400078e0021 */
[----:B---3--:R-:W3:Y:S04]  /*48560*/  LDL.LU R33, [R1+0x8a4] ;  /* 0x0008a40001217983 */ /* 0x008ee80000300800 */
[----:B------:R-:W3:Y:S04]  /*48570*/  LDL.LU R31, [R1+0x8e4] ;  /* 0x0008e400011f7983 */ /* 0x000ee80000300800 */
[----:B------:R1:W-:Y:S01]  /*48580*/  LDGSTS.E [R0+0xd000], [R4.64], P0 ;  /* 0x0d00000004007fae */ /* 0x0003e20008121848 */
[----:B----4-:R-:W-:-:S05]  /*48590*/  IADD3 R34, P1, R34, UR7, RZ ;  /* 0x0000000722227c10 */ /* 0x010fca000ff3e0ff */
        /* <DEDUP_REMOVED lines=9> */
[----:B-1----:R-:W3:Y:S04]  /*48630*/  LDL.LU R36, [R1+0x8a0] ;  /* 0x0008a00001247983 */ /* 0x002ee80000300800 */
[----:B------:R-:W-:Y:S01]  /*48640*/  STL [R1+0x760], R39 ;  /* 0x0007602701007387 */ /* 0x000fe20000100800 */
[----:B------:R-:W-:-:S03]  /*48650*/  IADD3 R2, P1, R2, UR7, RZ ;  /* 0x0000000702027c10 */ /* 0x000fc6000ff3e0ff */
[----:B------:R-:W3:Y:S01]  /*48660*/  LDL.LU R34, [R1+0x8e0] ;  /* 0x0008e00001227983 */ /* 0x000ee20000300800 */
[----:B----4-:R-:W-:Y:S02]  /*48670*/  IMAD.MOV.U32 R4, RZ, RZ, R38 ;  /* 0x000000ffff047224 */ /* 0x010fe400078e0026 */
[----:B------:R-:W-:Y:S01]  /*48680*/  IMAD.MOV.U32 R5, RZ, RZ, R39 ;  /* 0x000000ffff057224 */ /* 0x000fe200078e0027 */
[----:B------:R-:W-:Y:S01]  /*48690*/  IADD3 R25, P2, R25, UR7, RZ ;  /* 0x0000000719197c10 */ /* 0x000fe2000ff5e0ff */
[----:B------:R-:W-:Y:S04]  /*486a0*/  STL [R1+0x7a4], R2 ;  /* 0x0007a40201007387 */ /* 0x000fe80000100800 */
[----:B------:R1:W-:Y:S01]  /*486b0*/  LDGSTS.E [R0+0xf000], [R4.64], P0 ;  /* 0x0f00000004007fae */ /* 0x0003e20008121848 */
[----:B------:R-:W-:Y:S01]  /*486c0*/  IADD3.X R35, R35, UR6, RZ, P1, !PT ;  /* 0x0000000623237c10 */ /* 0x000fe20008ffe4ff */
[----:B-1----:R-:W-:-:S04]  /*486d0*/  IMAD.MOV.U32 R4, RZ, RZ, R2 ;  /* 0x000000ffff047224 */ /* 0x002fc800078e0002 */
[----:B------:R-:W-:Y:S01]  /*486e0*/  IMAD.MOV.U32 R5, RZ, RZ, R35 ;  /* 0x000000ffff057224 */ /* 0x000fe200078e0023 */
[----:B------:R1:W-:Y:S01]  /*486f0*/  STL [R1+0x7a0], R35 ;  /* 0x0007a02301007387 */ /* 0x0003e20000100800 */
[----:B------:R-:W-:-:S03]  /*48700*/  IADD3.X R37, R37, UR6, RZ, P2, !PT ;  /* 0x0000000625257c10 */ /* 0x000fc600097fe4ff */
[----:B------:R-:W-:Y:S04]  /*48710*/  STL [R1+0x7e4], R25 ;  /* 0x0007e41901007387 */ /* 0x000fe80000100800 */
[----:B------:R4:W-:Y:S04]  /*48720*/  LDGSTS.E [R0+0x10000], [R4.64], P0 ;  /* 0x1000000004007fae */ /* 0x0009e80008121848 */
[----:B-1----:R-:W3:Y:S04]  /*48730*/  LDL.LU R35, [R1+0x924] ;  /* 0x0009240001237983 */ /* 0x002ee80000300800 */
[----:B------:R1:W-:Y:S04]  /*48740*/  STL [R1+0x7e0], R37 ;  /* 0x0007e02501007387 */ /* 0x0003e80000100800 */
[----:B------:R-:W3:Y:S01]  /*48750*/  LDL.LU R2, [R1+0x964] ;  /* 0x0009640001027983 */ /* 0x000ee20000300800 */
[----:B----4-:R-:W-:Y:S01]  /*48760*/  IMAD.MOV.U32 R5, RZ, RZ, R37 ;  /* 0x000000ffff057224 */ /* 0x010fe200078e0025 */
[----:B------:R-:W-:-:S02]  /*48770*/  IADD3 R7, P1, R7, UR7, RZ ;  /* 0x0000000707077c10 */ /* 0x000fc4000ff3e0ff */
[----:B-1----:R-:W3:Y:S01]  /*48780*/  LDL.LU R37, [R1+0x920] ;  /* 0x0009200001257983 */ /* 0x002ee20000300800 */
[----:B------:R-:W-:Y:S01]  /*48790*/  IMAD.MOV.U32 R4, RZ, RZ, R25 ;  /* 0x000000ffff047224 */ /* 0x000fe200078e0019 */
[----:B------:R-:W-:Y:S02]  /*487a0*/  IADD3 R28, P2, R28, UR7, RZ ;  /* 0x000000071c1c7c10 */ /* 0x000fe4000ff5e0ff */
[----:B------:R-:W3:Y:S04]  /*487b0*/  LDL.LU R25, [R1+0x960] ;  /* 0x0009600001197983 */ /* 0x000ee80000300800 */
[----:B------:R1:W-:Y:S04]  /*487c0*/  LDGSTS.E [R0+0x11000], [R4.64], P0 ;  /* 0x1100000004007fae */ /* 0x0003e80008121848 */
[----:B------:R-:W-:Y:S01]  /*487d0*/  STL [R1+0x824], R7 ;  /* 0x0008240701007387 */ /* 0x000fe20000100800 */
[----:B-1----:R-:W-:Y:S01]  /*487e0*/  IMAD.MOV.U32 R4, RZ, RZ, R7 ;  /* 0x000000ffff047224 */ /* 0x002fe200078e0007 */
[----:B--2---:R-:W-:-:S05]  /*487f0*/  IADD3.X R30, R30, UR6, RZ, P1, !PT ;  /* 0x000000061e1e7c10 */ /* 0x004fca0008ffe4ff */
[----:B------:R-:W-:Y:S01]  /*48800*/  IMAD.MOV.U32 R5, RZ, RZ, R30 ;  /* 0x000000ffff057224 */ /* 0x000fe200078e001e */
[----:B------:R1:W-:Y:S01]  /*48810*/  STL [R1+0x820], R30 ;  /* 0x0008201e01007387 */ /* 0x0003e20000100800 */
[----:B------:R-:W-:-:S03]  /*48820*/  IADD3.X R32, R32, UR6, RZ, P2, !PT ;  /* 0x0000000620207c10 */ /* 0x000fc600097fe4ff */
[----:B------:R-:W-:Y:S04]  /*48830*/  STL [R1+0x864], R28 ;  /* 0x0008641c01007387 */ /* 0x000fe80000100800 */
[----:B------:R2:W-:Y:S04]  /*48840*/  LDGSTS.E [R0+0x12000], [R4.64], P0 ;  /* 0x1200000004007fae */ /* 0x0005e80008121848 */
[----:B-1----:R-:W4:Y:S04]  /*48850*/  LDL.LU R30, [R1+0x9a4] ;  /* 0x0009a400011e7983 */ /* 0x002f280000300800 */
[----:B------:R1:W-:Y:S04]  /*48860*/  STL [R1+0x860], R32 ;  /* 0x0008602001007387 */ /* 0x0003e80000100800 */
[----:B------:R-:W4:Y:S01]  /*48870*/  LDL.LU R7, [R1+0x9e4] ;  /* 0x0009e40001077983 */ /* 0x000f220000300800 */
[----:B--2---:R-:W-:-:S03]  /*48880*/  IMAD.MOV.U32 R5, RZ, RZ, R32 ;  /* 0x000000ffff057224 */ /* 0x004fc600078e0020 */
[----:B-1----:R-:W2:Y:S01]  /*48890*/  LDL.LU R32, [R1+0x9a0] ;  /* 0x0009a00001207983 */ /* 0x002ea20000300800 */
[----:B------:R-:W-:-:S03]  /*488a0*/  IMAD.MOV.U32 R4, RZ, RZ, R28 ;  /* 0x000000ffff047224 */ /* 0x000fc600078e001c */
[----:B------:R-:W2:Y:S01]  /*488b0*/  LDL.LU R28, [R1+0x9e0] ;  /* 0x0009e000011c7983 */ /* 0x000ea20000300800 */
[----:B---3--:R-:W-:Y:S02]  /*488c0*/  IADD3 R33, P1, R33, UR7, RZ ;  /* 0x0000000721217c10 */ /* 0x008fe4000ff3e0ff */
[----:B------:R-:W-:Y:S01]  /*488d0*/  IADD3 R31, P2, R31, UR7, RZ ;  /* 0x000000071f1f7c10 */ /* 0x000fe2000ff5e0ff */
[----:B------:R1:W-:Y:S04]  /*488e0*/  LDGSTS.E [R0+0x13000], [R4.64], P0 ;  /* 0x1300000004007fae */ /* 0x0003e80008121848 */
[----:B------:R3:W-:Y:S01]  /*488f0*/  STL [R1+0x8a4], R33 ;  /* 0x0008a42101007387 */ /* 0x0007e20000100800 */
[----:B-1----:R-:W-:Y:S02]  /*48900*/  MOV R4, R33 ;  /* 0x0000002100047202 */ /* 0x002fe40000000f00 */
[----:B------:R-:W-:-:S05]  /*48910*/  IADD3.X R36, R36, UR6, RZ, P1, !PT ;  /* 0x0000000624247c10 */ /* 0x000fca0008ffe4ff */
[----:B------:R-:W-:Y:S01]  /*48920*/  STL [R1+0x8a0], R36 ;  /* 0x0008a02401007387 */ /* 0x000fe20000100800 */
[----:B------:R-:W-:-:S03]  /*48930*/  IADD3.X R34, R34, UR6, RZ, P2, !PT ;  /* 0x0000000622227c10 */ /* 0x000fc600097fe4ff */
[----:B------:R-:W-:Y:S01]  /*48940*/  STL [R1+0x8e4], R31 ;  /* 0x0008e41f01007387 */ /* 0x000fe20000100800 */
[----:B------:R-:W-:-:S03]  /*48950*/  IMAD.MOV.U32 R5, RZ, RZ, R36 ;  /* 0x000000ffff057224 */ /* 0x000fc600078e0024 */
[----:B------:R-:W2:Y:S04]  /*48960*/  LDL.LU R38, [R1+0xa24] ;  /* 0x000a240001267983 */ /* 0x000ea80000300800 */
[----:B------:R1:W-:Y:S04]  /*48970*/  STL [R1+0x8e0], R34 ;  /* 0x0008e02201007387 */ /* 0x0003e80000100800 */
[----:B---3--:R-:W3:Y:S04]  /*48980*/  LDL.LU R33, [R1+0xa64] ;  /* 0x000a640001217983 */ /* 0x008ee80000300800 */
[----:B------:R-:W3:Y:S04]  /*48990*/  LDL.LU R39, [R1+0xa20] ;  /* 0x000a200001277983 */ /* 0x000ee80000300800 */
[----:B------:R1:W-:Y:S02]  /*489a0*/  LDGSTS.E [R0+0x14000], [R4.64], P0 ;  /* 0x1400000004007fae */ /* 0x0003e40008121848 */
[----:B-1----:R-:W-:-:S02]  /*489b0*/  IMAD.MOV.U32 R5, RZ, RZ, R34 ;  /* 0x000000ffff057224 */ /* 0x002fc400078e0022 */
[----:B------:R-:W3:Y:S01]  /*489c0*/  LDL.LU R34, [R1+0xa60] ;  /* 0x000a600001227983 */ /* 0x000ee20000300800 */
[----:B------:R-:W-:-:S03]  /*489d0*/  IMAD.MOV.U32 R4, RZ, RZ, R31 ;  /* 0x000000ffff047224 */ /* 0x000fc600078e001f */
[----:B------:R-:W3:Y:S01]  /*489e0*/  LDL.LU R36, [R1+0xaa4] ;  /* 0x000aa40001247983 */ /* 0x000ee20000300800 */
[----:B------:R-:W-:-:S03]  /*489f0*/  IADD3 R35, P1, R35, UR7, RZ ;  /* 0x0000000723237c10 */ /* 0x000fc6000ff3e0ff */
[----:B------:R-:W3:Y:S04]  /*48a00*/  LDL.LU R31, [R1+0xae4] ;  /* 0x000ae400011f7983 */ /* 0x000ee80000300800 */
[----:B------:R-:W-:Y:S01]  /*48a10*/  STL [R1+0x924], R35 ;  /* 0x0009242301007387 */ /* 0x000fe20000100800 */
[----:B------:R-:W-:-:S03]  /*48a20*/  IADD3 R2, P2, R2, UR7, RZ ;  /* 0x0000000702027c10 */ /* 0x000fc6000ff5e0ff */
[----:B------:R1:W-:Y:S01]  /*48a30*/  LDGSTS.E [R0+0x15000], [R4.64], P0 ;  /* 0x1500000004007fae */ /* 0x0003e20008121848 */
[----:B------:R-:W-:Y:S02]  /*48a40*/  IADD3.X R37, R37, UR6, RZ, P1, !PT ;  /* 0x0000000625257c10 */ /* 0x000fe40008ffe4ff */
[----:B------:R-:W-:-:S03]  /*48a50*/  IADD3.X R25, R25, UR6, RZ, P2, !PT ;  /* 0x0000000619197c10 */ /* 0x000fc600097fe4ff */
[----:B------:R1:W-:Y:S02]  /*48a60*/  STL [R1+0x920], R37 ;  /* 0x0009202501007387 */ /* 0x0003e40000100800 */
[----:B-1----:R-:W-:Y:S02]  /*48a70*/  IMAD.MOV.U32 R5, RZ, RZ, R37 ;  /* 0x000000ffff057224 */ /* 0x002fe400078e0025 */
[----:B------:R1:W-:Y:S01]  /*48a80*/  STL [R1+0x964], R2 ;  /* 0x0009640201007387 */ /* 0x0003e20000100800 */
[----:B------:R-:W-:-:S03]  /*48a90*/  IMAD.MOV.U32 R4, RZ, RZ, R35 ;  /* 0x000000ffff047224 */ /* 0x000fc600078e0023 */
[----:B------:R-:W3:Y:S04]  /*48aa0*/  LDL.LU R37, [R1+0xaa0] ;  /* 0x000aa00001257983 */ /* 0x000ee80000300800 */
[----:B------:R1:W-:Y:S04]  /*48ab0*/  STL [R1+0x960], R25 ;  /* 0x0009601901007387 */ /* 0x0003e80000100800 */
[----:B------:R-:W3:Y:S04]  /*48ac0*/  LDL.LU R35, [R1+0xae0] ;  /* 0x000ae00001237983 */ /* 0x000ee80000300800 */
[----:B------:R1:W-:Y:S02]  /*48ad0*/  LDGSTS.E [R0+0x16000], [R4.64], P0 ;  /* 0x1600000004007fae */ /* 0x0003e40008121848 */
[----:B-1----:R-:W-:-:S02]  /*48ae0*/  IMAD.MOV.U32 R4, RZ, RZ, R2 ;  /* 0x000000ffff047224 */ /* 0x002fc400078e0002 */
[----:B------:R-:W-:Y:S01]  /*48af0*/  IMAD.MOV.U32 R5, RZ, RZ, R25 ;  /* 0x000000ffff057224 */ /* 0x000fe200078e0019 */
[----:B------:R-:W3:Y:S04]  /*48b00*/  LDL.LU R2, [R1+0xb24] ;  /* 0x000b240001027983 */ /* 0x000ee80000300800 */
[----:B------:R-:W3:Y:S04]  /*48b10*/  LDL.LU R25, [R1+0xb64] ;  /* 0x000b640001197983 */ /* 0x000ee80000300800 */
[----:B------:R1:W-:Y:S01]  /*48b20*/  LDGSTS.E [R0+0x17000], [R4.64], P0 ;  /* 0x1700000004007fae */ /* 0x0003e20008121848 */
[----:B----4-:R-:W-:-:S05]  /*48b30*/  IADD3 R30, P1, R30, UR7, RZ ;  /* 0x000000071e1e7c10 */ /* 0x010fca000ff3e0ff */
[----:B------:R4:W-:Y:S01]  /*48b40*/  STL [R1+0x9a4], R30 ;  /* 0x0009a41e01007387 */ /* 0x0009e20000100800 */
[----:B------:R-:W-:Y:S02]  /*48b50*/  IADD3 R7, P2, R7, UR7, RZ ;  /* 0x0000000707077c10 */ /* 0x000fe4000ff5e0ff */
[----:B--2---:R-:W-:Y:S01]  /*48b60*/  IADD3.X R32, R32, UR6, RZ, P1, !PT ;  /* 0x0000000620207c10 */ /* 0x004fe20008ffe4ff */
[----:B-1----:R-:W-:Y:S01]  /*48b70*/  IMAD.MOV.U32 R4, RZ, RZ, R30 ;  /* 0x000000ffff047224 */ /* 0x002fe200078e001e */
[----:B------:R-:W-:-:S03]  /*48b80*/  IADD3.X R28, R28, UR6, RZ, P2, !PT ;  /* 0x000000061c1c7c10 */ /* 0x000fc600097fe4ff */
[----:B------:R1:W-:Y:S04]  /*48b90*/  STL [R1+0x9a0], R32 ;  /* 0x0009a02001007387 */ /* 0x0003e80000100800 */
[----:B------:R-:W-:Y:S01]  /*48ba0*/  STL [R1+0x9e4], R7 ;  /* 0x0009e40701007387 */ /* 0x000fe20000100800 */
[----:B------:R-:W-:-:S03]  /*48bb0*/  IMAD.MOV.U32 R5, RZ, RZ, R32 ;  /* 0x000000ffff057224 */ /* 0x000fc600078e0020 */
[----:B----4-:R-:W2:Y:S04]  /*48bc0*/  LDL.LU R30, [R1+0xb20] ;  /* 0x000b2000011e7983 */ /* 0x010ea80000300800 */
[----:B------:R4:W-:Y:S04]  /*48bd0*/  STL [R1+0x9e0], R28 ;  /* 0x0009e01c01007387 */ /* 0x0009e80000100800 */
[----:B-1----:R-:W2:Y:S04]  /*48be0*/  LDL.LU R32, [R1+0xb60] ;  /* 0x000b600001207983 */ /* 0x002ea80000300800 */
[----:B------:R1:W-:Y:S02]  /*48bf0*/  LDGSTS.E [R0+0x18000], [R4.64], P0 ;  /* 0x1800000004007fae */ /* 0x0003e40008121848 */
[----:B-1----:R-:W-:-:S02]  /*48c00*/  IMAD.MOV.U32 R4, RZ, RZ, R7 ;  /* 0x000000ffff047224 */ /* 0x002fc400078e0007 */
[----:B------:R-:W-:Y:S02]  /*48c10*/  IMAD.MOV.U32 R5, RZ, RZ, R28 ;  /* 0x000000ffff057224 */ /* 0x000fe400078e001c */
[----:B----4-:R-:W4:Y:S04]  /*48c20*/  LDL.LU R28, [R1+0x3ac] ;  /* 0x0003ac00011c7983 */ /* 0x010f280000300800 */
[----:B------:R1:W-:Y:S04]  /*48c30*/  LDGSTS.E [R0+0x19000], [R4.64], P0 ;  /* 0x1900000004007fae */ /* 0x0003e80008121848 */
[----:B------:R-:W4:Y:S01]  /*48c40*/  LDL.LU R7, [R1+0x3ec] ;  /* 0x0003ec0001077983 */ /* 0x000f220000300800 */
[----:B------:R-:W-:-:S05]  /*48c50*/  IADD3 R38, P1, R38, UR7, RZ ;  /* 0x0000000726267c10 */ /* 0x000fca000ff3e0ff */
[----:B-1----:R-:W-:Y:S01]  /*48c60*/  IMAD.MOV.U32 R4, RZ, RZ, R38 ;  /* 0x000000ffff047224 */ /* 0x002fe200078e0026 */
[----:B---3--:R-:W-:Y:S02]  /*48c70*/  IADD3 R33, P2, R33, UR7, RZ ;  /* 0x0000000721217c10 */ /* 0x008fe4000ff5e0ff */
[----:B------:R-:W-:Y:S01]  /*48c80*/  IADD3.X R39, R39, UR6, RZ, P1, !PT ;  /* 0x0000000627277c10 */ /* 0x000fe20008ffe4ff */
[----:B------:R-:W-:Y:S04]  /*48c90*/  STL [R1+0xa24], R38 ;  /* 0x000a242601007387 */ /* 0x000fe80000100800 */
[----:B------:R-:W-:Y:S01]  /*48ca0*/  IMAD.MOV.U32 R5, RZ, RZ, R39 ;  /* 0x000000ffff057224 */ /* 0x000fe200078e0027 */
[----:B------:R-:W-:Y:S04]  /*48cb0*/  STL [R1+0xa20], R39 ;  /* 0x000a202701007387 */ /* 0x000fe80000100800 */
[----:B------:R-:W-:Y:S04]  /*48cc0*/  STL [R1+0xa64], R33 ;  /* 0x000a642101007387 */ /* 0x000fe80000100800 */
[----:B------:R1:W-:Y:S01]  /*48cd0*/  LDGSTS.E [R0+0x1a000], [R4.64], P0 ;  /* 0x1a00000004007fae */ /* 0x0003e20008121848 */
[----:B------:R-:W-:-:S02]  /*48ce0*/  IADD3.X R34, R34, UR6, RZ, P2, !PT ;  /* 0x0000000622227c10 */ /* 0x000fc400097fe4ff */
[----:B------:R-:W-:-:S03]  /*48cf0*/  IADD3 R36, P1, R36, UR7, RZ ;  /* 0x0000000724247c10 */ /* 0x000fc6000ff3e0ff */
[----:B------:R3:W-:Y:S01]  /*48d00*/  STL [R1+0xa60], R34 ;  /* 0x000a602201007387 */ /* 0x0007e20000100800 */
[----:B-1----:R-:W-:Y:S01]  /*48d10*/  IMAD.MOV.U32 R5, RZ, RZ, R34 ;  /* 0x000000ffff057224 */ /* 0x002fe200078e0022 */
[----:B------:R-:W-:Y:S02]  /*48d20*/  MOV R4, R33 ;  /* 0x0000002100047202 */ /* 0x000fe40000000f00 */
[----:B------:R-:W-:-:S03]  /*48d30*/  IADD3 R31, P2, R31, UR7, RZ ;  /* 0x000000071f1f7c10 */ /* 0x000fc6000ff5e0ff */
[----:B------:R1:W-:Y:S04]  /*48d40*/  LDGSTS.E [R0+0x1b000], [R4.64], P0 ;  /* 0x1b00000004007fae */ /* 0x0003e80008121848 */
[----:B---3--:R-:W2:Y:S04]  /*48d50*/  LDL.LU R34, [R1+0x3a8] ;  /* 0x0003a80001227983 */ /* 0x008ea80000300800 */
[----:B------:R-:W2:Y:S01]  /*48d60*/  LDL.LU R33, [R1+0x3e8] ;  /* 0x0003e80001217983 */ /* 0x000ea20000300800 */
[----:B-1----:R-:W-:-:S03]  /*48d70*/  IMAD.MOV.U32 R4, RZ, RZ, R36 ;  /* 0x000000ffff047224 */ /* 0x002fc600078e0024 */
[----:B------:R1:W-:Y:S01]  /*48d80*/  STL [R1+0xaa4], R36 ;  /* 0x000aa42401007387 */ /* 0x0003e20000100800 */
[----:B------:R-:W-:-:S05]  /*48d90*/  IADD3.X R37, R37, UR6, RZ, P1, !PT ;  /* 0x0000000625257c10 */ /* 0x000fca0008ffe4ff */
[----:B------:R-:W-:Y:S01]  /*48da0*/  IMAD.MOV.U32 R5, RZ, RZ, R37 ;  /* 0x000000ffff057224 */ /* 0x000fe200078e0025 */
[----:B------:R-:W-:Y:S01]  /*48db0*/  IADD3.X R35, R35, UR6, RZ, P2, !PT ;  /* 0x0000000623237c10 */ /* 0x000fe200097fe4ff */
[----:B------:R-:W-:Y:S04]  /*48dc0*/  STL [R1+0xaa0], R37 ;  /* 0x000aa02501007387 */ /* 0x000fe80000100800 */
[----:B------:R1:W-:Y:S04]  /*48dd0*/  STL [R1+0xae4], R31 ;  /* 0x000ae41f01007387 */ /* 0x0003e80000100800 */
[----:B------:R1:W-:Y:S04]  /*48de0*/  LDGSTS.E [R0+0x1c000], [R4.64], P0 ;  /* 0x1c00000004007fae */ /* 0x0003e80008121848 */
[----:B------:R-:W-:Y:S04]  /*48df0*/  STL [R1+0xae0], R35 ;  /* 0x000ae02301007387 */ /* 0x000fe80000100800 */
[----:B-1----:R-:W2:Y:S01]  /*48e00*/  LDL.LU R36, [R1+0x428] ;  /* 0x0004280001247983 */ /* 0x002ea20000300800 */
[----:B------:R-:W-:-:S03]  /*48e10*/  IMAD.MOV.U32 R4, RZ, RZ, R31 ;  /* 0x000000ffff047224 */ /* 0x000fc600078e001f */
[----:B------:R-:W2:Y:S01]  /*48e20*/  LDL.LU R31, [R1+0x42c] ;  /* 0x00042c00011f7983 */ /* 0x000ea20000300800 */
[----:B------:R-:W-:-:S03]  /*48e30*/  IADD3 R2, P1, R2, UR7, RZ ;  /* 0x0000000702027c10 */ /* 0x000fc6000ff3e0ff */
[----:B------:R-:W2:Y:S01]  /*48e40*/  LDL.LU R39, [R1+0x468] ;  /* 0x0004680001277983 */ /* 0x000ea20000300800 */
[----:B------:R-:W-:Y:S01]  /*48e50*/  IMAD.MOV.U32 R5, RZ, RZ, R35 ;  /* 0x000000ffff057224 */ /* 0x000fe200078e0023 */
[----:B------:R-:W-:Y:S02]  /*48e60*/  IADD3 R25, P2, R25, UR7, RZ ;  /* 0x0000000719197c10 */ /* 0x000fe4000ff5e0ff */
[----:B------:R-:W2:Y:S04]  /*48e70*/  LDL.LU R38, [R1+0x46c] ;  /* 0x00046c0001267983 */ /* 0x000ea80000300800 */
[----:B------:R1:W-:Y:S04]  /*48e80*/  STL [R1+0xb24], R2 ;  /* 0x000b240201007387 */ /* 0x0003e80000100800 */
[----:B------:R1:W-:Y:S02]  /*48e90*/  LDGSTS.E [R0+0x1d000], [R4.64], P0 ;  /* 0x1d00000004007fae */ /* 0x0003e40008121848 */
[----:B-1----:R-:W-:Y:S01]  /*48ea0*/  IMAD.MOV.U32 R4, RZ, RZ, R2 ;  /* 0x000000ffff047224 */ /* 0x002fe200078e0002 */
[----:B--2---:R-:W-:-:S05]  /*48eb0*/  IADD3.X R30, R30, UR6, RZ, P1, !PT ;  /* 0x000000061e1e7c10 */ /* 0x004fca0008ffe4ff */
[----:B------:R1:W-:Y:S01]  /*48ec0*/  STL [R1+0xb20], R30 ;  /* 0x000b201e01007387 */ /* 0x0003e20000100800 */
[----:B------:R-:W-:-:S03]  /*48ed0*/  IADD3.X R32, R32, UR6, RZ, P2, !PT ;  /* 0x0000000620207c10 */ /* 0x000fc600097fe4ff */
[----:B------:R2:W-:Y:S01]  /*48ee0*/  STL [R1+0xb64], R25 ;  /* 0x000b641901007387 */ /* 0x0005e20000100800 */
[----:B------:R-:W-:-:S03]  /*48ef0*/  IMAD.MOV.U32 R5, RZ, RZ, R30 ;  /* 0x000000ffff057224 */ /* 0x000fc600078e001e */
[----:B------:R-:W3:Y:S04]  /*48f00*/  LDL.LU R2, [R1+0x4ac] ;  /* 0x0004ac0001027983 */ /* 0x000ee80000300800 */
[----:B------:R2:W-:Y:S04]  /*48f10*/  STL [R1+0xb60], R32 ;  /* 0x000b602001007387 */ /* 0x0005e80000100800 */
[----:B-1----:R-:W3:Y:S04]  /*48f20*/  LDL.LU R30, [R1+0x4ec] ;  /* 0x0004ec00011e7983 */ /* 0x002ee80000300800 */
[----:B------:R-:W3:Y:S04]  /*48f30*/  LDL.LU R35, [R1+0x4a8] ;  /* 0x0004a80001237983 */ /* 0x000ee80000300800 */
[----:B------:R-:W3:Y:S01]  /*48f40*/  LDL.LU R37, [R1+0x4e8] ;  /* 0x0004e80001257983 */ /* 0x000ee20000300800 */
[----:B----4-:R-:W-:-:S03]  /*48f50*/  IADD3 R28, P1, R28, UR7, RZ ;  /* 0x000000071c1c7c10 */ /* 0x010fc6000ff3e0ff */
[----:B------:R1:W-:Y:S01]  /*48f60*/  LDGSTS.E [R0+0x1e000], [R4.64], P0 ;  /* 0x1e00000004007fae */ /* 0x0003e20008121848 */
[----:B------:R-:W-:-:S03]  /*48f70*/  IADD3 R7, P2, R7, UR7, RZ ;  /* 0x0000000707077c10 */ /* 0x000fc6000ff5e0ff */
[----:B------:R4:W-:Y:S01]  /*48f80*/  STL [R1+0x3ac], R28 ;  /* 0x0003ac1c01007387 */ /* 0x0009e20000100800 */
[----:B-1----:R-:W-:Y:S02]  /*48f90*/  IMAD.MOV.U32 R4, RZ, RZ, R25 ;  /* 0x000000ffff047224 */ /* 0x002fe400078e0019 */
[----:B------:R-:W-:Y:S01]  /*48fa0*/  IMAD.MOV.U32 R5, RZ, RZ, R32 ;  /* 0x000000ffff057224 */ /* 0x000fe200078e0020 */
[----:B--2---:R-:W-:-:S04]  /*48fb0*/  LOP3.LUT R25, R85, 0x10, RZ, 0x3c, !PT ;  /* 0x0000001055197812 */ /* 0x004fc800078e3cff */
[----:B------:R1:W-:Y:S04]  /*48fc0*/  LDGSTS.E [R0+0x1f000], [R4.64], P0 ;  /* 0x1f00000004007fae */ /* 0x0003e80008121848 */
[----:B------:R-:W-:Y:S01]  /*48fd0*/  STL [R1+0x3ec], R7 ;  /* 0x0003ec0701007387 */ /* 0x000fe20000100800 */
[----:B-1----:R-:W-:-:S04]  /*48fe0*/  IMAD.U32 R0, RZ, RZ, UR5 ;  /* 0x00000005ff007e24 */ /* 0x002fc8000f8e00ff */
[----:B------:R-:W-:Y:S02]  /*48ff0*/  IMAD R0, R0, 0x20000, R25 ;  /* 0x0002000000007824 */ /* 0x000fe400078e0219 */
[----:B------:R-:W-:Y:S01]  /*49000*/  IMAD.MOV.U32 R4, RZ, RZ, R28 ;  /* 0x000000ffff047224 */ /* 0x000fe200078e001c */
[----:B------:R-:W-:-:S05]  /*49010*/  IADD3.X R34, R34, UR6, RZ, P1, !PT ;  /* 0x0000000622227c10 */ /* 0x000fca0008ffe4ff */
[----:B------:R1:W-:Y:S04]  /*49020*/  STL [R1+0x3a8], R34 ;  /* 0x0003a82201007387 */ /* 0x0003e80000100800 */
[----:B------:R-:W2:Y:S04]  /*49030*/  LDL.LU R25, [R1+0x52c] ;  /* 0x00052c0001197983 */ /* 0x000ea80000300800 */
[----:B------:R-:W2:Y:S01]  /*49040*/  LDL.LU R32, [R1+0x56c] ;  /* 0x00056c0001207983 */ /* 0x000ea20000300800 */
[----:B------:R-:W-:-:S03]  /*49050*/  IMAD.MOV.U32 R5, RZ, RZ, R34 ;  /* 0x000000ffff057224 */ /* 0x000fc600078e0022 */
[----:B----4-:R-:W2:Y:S01]  /*49060*/  LDL.LU R28, [R1+0x528] ;  /* 0x00052800011c7983 */ /* 0x010ea20000300800 */
[----:B------:R-:W-:-:S03]  /*49070*/  IADD3.X R33, R33, UR6, RZ, P2, !PT ;  /* 0x0000000621217c10 */ /* 0x000fc600097fe4ff */
[----:B-1----:R-:W2:Y:S04]  /*49080*/  LDL.LU R34, [R1+0x568] ;  /* 0x0005680001227983 */ /* 0x002ea80000300800 */
[----:B------:R1:W-:Y:S04]  /*49090*/  LDGSTS.E [R0+0x200], [R4.64], P0 ;  /* 0x0020000004007fae */ /* 0x0003e80008121848 */
[----:B------:R1:W-:Y:S02]  /*490a0*/  STL [R1+0x3e8], R33 ;  /* 0x0003e82101007387 */ /* 0x0003e40000100800 */
[----:B-1----:R-:W-:Y:S01]  /*490b0*/  MOV R4, R7 ;  /* 0x0000000700047202 */ /* 0x002fe20000000f00 */
[----:B------:R-:W-:-:S02]  /*490c0*/  IMAD.MOV.U32 R5, RZ, RZ, R33 ;  /* 0x000000ffff057224 */ /* 0x000fc400078e0021 */
[----:B------:R-:W2:Y:S04]  /*490d0*/  LDL.LU R33, [R1+0x5ac] ;  /* 0x0005ac0001217983 */ /* 0x000ea80000300800 */
[----:B------:R-:W2:Y:S04]  /*490e0*/  LDL.LU R7, [R1+0x5ec] ;  /* 0x0005ec0001077983 */ /* 0x000ea80000300800 */
[----:B------:R1:W-:Y:S01]  /*490f0*/  LDGSTS.E [R0+0x1200], [R4.64], P0 ;  /* 0x0120000004007fae */ /* 0x0003e20008121848 */
[----:B------:R-:W-:-:S04]  /*49100*/  IADD3 R31, P1, R31, UR7, RZ ;  /* 0x000000071f1f7c10 */ /* 0x000fc8000ff3e0ff */
[----:B------:R-:W-:Y:S01]  /*49110*/  IADD3.X R36, R36, UR6, RZ, P1, !PT ;  /* 0x0000000624247c10 */ /* 0x000fe20008ffe4ff */
[----:B------:R-:W-:Y:S01]  /*49120*/  STL [R1+0x42c], R31 ;  /* 0x00042c1f01007387 */ /* 0x000fe20000100800 */
[----:B------:R-:W-:-:S03]  /*49130*/  IADD3 R38, P2, R38, UR7, RZ ;  /* 0x0000000726267c10 */ /* 0x000fc6000ff5e0ff */
[----:B------:R1:W-:Y:S02]  /*49140*/  STL [R1+0x428], R36 ;  /* 0x0004282401007387 */ /* 0x0003e40000100800 */
[----:B-1----:R-:W-:Y:S01]  /*49150*/  IMAD.MOV.U32 R5, RZ, RZ, R36 ;  /* 0x000000ffff057224 */ /* 0x002fe200078e0024 */
[----:B------:R-:W-:Y:S01]  /*49160*/  IADD3.X R39, R39, UR6, RZ, P2, !PT ;  /* 0x0000000627277c10 */ /* 0x000fe200097fe4ff */
[----:B------:R-:W-:Y:S01]  /*49170*/  STL [R1+0x46c], R38 ;  /* 0x00046c2601007387 */ /* 0x000fe20000100800 */
[----:B------:R-:W-:-:S03]  /*49180*/  IMAD.MOV.U32 R4, RZ, RZ, R31 ;  /* 0x000000ffff047224 */ /* 0x000fc600078e001f */
[----:B------:R-:W2:Y:S04]  /*49190*/  LDL.LU R36, [R1+0x5a8] ;  /* 0x0005a80001247983 */ /* 0x000ea80000300800 */
[----:B------:R-:W-:Y:S04]  /*491a0*/  STL [R1+0x468], R39 ;  /* 0x0004682701007387 */ /* 0x000fe80000100800 */
[----:B------:R-:W2:Y:S04]  /*491b0*/  LDL.LU R31, [R1+0x5e8] ;  /* 0x0005e800011f7983 */ /* 0x000ea80000300800 */
[----:B------:R1:W-:Y:S02]  /*491c0*/  LDGSTS.E [R0+0x2200], [R4.64], P0 ;  /* 0x0220000004007fae */ /* 0x0003e40008121848 */
[----:B-1----:R-:W-:-:S02]  /*491d0*/  IMAD.MOV.U32 R4, RZ, RZ, R38 ;  /* 0x000000ffff047224 */ /* 0x002fc400078e0026 */
[----:B------:R-:W-:-:S05]  /*491e0*/  IMAD.MOV.U32 R5, RZ, RZ, R39 ;  /* 0x000000ffff057224 */ /* 0x000fca00078e0027 */
[----:B------:R1:W-:Y:S01]  /*491f0*/  LDGSTS.E [R0+0x3200], [R4.64], P0 ;  /* 0x0320000004007fae */ /* 0x0003e20008121848 */
[----:B---3--:R-:W-:Y:S02]  /*49200*/  IADD3 R2, P1, R2, UR7, RZ ;  /* 0x0000000702027c10 */ /* 0x008fe4000ff3e0ff */
[----:B------:R-:W-:Y:S02]  /*49210*/  IADD3 R30, P2, R30, UR7, RZ ;  /* 0x000000071e1e7c10 */ /* 0x000fe4000ff5e0ff */
[----:B------:R-:W-:Y:S01]  /*49220*/  IADD3.X R35, R35, UR6, RZ, P1, !PT ;  /* 0x0000000623237c10 */ /* 0x000fe20008ffe4ff */
[----:B------:R-:W-:Y:S01]  /*49230*/  STL [R1+0x4ac], R2 ;  /* 0x0004ac0201007387 */ /* 0x000fe20000100800 */
[----:B-1----:R-:W-:Y:S01]  /*49240*/  IMAD.MOV.U32 R4, RZ, RZ, R2 ;  /* 0x000000ffff047224 */ /* 0x002fe200078e0002 */
[----:B------:R-:W-:Y:S02]  /*49250*/  IADD3.X R37, R37, UR6, RZ, P2, !PT ;  /* 0x0000000625257c10 */ /* 0x000fe400097fe4ff */
[----:B------:R-:W-:Y:S01]  /*49260*/  IMAD.MOV.U32 R5, RZ, RZ, R35 ;  /* 0x000000ffff057224 */ /* 0x000fe200078e0023 */
[----:B------:R1:W-:Y:S04]  /*49270*/  STL [R1+0x4a8], R35 ;  /* 0x0004a82301007387 */ /* 0x0003e80000100800 */
[----:B------:R-:W-:Y:S04]  /*49280*/  STL [R1+0x4ec], R30 ;  /* 0x0004ec1e01007387 */ /* 0x000fe80000100800 */
[----:B------:R3:W-:Y:S04]  /*49290*/  LDGSTS.E [R0+0x4200], [R4.64], P0 ;  /* 0x0420000004007fae */ /* 0x0007e80008121848 */
[----:B-1----:R-:W4:Y:S04]  /*492a0*/  LDL.LU R35, [R1+0x62c] ;  /* 0x00062c0001237983 */ /* 0x002f280000300800 */
[----:B------:R1:W-:Y:S04]  /*492b0*/  STL [R1+0x4e8], R37 ;  /* 0x0004e82501007387 */ /* 0x0003e80000100800 */
[----:B------:R-:W4:Y:S01]  /*492c0*/  LDL.LU R2, [R1+0x66c] ;  /* 0x00066c0001027983 */ /* 0x000f220000300800 */
[----:B---3--:R-:W-:-:S03]  /*492d0*/  IMAD.MOV.U32 R5, RZ, RZ, R37 ;  /* 0x000000ffff057224 */ /* 0x008fc600078e0025 */
[----:B-1----:R-:W3:Y:S01]  /*492e0*/  LDL.LU R37, [R1+0x628] ;  /* 0x0006280001257983 */ /* 0x002ee20000300800 */
[----:B------:R-:W-:-:S03]  /*492f0*/  IMAD.MOV.U32 R4, RZ, RZ, R30 ;  /* 0x000000ffff047224 */ /* 0x000fc600078e001e */
[----:B------:R-:W3:Y:S04]  /*49300*/  LDL.LU R30, [R1+0x668] ;  /* 0x00066800011e7983 */ /* 0x000ee80000300800 */
[----:B------:R1:W-:Y:S01]  /*49310*/  LDGSTS.E [R0+0x5200], [R4.64], P0 ;  /* 0x0520000004007fae */ /* 0x0003e20008121848 */
[----:B--2---:R-:W-:Y:S02]  /*49320*/  IADD3 R25, P1, R25, UR7, RZ ;  /* 0x0000000719197c10 */ /* 0x004fe4000ff3e0ff */
[----:B------:R-:W-:Y:S02]  /*49330*/  IADD3 R32, P2, R32, UR7, RZ ;  /* 0x0000000720207c10 */ /* 0x000fe4000ff5e0ff */
[----:B------:R-:W-:Y:S01]  /*49340*/  IADD3.X R28, R28, UR6, RZ, P1, !PT ;  /* 0x000000061c1c7c10 */ /* 0x000fe20008ffe4ff */
[----:B------:R-:W-:Y:S01]  /*49350*/  STL [R1+0x52c], R25 ;  /* 0x00052c1901007387 */ /* 0x000fe20000100800 */
[----:B-1----:R-:W-:Y:S01]  /*49360*/  IMAD.MOV.U32 R4, RZ, RZ, R25 ;  /* 0x000000ffff047224 */ /* 0x002fe200078e0019 */
[----:B------:R-:W-:-:S02]  /*49370*/  IADD3.X R34, R34, UR6, RZ, P2, !PT ;  /* 0x0000000622227c10 */ /* 0x000fc400097fe4ff */
[----:B------:R-:W-:Y:S01]  /*49380*/  IMAD.MOV.U32 R5, RZ, RZ, R28 ;  /* 0x000000ffff057224 */ /* 0x000fe200078e001c */
[----:B------:R1:W-:Y:S04]  /*49390*/  STL [R1+0x528], R28 ;  /* 0x0005281c01007387 */ /* 0x0003e80000100800 */
[----:B------:R-:W-:Y:S04]  /*493a0*/  STL [R1+0x56c], R32 ;  /* 0x00056c2001007387 */ /* 0x000fe80000100800 */
[----:B------:R2:W-:Y:S04]  /*493b0*/  LDGSTS.E [R0+0x6200], [R4.64], P0 ;  /* 0x0620000004007fae */ /* 0x0005e80008121848 */
[----:B-1----:R-:W3:Y:S04]  /*493c0*/  LDL.LU R28, [R1+0x6ac] ;  /* 0x0006ac00011c7983 */ /* 0x002ee80000300800 */
[----:B------:R1:W-:Y:S01]  /*493d0*/  STL [R1+0x568], R34 ;  /* 0x0005682201007387 */ /* 0x0003e20000100800 */
[----:B------:R-:W-:-:S03]  /*493e0*/  IADD3 R33, P1, R33, UR7, RZ ;  /* 0x0000000721217c10 */ /* 0x000fc6000ff3e0ff */
[----:B------:R-:W3:Y:S01]  /*493f0*/  LDL.LU R25, [R1+0x6ec] ;  /* 0x0006ec0001197983 */ /* 0x000ee20000300800 */
[----:B--2---:R-:W-:Y:S01]  /*49400*/  IMAD.MOV.U32 R5, RZ, RZ, R34 ;  /* 0x000000ffff057224 */ /* 0x004fe200078e0022 */
[----:B------:R-:W-:Y:S02]  /*49410*/  IADD3 R7, P2, R7, UR7, RZ ;  /* 0x0000000707077c10 */ /* 0x000fe4000ff5e0ff */
[----:B-1----:R-:W2:Y:S01]  /*49420*/  LDL.LU R34, [R1+0x6a8] ;  /* 0x0006a80001227983 */ /* 0x002ea20000300800 */
[----:B------:R-:W-:-:S03]  /*49430*/  IMAD.MOV.U32 R4, RZ, RZ, R32 ;  /* 0x000000ffff047224 */ /* 0x000fc600078e0020 */
[----:B------:R-:W2:Y:S04]  /*49440*/  LDL.LU R32, [R1+0x6e8] ;  /* 0x0006e80001207983 */ /* 0x000ea80000300800 */
[----:B------:R1:W-:Y:S04]  /*49450*/  STL [R1+0x5ac], R33 ;  /* 0x0005ac2101007387 */ /* 0x0003e80000100800 */
[----:B------:R1:W-:Y:S01]  /*49460*/  LDGSTS.E [R0+0x7200], [R4.64], P0 ;  /* 0x0720000004007fae */ /* 0x0003e20008121848 */
[----:B------:R-:W-:Y:S02]  /*49470*/  IADD3.X R36, R36, UR6, RZ, P1, !PT ;  /* 0x0000000624247c10 */ /* 0x000fe40008ffe4ff */
[----:B-1----:R-:W-:-:S03]  /*49480*/  MOV R4, R33 ;  /* 0x0000002100047202 */ /* 0x002fc60000000f00 */
[----:B------:R1:W-:Y:S01]  /*49490*/  STL [R1+0x5a8], R36 ;  /* 0x0005a82401007387 */ /* 0x0003e20000100800 */
[----:B------:R-:W-:-:S03]  /*494a0*/  IADD3.X R31, R31, UR6, RZ, P2, !PT ;  /* 0x000000061f1f7c10 */ /* 0x000fc600097fe4ff */
[----:B------:R1:W-:Y:S01]  /*494b0*/  STL [R1+0x5ec], R7 ;  /* 0x0005ec0701007387 */ /* 0x0003e20000100800 */
[----:B------:R-:W-:-:S03]  /*494c0*/  IMAD.MOV.U32 R5, RZ, RZ, R36 ;  /* 0x000000ffff057224 */ /* 0x000fc600078e0024 */
[----:B------:R-:W2:Y:S04]  /*494d0*/  LDL.LU R33, [R1+0x72c] ;  /* 0x00072c0001217983 */ /* 0x000ea80000300800 */
[----:B------:R1:W-:Y:S04]  /*494e0*/  STL [R1+0x5e8], R31 ;  /* 0x0005e81f01007387 */ /* 0x0003e80000100800 */
[----:B------:R-:W2:Y:S04]  /*494f0*/  LDL.LU R38, [R1+0x76c] ;  /* 0x00076c0001267983 */ /* 0x000ea80000300800 */
        /* <DEDUP_REMOVED lines=8> */
[----:B----4-:R-:W-:-:S05]  /*49580*/  IADD3 R35, P1, R35, UR7, RZ ;  /* 0x0000000723237c10 */ /* 0x010fca000ff3e0ff */
[----:B------:R4:W-:Y:S01]  /*49590*/  STL [R1+0x62c], R35 ;  /* 0x00062c2301007387 */ /* 0x0009e20000100800 */
[----:B------:R-:W-:Y:S02]  /*495a0*/  IADD3 R2, P2, R2, UR7, RZ ;  /* 0x0000000702027c10 */ /* 0x000fe4000ff5e0ff */
[----:B---3--:R-:W-:Y:S01]  /*495b0*/  IADD3.X R37, R37, UR6, RZ, P1, !PT ;  /* 0x0000000625257c10 */ /* 0x008fe20008ffe4ff */
[----:B-1----:R-:W-:Y:S01]  /*495c0*/  IMAD.MOV.U32 R4, RZ, RZ, R35 ;  /* 0x000000ffff047224 */ /* 0x002fe200078e0023 */
[----:B------:R-:W-:-:S03]  /*495d0*/  IADD3.X R30, R30, UR6, RZ, P2, !PT ;  /* 0x000000061e1e7c10 */ /* 0x000fc600097fe4ff */
[----:B------:R1:W-:Y:S04]  /*495e0*/  STL [R1+0x628], R37 ;  /* 0x0006282501007387 */ /* 0x0003e80000100800 */
[----:B------:R3:W-:Y:S04]  /*495f0*/  STL [R1+0x66c], R2 ;  /* 0x00066c0201007387 */ /* 0x0007e80000100800 */
[----:B----4-:R-:W4:Y:S01]  /*49600*/  LDL.LU R35, [R1+0x7a8] ;  /* 0x0007a80001237983 */ /* 0x010f220000300800 */
[----:B------:R-:W-:-:S03]  /*49610*/  IMAD.MOV.U32 R5, RZ, RZ, R37 ;  /* 0x000000ffff057224 */ /* 0x000fc600078e0025 */
[----:B------:R3:W-:Y:S04]  /*49620*/  STL [R1+0x668], R30 ;  /* 0x0006681e01007387 */ /* 0x0007e80000100800 */
[----:B-1----:R-:W4:Y:S04]  /*49630*/  LDL.LU R37, [R1+0x7e8] ;  /* 0x0007e80001257983 */ /* 0x002f280000300800 */
[----:B------:R1:W-:Y:S02]  /*49640*/  LDGSTS.E [R0+0xa200], [R4.64], P0 ;  /* 0x0a20000004007fae */ /* 0x0003e40008121848 */
[----:B-1----:R-:W-:-:S02]  /*49650*/  IMAD.MOV.U32 R4, RZ, RZ, R2 ;  /* 0x000000ffff047224 */ /* 0x002fc400078e0002 */
[----:B------:R-:W-:Y:S01]  /*49660*/  IMAD.MOV.U32 R5, RZ, RZ, R30 ;  /* 0x000000ffff057224 */ /* 0x000fe200078e001e */
[----:B---3--:R-:W3:Y:S04]  /*49670*/  LDL.LU R2, [R1+0x82c] ;  /* 0x00082c0001027983 */ /* 0x008ee80000300800 */
[----:B------:R-:W3:Y:S04]  /*49680*/  LDL.LU R30, [R1+0x86c] ;  /* 0x00086c00011e7983 */ /* 0x000ee80000300800 */
[----:B------:R1:W-:Y:S01]  /*49690*/  LDGSTS.E [R0+0xb200], [R4.64], P0 ;  /* 0x0b20000004007fae */ /* 0x0003e20008121848 */
[----:B------:R-:W-:-:S05]  /*496a0*/  IADD3 R28, P1, R28, UR7, RZ ;  /* 0x000000071c1c7c10 */ /* 0x000fca000ff3e0ff */
[----:B------:R1:W-:Y:S01]  /*496b0*/  STL [R1+0x6ac], R28 ;  /* 0x0006ac1c01007387 */ /* 0x0003e20000100800 */
[----:B------:R-:W-:Y:S02]  /*496c0*/  IADD3 R25, P2, R25, UR7, RZ ;  /* 0x0000000719197c10 */ /* 0x000fe4000ff5e0ff */
[----:B--2---:R-:W-:Y:S01]  /*496d0*/  IADD3.X R34, R34, UR6, RZ, P1, !PT ;  /* 0x0000000622227c10 */ /* 0x004fe20008ffe4ff */
[----:B-1----:R-:W-:Y:S01]  /*496e0*/  IMAD.MOV.U32 R4, RZ, RZ, R28 ;  /* 0x000000ffff047224 */ /* 0x002fe200078e001c */
[----:B------:R-:W-:-:S03]  /*496f0*/  IADD3.X R32, R32, UR6, RZ, P2, !PT ;  /* 0x0000000620207c10 */ /* 0x000fc600097fe4ff */
[----:B------:R1:W-:Y:S01]  /*49700*/  STL [R1+0x6a8], R34 ;  /* 0x0006a82201007387 */ /* 0x0003e20000100800 */
[----:B------:R-:W-:-:S03]  /*49710*/  IMAD.MOV.U32 R5, RZ, RZ, R34 ;  /* 0x000000ffff057224 */ /* 0x000fc600078e0022 */
[----:B------:R-:W-:Y:S04]  /*49720*/  STL [R1+0x6ec], R25 ;  /* 0x0006ec1901007387 */ /* 0x000fe80000100800 */
[----:B------:R-:W3:Y:S04]  /*49730*/  LDL.LU R28, [R1+0x828] ;  /* 0x00082800011c7983 */ /* 0x000ee80000300800 */
[----:B------:R1:W-:Y:S04]  /*49740*/  STL [R1+0x6e8], R32 ;  /* 0x0006e82001007387 */ /* 0x0003e80000100800 */
[----:B-1----:R-:W3:Y:S04]  /*49750*/  LDL.LU R34, [R1+0x868] ;  /* 0x0008680001227983 */ /* 0x002ee80000300800 */
[----:B------:R1:W-:Y:S01]  /*49760*/  LDGSTS.E [R0+0xc200], [R4.64], P0 ;  /* 0x0c20000004007fae */ /* 0x0003e20008121848 */
[----:B------:R-:W-:Y:S01]  /*49770*/  IADD3 R33, P1, R33, UR7, RZ ;  /* 0x0000000721217c10 */ /* 0x000fe2000ff3e0ff */
[----:B-1----:R-:W-:-:S02]  /*49780*/  IMAD.MOV.U32 R4, RZ, RZ, R25 ;  /* 0x000000ffff047224 */ /* 0x002fc400078e0019 */
[----:B------:R-:W-:Y:S01]  /*49790*/  IMAD.MOV.U32 R5, RZ, RZ, R32 ;  /* 0x000000ffff057224 */ /* 0x000fe200078e0020 */
[----:B------:R-:W-:Y:S01]  /*497a0*/  IADD3 R38, P2, R38, UR7, RZ ;  /* 0x0000000726267c10 */ /* 0x000fe2000ff5e0ff */
[----:B------:R-:W3:Y:S01]  /*497b0*/  LDL.LU R32, [R1+0x8ac] ;  /* 0x0008ac0001207983 */ /* 0x000ee20000300800 */
[----:B------:R-:W-:-:S03]  /*497c0*/  IADD3.X R36, R36, UR6, RZ, P1, !PT ;  /* 0x0000000624247c10 */ /* 0x000fc60008ffe4ff */
[----:B------:R-:W3:Y:S01]  /*497d0*/  LDL.LU R25, [R1+0x8ec] ;  /* 0x0008ec0001197983 */ /* 0x000ee20000300800 */
[----:B------:R-:W-:-:S03]  /*497e0*/  IADD3.X R39, R39, UR6, RZ, P2, !PT ;  /* 0x0000000627277c10 */ /* 0x000fc600097fe4ff */
[----:B------:R-:W-:Y:S04]  /*497f0*/  STL [R1+0x72c], R33 ;  /* 0x00072c2101007387 */ /* 0x000fe80000100800 */
[----:B------:R1:W-:Y:S04]  /*49800*/  LDGSTS.E [R0+0xd200], [R4.64], P0 ;  /* 0x0d20000004007fae */ /* 0x0003e80008121848 */
[----:B------:R1:W-:Y:S04]  /*49810*/  STL [R1+0x728], R36 ;  /* 0x0007282401007387 */ /* 0x0003e80000100800 */
[----:B------:R-:W-:Y:S01]  /*49820*/  STL [R1+0x76c], R38 ;  /* 0x00076c2601007387 */ /* 0x000fe20000100800 */
[----:B-1----:R-:W-:-:S03]  /*49830*/  IMAD.MOV.U32 R5, RZ, RZ, R36 ;  /* 0x000000ffff057224 */ /* 0x002fc600078e0024 */
[----:B------:R-:W3:Y:S01]  /*49840*/  LDL.LU R36, [R1+0x8a8] ;  /* 0x0008a80001247983 */ /* 0x000ee20000300800 */
[----:B------:R-:W-:Y:S01]  /*49850*/  IMAD.MOV.U32 R4, RZ, RZ, R33 ;  /* 0x000000ffff047224 */ /* 0x000fe200078e0021 */
[----:B------:R-:W-:Y:S02]  /*49860*/  IADD3 R7, P1, R7, UR7, RZ ;  /* 0x0000000707077c10 */ /* 0x000fe4000ff3e0ff */
[----:B------:R-:W-:Y:S04]  /*49870*/  STL [R1+0x768], R39 ;  /* 0x0007682701007387 */ /* 0x000fe80000100800 */
[----:B------:R-:W3:Y:S01]  /*49880*/  LDL.LU R33, [R1+0x8e8] ;  /* 0x0008e80001217983 */ /* 0x000ee20000300800 */
[----:B------:R-:W-:-:S03]  /*49890*/  IADD3 R31, P2, R31, UR7, RZ ;  /* 0x000000071f1f7c10 */ /* 0x000fc6000ff5e0ff */
[----:B------:R1:W-:Y:S04]  /*498a0*/  LDGSTS.E [R0+0xe200], [R4.64], P0 ;  /* 0x0e20000004007fae */ /* 0x0003e80008121848 */
[----:B------:R-:W-:Y:S01]  /*498b0*/  STL [R1+0x7ac], R7 ;  /* 0x0007ac0701007387 */ /* 0x000fe20000100800 */
[----:B-1----:R-:W-:Y:S01]  /*498c0*/  MOV R4, R38 ;  /* 0x0000002600047202 */ /* 0x002fe20000000f00 */
[----:B------:R-:W-:-:S05]  /*498d0*/  IMAD.MOV.U32 R5, RZ, RZ, R39 ;  /* 0x000000ffff057224 */ /* 0x000fca00078e0027 */
[----:B------:R1:W-:Y:S02]  /*498e0*/  LDGSTS.E [R0+0xf200], [R4.64], P0 ;  /* 0x0f20000004007fae */ /* 0x0003e40008121848 */
[----:B-1----:R-:W-:Y:S01]  /*498f0*/  IMAD.MOV.U32 R4, RZ, RZ, R7 ;  /* 0x000000ffff047224 */ /* 0x002fe200078e0007 */
[----:B----4-:R-:W-:-:S05]  /*49900*/  IADD3.X R35, R35, UR6, RZ, P1, !PT ;  /* 0x0000000623237c10 */ /* 0x010fca0008ffe4ff */
[----:B------:R-:W-:Y:S01]  /*49910*/  IMAD.MOV.U32 R5, RZ, RZ, R35 ;  /* 0x000000ffff057224 */ /* 0x000fe200078e0023 */
[----:B------:R1:W-:Y:S01]  /*49920*/  STL [R1+0x7a8], R35 ;  /* 0x0007a82301007387 */ /* 0x0003e20000100800 */
[----:B------:R-:W-:-:S03]  /*49930*/  IADD3.X R37, R37, UR6, RZ, P2, !PT ;  /* 0x0000000625257c10 */ /* 0x000fc600097fe4ff */
[----:B------:R-:W-:Y:S04]  /*49940*/  STL [R1+0x7ec], R31 ;  /* 0x0007ec1f01007387 */ /* 0x000fe80000100800 */
[----:B------:R4:W-:Y:S04]  /*49950*/  LDGSTS.E [R0+0x10200], [R4.64], P0 ;  /* 0x1020000004007fae */ /* 0x0009e80008121848 */
[----:B-1----:R-:W2:Y:S04]  /*49960*/  LDL.LU R35, [R1+0x92c] ;  /* 0x00092c0001237983 */ /* 0x002ea80000300800 */
[----:B------:R1:W-:Y:S04]  /*49970*/  STL [R1+0x7e8], R37 ;  /* 0x0007e82501007387 */ /* 0x0003e80000100800 */
[----:B------:R-:W2:Y:S01]  /*49980*/  LDL.LU R7, [R1+0x96c] ;  /* 0x00096c0001077983 */ /* 0x000ea20000300800 */
[----:B----4-:R-:W-:-:S03]  /*49990*/  IMAD.MOV.U32 R5, RZ, RZ, R37 ;  /* 0x000000ffff057224 */ /* 0x010fc600078e0025 */
[----:B-1----:R-:W4:Y:S01]  /*499a0*/  LDL.LU R37, [R1+0x928] ;  /* 0x0009280001257983 */ /* 0x002f220000300800 */
[----:B------:R-:W-:-:S03]  /*499b0*/  IMAD.MOV.U32 R4, RZ, RZ, R31 ;  /* 0x000000ffff047224 */ /* 0x000fc600078e001f */
[----:B------:R-:W4:Y:S01]  /*499c0*/  LDL.LU R31, [R1+0x968] ;  /* 0x00096800011f7983 */ /* 0x000f220000300800 */
[----:B---3--:R-:W-:Y:S02]  /*499d0*/  IADD3 R2, P1, R2, UR7, RZ ;  /* 0x0000000702027c10 */ /* 0x008fe4000ff3e0ff */
[----:B------:R-:W-:Y:S01]  /*499e0*/  IADD3 R30, P2, R30, UR7, RZ ;  /* 0x000000071e1e7c10 */ /* 0x000fe2000ff5e0ff */
[----:B------:R1:W-:Y:S04]  /*499f0*/  LDGSTS.E [R0+0x11200], [R4.64], P0 ;  /* 0x1120000004007fae */ /* 0x0003e80008121848 */
[----:B------:R-:W-:Y:S01]  /*49a00*/  STL [R1+0x82c], R2 ;  /* 0x00082c0201007387 */ /* 0x000fe20000100800 */
[----:B-1----:R-:W-:Y:S01]  /*49a10*/  IMAD.MOV.U32 R4, RZ, RZ, R2 ;  /* 0x000000ffff047224 */ /* 0x002fe200078e0002 */
[----:B------:R-:W-:-:S05]  /*49a20*/  IADD3.X R28, R28, UR6, RZ, P1, !PT ;  /* 0x000000061c1c7c10 */ /* 0x000fca0008ffe4ff */
        /* <DEDUP_REMOVED lines=8> */
[----:B---3--:R-:W-:Y:S01]  /*49ab0*/  IMAD.MOV.U32 R5, RZ, RZ, R34 ;  /* 0x000000ffff057224 */ /* 0x008fe200078e0022 */
[----:B------:R-:W-:-:S02]  /*49ac0*/  IADD3 R32, P1, R32, UR7, RZ ;  /* 0x0000000720207c10 */ /* 0x000fc4000ff3e0ff */
[----:B-1----:R-:W3:Y:S01]  /*49ad0*/  LDL.LU R34, [R1+0x9a8] ;  /* 0x0009a80001227983 */ /* 0x002ee20000300800 */
[----:B------:R-:W-:Y:S01]  /*49ae0*/  IADD3 R25, P2, R25, UR7, RZ ;  /* 0x0000000719197c10 */ /* 0x000fe2000ff5e0ff */
[----:B------:R-:W-:Y:S02]  /*49af0*/  IMAD.MOV.U32 R4, RZ, RZ, R30 ;  /* 0x000000ffff047224 */ /* 0x000fe400078e001e */
[----:B------:R-:W3:Y:S04]  /*49b00*/  LDL.LU R30, [R1+0x9e8] ;  /* 0x0009e800011e7983 */ /* 0x000ee80000300800 */
[----:B------:R1:W-:Y:S04]  /*49b10*/  STL [R1+0x8ac], R32 ;  /* 0x0008ac2001007387 */ /* 0x0003e80000100800 */
[----:B------:R1:W-:Y:S01]  /*49b20*/  LDGSTS.E [R0+0x13200], [R4.64], P0 ;  /* 0x1320000004007fae */ /* 0x0003e20008121848 */
[----:B------:R-:W-:Y:S01]  /*49b30*/  IADD3.X R36, R36, UR6, RZ, P1, !PT ;  /* 0x0000000624247c10 */ /* 0x000fe20008ffe4ff */
[----:B-1----:R-:W-:-:S04]  /*49b40*/  IMAD.MOV.U32 R4, RZ, RZ, R32 ;  /* 0x000000ffff047224 */ /* 0x002fc800078e0020 */
[----:B------:R-:W-:Y:S01]  /*49b50*/  STL [R1+0x8a8], R36 ;  /* 0x0008a82401007387 */ /* 0x000fe20000100800 */
[----:B------:R-:W-:-:S03]  /*49b60*/  IADD3.X R33, R33, UR6, RZ, P2, !PT ;  /* 0x0000000621217c10 */ /* 0x000fc600097fe4ff */
[----:B------:R-:W-:Y:S01]  /*49b70*/  STL [R1+0x8ec], R25 ;  /* 0x0008ec1901007387 */ /* 0x000fe20000100800 */
[----:B------:R-:W-:-:S03]  /*49b80*/  IMAD.MOV.U32 R5, RZ, RZ, R36 ;  /* 0x000000ffff057224 */ /* 0x000fc600078e0024 */
[----:B------:R-:W3:Y:S04]  /*49b90*/  LDL.LU R38, [R1+0xa2c] ;  /* 0x000a2c0001267983 */ /* 0x000ee80000300800 */
[----:B------:R1:W-:Y:S04]  /*49ba0*/  STL [R1+0x8e8], R33 ;  /* 0x0008e82101007387 */ /* 0x0003e80000100800 */
[----:B------:R-:W3:Y:S04]  /*49bb0*/  LDL.LU R32, [R1+0xa6c] ;  /* 0x000a6c0001207983 */ /* 0x000ee80000300800 */
[----:B------:R-:W3:Y:S04]  /*49bc0*/  LDL.LU R39, [R1+0xa28] ;  /* 0x000a280001277983 */ /* 0x000ee80000300800 */
[----:B------:R1:W-:Y:S02]  /*49bd0*/  LDGSTS.E [R0+0x14200], [R4.64], P0 ;  /* 0x1420000004007fae */ /* 0x0003e40008121848 */
[----:B-1----:R-:W-:-:S02]  /*49be0*/  IMAD.MOV.U32 R5, RZ, RZ, R33 ;  /* 0x000000ffff057224 */ /* 0x002fc400078e0021 */
[----:B------:R-:W3:Y:S01]  /*49bf0*/  LDL.LU R33, [R1+0xa68] ;  /* 0x000a680001217983 */ /* 0x000ee20000300800 */
[----:B------:R-:W-:-:S03]  /*49c00*/  IMAD.MOV.U32 R4, RZ, RZ, R25 ;  /* 0x000000ffff047224 */ /* 0x000fc600078e0019 */
[----:B------:R-:W3:Y:S04]  /*49c10*/  LDL.LU R36, [R1+0xaac] ;  /* 0x000aac0001247983 */ /* 0x000ee80000300800 */
[----:B------:R-:W3:Y:S04]  /*49c20*/  LDL.LU R25, [R1+0xaec] ;  /* 0x000aec0001197983 */ /* 0x000ee80000300800 */
[----:B------:R1:W-:Y:S01]  /*49c30*/  LDGSTS.E [R0+0x15200], [R4.64], P0 ;  /* 0x1520000004007fae */ /* 0x0003e20008121848 */
[----:B--2---:R-:W-:-:S05]  /*49c40*/  IADD3 R35, P1, R35, UR7, RZ ;  /* 0x0000000723237c10 */ /* 0x004fca000ff3e0ff */
[----:B------:R-:W-:Y:S01]  /*49c50*/  STL [R1+0x92c], R35 ;  /* 0x00092c2301007387 */ /* 0x000fe20000100800 */
[----:B------:R-:W-:Y:S02]  /*49c60*/  IADD3 R7, P2, R7, UR7, RZ ;  /* 0x0000000707077c10 */ /* 0x000fe4000ff5e0ff */
[----:B----4-:R-:W-:-:S05]  /*49c70*/  IADD3.X R37, R37, UR6, RZ, P1, !PT ;  /* 0x0000000625257c10 */ /* 0x010fca0008ffe4ff */
[----:B------:R2:W-:Y:S01]  /*49c80*/  STL [R1+0x928], R37 ;  /* 0x0009282501007387 */ /* 0x0005e20000100800 */
[----:B-1----:R-:W-:Y:S01]  /*49c90*/  IMAD.MOV.U32 R5, RZ, RZ, R37 ;  /* 0x000000ffff057224 */ /* 0x002fe200078e0025 */
[----:B------:R-:W-:Y:S02]  /*49ca0*/  IADD3.X R31, R31, UR6, RZ, P2, !PT ;  /* 0x000000061f1f7c10 */ /* 0x000fe400097fe4ff */
[----:B------:R1:W-:Y:S01]  /*49cb0*/  STL [R1+0x96c], R7 ;  /* 0x00096c0701007387 */ /* 0x0003e20000100800 */
[----:B------:R-:W-:-:S03]  /*49cc0*/  MOV R4, R35 ;  /* 0x0000002300047202 */ /* 0x000fc60000000f00 */
[----:B--2---:R-:W2:Y:S04]  /*49cd0*/  LDL.LU R37, [R1+0xaa8] ;  /* 0x000aa80001257983 */ /* 0x004ea80000300800 */
[----:B------:R4:W-:Y:S04]  /*49ce0*/  STL [R1+0x968], R31 ;  /* 0x0009681f01007387 */ /* 0x0009e80000100800 */
[----:B------:R-:W2:Y:S04]  /*49cf0*/  LDL.LU R35, [R1+0xae8] ;  /* 0x000ae80001237983 */ /* 0x000ea80000300800 */
[----:B------:R1:W-:Y:S02]  /*49d00*/  LDGSTS.E [R0+0x16200], [R4.64], P0 ;  /* 0x1620000004007fae */ /* 0x0003e40008121848 */
[----:B-1----:R-:W-:-:S02]  /*49d10*/  IMAD.MOV.U32 R4, RZ, RZ, R7 ;  /* 0x000000ffff047224 */ /* 0x002fc400078e0007 */
[----:B------:R-:W-:Y:S01]  /*49d20*/  IMAD.MOV.U32 R5, RZ, RZ, R31 ;  /* 0x000000ffff057224 */ /* 0x000fe200078e001f */
[----:B------:R-:W2:Y:S04]  /*49d30*/  LDL.LU R7, [R1+0xb2c] ;  /* 0x000b2c0001077983 */ /* 0x000ea80000300800 */
[----:B----4-:R-:W4:Y:S04]  /*49d40*/  LDL.LU R31, [R1+0xb6c] ;  /* 0x000b6c00011f7983 */ /* 0x010f280000300800 */
[----:B------:R1:W-:Y:S01]  /*49d50*/  LDGSTS.E [R0+0x17200], [R4.64], P0 ;  /* 0x1720000004007fae */ /* 0x0003e20008121848 */
[----:B------:R-:W-:-:S05]  /*49d60*/  IADD3 R28, P1, R28, UR7, RZ ;  /* 0x000000071c1c7c10 */ /* 0x000fca000ff3e0ff */
[----:B------:R1:W-:Y:S01]  /*49d70*/  STL [R1+0x9ac], R28 ;  /* 0x0009ac1c01007387 */ /* 0x0003e20000100800 */
[----:B------:R-:W-:Y:S02]  /*49d80*/  IADD3 R2, P2, R2, UR7, RZ ;  /* 0x0000000702027c10 */ /* 0x000fe4000ff5e0ff */
[----:B---3--:R-:W-:Y:S01]  /*49d90*/  IADD3.X R34, R34, UR6, RZ, P1, !PT ;  /* 0x0000000622227c10 */ /* 0x008fe20008ffe4ff */
        /* <DEDUP_REMOVED lines=11> */
[----:B------:R-:W-:Y:S02]  /*49e50*/  IMAD.MOV.U32 R5, RZ, RZ, R30 ;  /* 0x000000ffff057224 */ /* 0x000fe400078e001e */
[----:B------:R-:W3:Y:S01]  /*49e60*/  LDL.LU R30, [R1+0x3b4] ;  /* 0x0003b400011e7983 */ /* 0x000ee20000300800 */
[----:B------:R-:W-:-:S03]  /*49e70*/  IADD3 R32, P2, R32, UR7, RZ ;  /* 0x0000000720207c10 */ /* 0x000fc6000ff5e0ff */
[----:B------:R1:W-:Y:S01]  /*49e80*/  LDGSTS.E [R0+0x19200], [R4.64], P0 ;  /* 0x1920000004007fae */ /* 0x0003e20008121848 */
[----:B------:R-:W-:-:S03]  /*49e90*/  IADD3.X R39, R39, UR6, RZ, P1, !PT ;  /* 0x0000000627277c10 */ /* 0x000fc60008ffe4ff */
[----:B------:R-:W3:Y:S04]  /*49ea0*/  LDL.LU R2, [R1+0x3f4] ;  /* 0x0003f40001027983 */ /* 0x000ee80000300800 */
[----:B------:R-:W-:Y:S01]  /*49eb0*/  STL [R1+0xa2c], R38 ;  /* 0x000a2c2601007387 */ /* 0x000fe20000100800 */
[----:B-1----:R-:W-:Y:S02]  /*49ec0*/  IMAD.MOV.U32 R4, RZ, RZ, R38 ;  /* 0x000000ffff047224 */ /* 0x002fe400078e0026 */
[----:B------:R-:W-:Y:S01]  /*49ed0*/  IMAD.MOV.U32 R5, RZ, RZ, R39 ;  /* 0x000000ffff057224 */ /* 0x000fe200078e0027 */
[----:B------:R-:W-:Y:S01]  /*49ee0*/  STL [R1+0xa28], R39 ;  /* 0x000a282701007387 */ /* 0x000fe20000100800 */
[----:B------:R-:W-:-:S03]  /*49ef0*/  IADD3.X R33, R33, UR6, RZ, P2, !PT ;  /* 0x0000000621217c10 */ /* 0x000fc600097fe4ff */
[----:B------:R1:W-:Y:S04]  /*49f00*/  STL [R1+0xa6c], R32 ;  /* 0x000a6c2001007387 */ /* 0x0003e80000100800 */
[----:B------:R1:W-:Y:S01]  /*49f10*/  LDGSTS.E [R0+0x1a200], [R4.64], P0 ;  /* 0x1a20000004007fae */ /* 0x0003e20008121848 */
[----:B------:R-:W-:-:S03]  /*49f20*/  IADD3 R36, P1, R36, UR7, RZ ;  /* 0x0000000724247c10 */ /* 0x000fc6000ff3e0ff */
[----:B------:R1:W-:Y:S01]  /*49f30*/  STL [R1+0xa68], R33 ;  /* 0x000a682101007387 */ /* 0x0003e20000100800 */
[----:B------:R-:W-:Y:S01]  /*49f40*/  IADD3 R25, P2, R25, UR7, RZ ;  /* 0x0000000719197c10 */ /* 0x000fe2000ff5e0ff */
[----:B-1----:R-:W-:Y:S02]  /*49f50*/  IMAD.MOV.U32 R4, RZ, RZ, R32 ;  /* 0x000000ffff047224 */ /* 0x002fe400078e0020 */
[----:B------:R-:W3:Y:S01]  /*49f60*/  LDL.LU R32, [R1+0x3b0] ;  /* 0x0003b00001207983 */ /* 0x000ee20000300800 */
[----:B------:R-:W-:-:S03]  /*49f70*/  IMAD.MOV.U32 R5, RZ, RZ, R33 ;  /* 0x000000ffff057224 */ /* 0x000fc600078e0021 */
[----:B------:R-:W3:Y:S04]  /*49f80*/  LDL.LU R33, [R1+0x3f0] ;  /* 0x0003f00001217983 */ /* 0x000ee80000300800 */
[----:B------:R1:W-:Y:S04]  /*49f90*/  LDGSTS.E [R0+0x1b200], [R4.64], P0 ;  /* 0x1b20000004007fae */ /* 0x0003e80008121848 */
[----:B------:R-:W-:Y:S01]  /*49fa0*/  STL [R1+0xaac], R36 ;  /* 0x000aac2401007387 */ /* 0x000fe20000100800 */
[----:B-1----:R-:W-:Y:S01]  /*49fb0*/  IMAD.MOV.U32 R4, RZ, RZ, R36 ;  /* 0x000000ffff047224 */ /* 0x002fe200078e0024 */
[----:B--2---:R-:W-:-:S05]  /*49fc0*/  IADD3.X R37, R37, UR6, RZ, P1, !PT ;  /* 0x0000000625257c10 */ /* 0x004fca0008ffe4ff */
[----:B------:R-:W-:Y:S01]  /*49fd0*/  IMAD.MOV.U32 R5, RZ, RZ, R37 ;  /* 0x000000ffff057224 */ /* 0x000fe200078e0025 */
[----:B------:R-:W-:Y:S01]  /*49fe0*/  IADD3.X R35, R35, UR6, RZ, P2, !PT ;  /* 0x0000000623237c10 */ /* 0x000fe200097fe4ff */
[----:B------:R-:W-:Y:S04]  /*49ff0*/  STL [R1+0xaa8], R37 ;  /* 0x000aa82501007387 */ /* 0x000fe80000100800 */
[----:B------:R-:W-:Y:S04]  /*4a000*/  STL [R1+0xaec], R25 ;  /* 0x000aec1901007387 */ /* 0x000fe80000100800 */
[----:B------:R1:W-:Y:S04]  /*4a010*/  LDGSTS.E [R0+0x1c200], [R4.64], P0 ;  /* 0x1c20000004007fae */ /* 0x0003e80008121848 */
[----:B------:R2:W-:Y:S01]  /*4a020*/  STL [R1+0xae8], R35 ;  /* 0x000ae82301007387 */ /* 0x0005e20000100800 */
[----:B-1----:R-:W-:Y:S01]  /*4a030*/  IMAD.MOV.U32 R5, RZ, RZ, R35 ;  /* 0x000000ffff057224 */ /* 0x002fe200078e0023 */
[----:B------:R-:W-:-:S02]  /*4a040*/  MOV R4, R25 ;  /* 0x0000001900047202 */ /* 0x000fc40000000f00 */
[----:B--2---:R-:W2:Y:S04]  /*4a050*/  LDL.LU R35, [R1+0x430] ;  /* 0x0004300001237983 */ /* 0x004ea80000300800 */
[----:B------:R-:W2:Y:S04]  /*4a060*/  LDL.LU R25, [R1+0x434] ;  /* 0x0004340001197983 */ /* 0x000ea80000300800 */
[----:B------:R-:W2:Y:S04]  /*4a070*/  LDL.LU R38, [R1+0x470] ;  /* 0x0004700001267983 */ /* 0x000ea80000300800 */
[----:B------:R-:W2:Y:S01]  /*4a080*/  LDL.LU R37, [R1+0x474] ;  /* 0x0004740001257983 */ /* 0x000ea20000300800 */
[----:B------:R-:W-:-:S02]  /*4a090*/  IADD3 R7, P1, R7, UR7, RZ ;  /* 0x0000000707077c10 */ /* 0x000fc4000ff3e0ff */
[----:B----4-:R-:W-:Y:S01]  /*4a0a0*/  IADD3 R31, P2, R31, UR7, RZ ;  /* 0x000000071f1f7c10 */ /* 0x010fe2000ff5e0ff */
[----:B------:R1:W-:Y:S04]  /*4a0b0*/  LDGSTS.E [R0+0x1d200], [R4.64], P0 ;  /* 0x1d20000004007fae */ /* 0x0003e80008121848 */
[----:B------:R4:W-:Y:S01]  /*4a0c0*/  STL [R1+0xb2c], R7 ;  /* 0x000b2c0701007387 */ /* 0x0009e20000100800 */
[----:B-1----:R-:W-:Y:S01]  /*4a0d0*/  IMAD.MOV.U32 R4, RZ, RZ, R7 ;  /* 0x000000ffff047224 */ /* 0x002fe200078e0007 */
[----:B---3--:R-:W-:-:S05]  /*4a0e0*/  IADD3.X R28, R28, UR6, RZ, P1, !PT ;  /* 0x000000061c1c7c10 */ /* 0x008fca0008ffe4ff */
[----:B------:R-:W-:Y:S01]  /*4a0f0*/  IMAD.MOV.U32 R5, RZ, RZ, R28 ;  /* 0x000000ffff057224 */ /* 0x000fe200078e001c */
[----:B------:R1:W-:Y:S01]  /*4a100*/  STL [R1+0xb28], R28 ;  /* 0x000b281c01007387 */ /* 0x0003e20000100800 */
[----:B------:R-:W-:-:S03]  /*4a110*/  IADD3.X R34, R34, UR6, RZ, P2, !PT ;  /* 0x0000000622227c10 */ /* 0x000fc600097fe4ff */
[----:B------:R-:W-:Y:S04]  /*4a120*/  STL [R1+0xb6c], R31 ;  /* 0x000b6c1f01007387 */ /* 0x000fe80000100800 */
[----:B----4-:R-:W3:Y:S04]  /*4a130*/  LDL.LU R7, [R1+0x4b4] ;  /* 0x0004b40001077983 */ /* 0x010ee80000300800 */
[----:B------:R4:W-:Y:S04]  /*4a140*/  STL [R1+0xb68], R34 ;  /* 0x000b682201007387 */ /* 0x0009e80000100800 */
[----:B------:R4:W-:Y:S04]  /*4a150*/  LDGSTS.E [R0+0x1e200], [R4.64], P0 ;  /* 0x1e20000004007fae */ /* 0x0009e80008121848 */
[----:B-1----:R-:W3:Y:S01]  /*4a160*/  LDL.LU R28, [R1+0x4f4] ;  /* 0x0004f400011c7983 */ /* 0x002ee20000300800 */
[----:B------:R-:W-:Y:S01]  /*4a170*/  IADD3 R30, P1, R30, UR7, RZ ;  /* 0x000000071e1e7c10 */ /* 0x000fe2000ff3e0ff */
[----:B----4-:R-:W-:-:S02]  /*4a180*/  IMAD.MOV.U32 R5, RZ, RZ, R34 ;  /* 0x000000ffff057224 */ /* 0x010fc400078e0022 */
[----:B------:R-:W4:Y:S01]  /*4a190*/  LDL.LU R34, [R1+0x4b0] ;  /* 0x0004b00001227983 */ /* 0x000f220000300800 */
[----:B------:R-:W-:Y:S01]  /*4a1a0*/  IMAD.MOV.U32 R4, RZ, RZ, R31 ;  /* 0x000000ffff047224 */ /* 0x000fe200078e001f */
[----:B------:R-:W-:Y:S02]  /*4a1b0*/  IADD3 R2, P2, R2, UR7, RZ ;  /* 0x0000000702027c10 */ /* 0x000fe4000ff5e0ff */
[----:B------:R-:W4:Y:S04]  /*4a1c0*/  LDL.LU R36, [R1+0x4f0] ;  /* 0x0004f00001247983 */ /* 0x000f280000300800 */
[----:B------:R1:W-:Y:S04]  /*4a1d0*/  LDGSTS.E [R0+0x1f200], [R4.64], P0 ;  /* 0x1f20000004007fae */ /* 0x0003e80008121848 */
[----:B------:R1:W-:Y:S04]  /*4a1e0*/  STL [R1+0x3b4], R30 ;  /* 0x0003b41e01007387 */ /* 0x0003e80000100800 */
[----:B------:R-:W-:Y:S01]  /*4a1f0*/  STL [R1+0x3f4], R2 ;  /* 0x0003f40201007387 */ /* 0x000fe20000100800 */
[----:B-1----:R-:W-:-:S04]  /*4a200*/  IMAD.U32 R0, RZ, RZ, UR5 ;  /* 0x00000005ff007e24 */ /* 0x002fc8000f8e00ff */
[----:B------:R-:W-:Y:S02]  /*4a210*/  IMAD R0, R0, 0x20000, R27 ;  /* 0x0002000000007824 */ /* 0x000fe400078e021b */
[----:B------:R-:W-:Y:S01]  /*4a220*/  IMAD.MOV.U32 R4, RZ, RZ, R30 ;  /* 0x000000ffff047224 */ /* 0x000fe200078e001e */
[----:B------:R-:W-:-:S05]  /*4a230*/  IADD3.X R32, R32, UR6, RZ, P1, !PT ;  /* 0x0000000620207c10 */ /* 0x000fca0008ffe4ff */
[----:B------:R1:W-:Y:S04]  /*4a240*/  STL [R1+0x3b0], R32 ;  /* 0x0003b02001007387 */ /* 0x0003e80000100800 */
[----:B------:R-:W4:Y:S04]  /*4a250*/  LDL.LU R27, [R1+0x534] ;  /* 0x00053400011b7983 */ /* 0x000f280000300800 */
[----:B------:R-:W4:Y:S04]  /*4a260*/  LDL.LU R31, [R1+0x574] ;  /* 0x00057400011f7983 */ /* 0x000f280000300800 */
[----:B------:R-:W4:Y:S01]  /*4a270*/  LDL.LU R30, [R1+0x530] ;  /* 0x00053000011e7983 */ /* 0x000f220000300800 */
[----:B------:R-:W-:Y:S01]  /*4a280*/  IMAD.MOV.U32 R5, RZ, RZ, R32 ;  /* 0x000000ffff057224 */ /* 0x000fe200078e0020 */
[----:B------:R-:W-:-:S02]  /*4a290*/  IADD3.X R33, R33, UR6, RZ, P2, !PT ;  /* 0x0000000621217c10 */ /* 0x000fc400097fe4ff */
[----:B-1----:R-:W4:Y:S04]  /*4a2a0*/  LDL.LU R32, [R1+0x570] ;  /* 0x0005700001207983 */ /* 0x002f280000300800 */
[----:B------:R1:W-:Y:S04]  /*4a2b0*/  LDGSTS.E [R0+0x400], [R4.64], P0 ;  /* 0x0040000004007fae */ /* 0x0003e80008121848 */
[----:B------:R1:W-:Y:S02]  /*4a2c0*/  STL [R1+0x3f0], R33 ;  /* 0x0003f02101007387 */ /* 0x0003e40000100800 */
[----:B-1----:R-:W-:-:S02]  /*4a2d0*/  IMAD.MOV.U32 R4, RZ, RZ, R2 ;  /* 0x000000ffff047224 */ /* 0x002fc400078e0002 */
[----:B------:R-:W-:Y:S02]  /*4a2e0*/  IMAD.MOV.U32 R5, RZ, RZ, R33 ;  /* 0x000000ffff057224 */ /* 0x000fe400078e0021 */
[----:B------:R-:W4:Y:S04]  /*4a2f0*/  LDL.LU R33, [R1+0x5b4] ;  /* 0x0005b40001217983 */ /* 0x000f280000300800 */
[----:B------:R-:W4:Y:S04]  /*4a300*/  LDL.LU R2, [R1+0x5f4] ;  /* 0x0005f40001027983 */ /* 0x000f280000300800 */
[----:B------:R1:W-:Y:S01]  /*4a310*/  LDGSTS.E [R0+0x1400], [R4.64], P0 ;  /* 0x0140000004007fae */ /* 0x0003e20008121848 */
[----:B--2---:R-:W-:-:S04]  /*4a320*/  IADD3 R25, P1, R25, UR7, RZ ;  /* 0x0000000719197c10 */ /* 0x004fc8000ff3e0ff */
[----:B------:R-:W-:Y:S01]  /*4a330*/  IADD3.X R35, R35, UR6, RZ, P1, !PT ;  /* 0x0000000623237c10 */ /* 0x000fe20008ffe4ff */
[----:B------:R-:W-:Y:S01]  /*4a340*/  STL [R1+0x434], R25 ;  /* 0x0004341901007387 */ /* 0x000fe20000100800 */
[----:B------:R-:W-:-:S03]  /*4a350*/  IADD3 R37, P2, R37, UR7, RZ ;  /* 0x0000000725257c10 */ /* 0x000fc6000ff5e0ff */
[----:B------:R2:W-:Y:S01]  /*4a360*/  STL [R1+0x430], R35 ;  /* 0x0004302301007387 */ /* 0x0005e20000100800 */
[----:B-1----:R-:W-:Y:S01]  /*4a370*/  IMAD.MOV.U32 R5, RZ, RZ, R35 ;  /* 0x000000ffff057224 */ /* 0x002fe200078e0023 */
[----:B------:R-:W-:Y:S02]  /*4a380*/  IADD3.X R38, R38, UR6, RZ, P2, !PT ;  /* 0x0000000626267c10 */ /* 0x000fe400097fe4ff */
[----:B------:R-:W-:Y:S01]  /*4a390*/  STL [R1+0x474], R37 ;  /* 0x0004742501007387 */ /* 0x000fe20000100800 */
[----:B------:R-:W-:-:S03]  /*4a3a0*/  IMAD.MOV.U32 R4, RZ, RZ, R25 ;  /* 0x000000ffff047224 */ /* 0x000fc600078e0019 */
[----:B--2---:R-:W2:Y:S04]  /*4a3b0*/  LDL.LU R35, [R1+0x5b0] ;  /* 0x0005b00001237983 */ /* 0x004ea80000300800 */
[----:B------:R-:W-:Y:S04]  /*4a3c0*/  STL [R1+0x470], R38 ;  /* 0x0004702601007387 */ /* 0x000fe80000100800 */
[----:B------:R-:W2:Y:S04]  /*4a3d0*/  LDL.LU R25, [R1+0x5f0] ;  /* 0x0005f00001197983 */ /* 0x000ea80000300800 */
[----:B------:R1:W-:Y:S02]  /*4a3e0*/  LDGSTS.E [R0+0x2400], [R4.64], P0 ;  /* 0x0240000004007fae */ /* 0x0003e40008121848 */
[----:B-1----:R-:W-:Y:S01]  /*4a3f0*/  MOV R4, R37 ;  /* 0x0000002500047202 */ /* 0x002fe20000000f00 */
[----:B------:R-:W-:-:S05]  /*4a400*/  IMAD.MOV.U32 R5, RZ, RZ, R38 ;  /* 0x000000ffff057224 */ /* 0x000fca00078e0026 */
[----:B------:R1:W-:Y:S01]  /*4a410*/  LDGSTS.E [R0+0x3400], [R4.64], P0 ;  /* 0x0340000004007fae */ /* 0x0003e20008121848 */
[----:B---3--:R-:W-:-:S05]  /*4a420*/  IADD3 R7, P1, R7, UR7, RZ ;  /* 0x0000000707077c10 */ /* 0x008fca000ff3e0ff */
[----:B------:R-:W-:Y:S01]  /*4a430*/  STL [R1+0x4b4], R7 ;  /* 0x0004b40701007387 */ /* 0x000fe20000100800 */
[----:B-1----:R-:W-:Y:S01]  /*4a440*/  IMAD.MOV.U32 R4, RZ, RZ, R7 ;  /* 0x000000ffff047224 */ /* 0x002fe200078e0007 */
[----:B------:R-:W-:Y:S02]  /*4a450*/  IADD3 R28, P2, R28, UR7, RZ ;  /* 0x000000071c1c7c10 */ /* 0x000fe4000ff5e0ff */
[----:B----4-:R-:W-:Y:S02]  /*4a460*/  IADD3.X R34, R34, UR6, RZ, P1, !PT ;  /* 0x0000000622227c10 */ /* 0x010fe40008ffe4ff */
[----:B------:R-:W-:-:S03]  /*4a470*/  IADD3.X R36, R36, UR6, RZ, P2, !PT ;  /* 0x0000000624247c10 */ /* 0x000fc600097fe4ff */
        /* <DEDUP_REMOVED lines=8> */
[----:B-1----:R-:W4:Y:S01]  /*4a500*/  LDL.LU R36, [R1+0x630] ;  /* 0x0006300001247983 */ /* 0x002f220000300800 */
[----:B------:R-:W-:-:S03]  /*4a510*/  IMAD.MOV.U32 R4, RZ, RZ, R28 ;  /* 0x000000ffff047224 */ /* 0x000fc600078e001c */
[----:B------:R-:W4:Y:S04]  /*4a520*/  LDL.LU R28, [R1+0x670] ;  /* 0x00067000011c7983 */ /* 0x000f280000300800 */
[----:B------:R1:W-:Y:S01]  /*4a530*/  LDGSTS.E [R0+0x5400], [R4.64], P0 ;  /* 0x0540000004007fae */ /* 0x0003e20008121848 */
[----:B------:R-:W-:Y:S02]  /*4a540*/  IADD3 R27, P1, R27, UR7, RZ ;  /* 0x000000071b1b7c10 */ /* 0x000fe4000ff3e0ff */
[----:B------:R-:W-:Y:S02]  /*4a550*/  IADD3 R31, P2, R31, UR7, RZ ;  /* 0x000000071f1f7c10 */ /* 0x000fe4000ff5e0ff */
[----:B------:R-:W-:Y:S01]  /*4a560*/  IADD3.X R30, R30, UR6, RZ, P1, !PT ;  /* 0x000000061e1e7c10 */ /* 0x000fe20008ffe4ff */
[----:B------:R1:W-:Y:S02]  /*4a570*/  STL [R1+0x534], R27 ;  /* 0x0005341b01007387 */ /* 0x0003e40000100800 */
[----:B-1----:R-:W-:Y:S01]  /*4a580*/  IMAD.MOV.U32 R4, RZ, RZ, R27 ;  /* 0x000000ffff047224 */ /* 0x002fe200078e001b */
[----:B------:R-:W-:Y:S01]  /*4a590*/  IADD3.X R32, R32, UR6, RZ, P2, !PT ;  /* 0x0000000620207c10 */ /* 0x000fe200097fe4ff */
[----:B------:R-:W-:Y:S01]  /*4a5a0*/  IMAD.MOV.U32 R5, RZ, RZ, R30 ;  /* 0x000000ffff057224 */ /* 0x000fe200078e001e */
[----:B------:R1:W-:Y:S04]  /*4a5b0*/  STL [R1+0x530], R30 ;  /* 0x0005301e01007387 */ /* 0x0003e80000100800 */
[----:B------:R1:W-:Y:S04]  /*4a5c0*/  STL [R1+0x574], R31 ;  /* 0x0005741f01007387 */ /* 0x0003e80000100800 */
[----:B------:R-:W4:Y:S04]  /*4a5d0*/  LDL.LU R27, [R1+0x6b4] ;  /* 0x0006b400011b7983 */ /* 0x000f280000300800 */
[----:B------:R1:W-:Y:S04]  /*4a5e0*/  STL [R1+0x570], R32 ;  /* 0x0005702001007387 */ /* 0x0003e80000100800 */
[----:B------:R1:W-:Y:S04]  /*4a5f0*/  LDGSTS.E [R0+0x6400], [R4.64], P0 ;  /* 0x0640000004007fae */ /* 0x0003e80008121848 */
[----:B-1----:R-:W4:Y:S01]  /*4a600*/  LDL.LU R30, [R1+0x6f4] ;  /* 0x0006f400011e7983 */ /* 0x002f220000300800 */
[----:B------:R-:W-:Y:S01]  /*4a610*/  IADD3 R33, P1, R33, UR7, RZ ;  /* 0x0000000721217c10 */ /* 0x000fe2000ff3e0ff */
[----:B------:R-:W-:-:S02]  /*4a620*/  IMAD.MOV.U32 R4, RZ, RZ, R31 ;  /* 0x000000ffff047224 */ /* 0x000fc400078e001f */
[----:B------:R-:W4:Y:S01]  /*4a630*/  LDL.LU R31, [R1+0x6b0] ;  /* 0x0006b000011f7983 */ /* 0x000f220000300800 */
[----:B------:R-:W-:Y:S01]  /*4a640*/  IMAD.MOV.U32 R5, RZ, RZ, R32 ;  /* 0x000000ffff057224 */ /* 0x000fe200078e0020 */
[----:B------:R-:W-:Y:S02]  /*4a650*/  IADD3 R2, P2, R2, UR7, RZ ;  /* 0x0000000702027c10 */ /* 0x000fe4000ff5e0ff */
[----:B------:R-:W4:Y:S04]  /*4a660*/  LDL.LU R32, [R1+0x6f0] ;  /* 0x0006f00001207983 */ /* 0x000f280000300800 */
        /* <DEDUP_REMOVED lines=10> */
[----:B------:R-:W3:Y:S04]  /*4a710*/  LDL.LU R37, [R1+0x774] ;  /* 0x0007740001257983 */ /* 0x000ee80000300800 */
[----:B-1----:R-:W3:Y:S04]  /*4a720*/  LDL.LU R35, [R1+0x730] ;  /* 0x0007300001237983 */ /* 0x002ee80000300800 */
[----:B------:R-:W3:Y:S04]  /*4a730*/  LDL.LU R38, [R1+0x770] ;  /* 0x0007700001267983 */ /* 0x000ee80000300800 */
[----:B------:R1:W-:Y:S02]  /*4a740*/  LDGSTS.E [R0+0x8400], [R4.64], P0 ;  /* 0x0840000004007fae */ /* 0x0003e40008121848 */
[----:B-1----:R-:W-:-:S02]  /*4a750*/  IMAD.MOV.U32 R4, RZ, RZ, R2 ;  /* 0x000000ffff047224 */ /* 0x002fc400078e0002 */
[----:B------:R-:W-:Y:S01]  /*4a760*/  IMAD.MOV.U32 R5, RZ, RZ, R25 ;  /* 0x000000ffff057224 */ /* 0x000fe200078e0019 */
[----:B--2---:R-:W2:Y:S04]  /*4a770*/  LDL.LU R2, [R1+0x7b4] ;  /* 0x0007b40001027983 */ /* 0x004ea80000300800 */
[----:B------:R-:W2:Y:S04]  /*4a780*/  LDL.LU R25, [R1+0x7f4] ;  /* 0x0007f40001197983 */ /* 0x000ea80000300800 */
[----:B------:R1:W-:Y:S01]  /*4a790*/  LDGSTS.E [R0+0x9400], [R4.64], P0 ;  /* 0x0940000004007fae */ /* 0x0003e20008121848 */
[----:B----4-:R-:W-:-:S05]  /*4a7a0*/  IADD3 R34, P1, R34, UR7, RZ ;  /* 0x0000000722227c10 */ /* 0x010fca000ff3e0ff */
[----:B------:R4:W-:Y:S01]  /*4a7b0*/  STL [R1+0x634], R34 ;  /* 0x0006342201007387 */ /* 0x0009e20000100800 */
[----:B------:R-:W-:Y:S02]  /*4a7c0*/  IADD3 R7, P2, R7, UR7, RZ ;  /* 0x0000000707077c10 */ /* 0x000fe4000ff5e0ff */
[----:B------:R-:W-:Y:S02]  /*4a7d0*/  IADD3.X R36, R36, UR6, RZ, P1, !PT ;  /* 0x0000000624247c10 */ /* 0x000fe40008ffe4ff */
[----:B-1----:R-:W-:Y:S02]  /*4a7e0*/  MOV R4, R34 ;  /* 0x0000002200047202 */ /* 0x002fe40000000f00 */
[----:B------:R-:W-:Y:S01]  /*4a7f0*/  IADD3.X R28, R28, UR6, RZ, P2, !PT ;  /* 0x000000061c1c7c10 */ /* 0x000fe200097fe4ff */
[----:B------:R1:W-:Y:S04]  /*4a800*/  STL [R1+0x630], R36 ;  /* 0x0006302401007387 */ /* 0x0003e80000100800 */
[----:B------:R1:W-:Y:S04]  /*4a810*/  STL [R1+0x674], R7 ;  /* 0x0006740701007387 */ /* 0x0003e80000100800 */
[----:B----4-:R-:W4:Y:S01]  /*4a820*/  LDL.LU R34, [R1+0x7b0] ;  /* 0x0007b00001227983 */ /* 0x010f220000300800 */
[----:B------:R-:W-:-:S03]  /*4a830*/  IMAD.MOV.U32 R5, RZ, RZ, R36 ;  /* 0x000000ffff057224 */ /* 0x000fc600078e0024 */
[----:B------:R1:W-:Y:S04]  /*4a840*/  STL [R1+0x670], R28 ;  /* 0x0006701c01007387 */ /* 0x0003e80000100800 */
[----:B-1----:R-:W4:Y:S04]  /*4a850*/  LDL.LU R36, [R1+0x7f0] ;  /* 0x0007f00001247983 */ /* 0x002f280000300800 */
[----:B------:R1:W-:Y:S01]  /*4a860*/  LDGSTS.E [R0+0xa400], [R4.64], P0 ;  /* 0x0a40000004007fae */ /* 0x0003e20008121848 */
[----:B------:R-:W-:Y:S01]  /*4a870*/  IADD3 R27, P1, R27, UR7, RZ ;  /* 0x000000071b1b7c10 */ /* 0x000fe2000ff3e0ff */
[----:B-1----:R-:W-:-:S02]  /*4a880*/  IMAD.MOV.U32 R4, RZ, RZ, R7 ;  /* 0x000000ffff047224 */ /* 0x002fc400078e0007 */
[----:B------:R-:W-:Y:S01]  /*4a890*/  IMAD.MOV.U32 R5, RZ, RZ, R28 ;  /* 0x000000ffff057224 */ /* 0x000fe200078e001c */
[----:B------:R-:W4:Y:S04]  /*4a8a0*/  LDL.LU R7, [R1+0x834] ;  /* 0x0008340001077983 */ /* 0x000f280000300800 */
[----:B------:R-:W4:Y:S01]  /*4a8b0*/  LDL.LU R28, [R1+0x874] ;  /* 0x00087400011c7983 */ /* 0x000f220000300800 */
[----:B------:R-:W-:-:S03]  /*4a8c0*/  IADD3 R30, P2, R30, UR7, RZ ;  /* 0x000000071e1e7c10 */ /* 0x000fc6000ff5e0ff */
[----:B------:R1:W-:Y:S04]  /*4a8d0*/  STL [R1+0x6b4], R27 ;  /* 0x0006b41b01007387 */ /* 0x0003e80000100800 */
[----:B------:R1:W-:Y:S01]  /*4a8e0*/  LDGSTS.E [R0+0xb400], [R4.64], P0 ;  /* 0x0b40000004007fae */ /* 0x0003e20008121848 */
[----:B------:R-:W-:Y:S02]  /*4a8f0*/  IADD3.X R31, R31, UR6, RZ, P1, !PT ;  /* 0x000000061f1f7c10 */ /* 0x000fe40008ffe4ff */
[----:B------:R-:W-:-:S03]  /*4a900*/  IADD3.X R32, R32, UR6, RZ, P2, !PT ;  /* 0x0000000620207c10 */ /* 0x000fc600097fe4ff */
[----:B------:R1:W-:Y:S02]  /*4a910*/  STL [R1+0x6b0], R31 ;  /* 0x0006b01f01007387 */ /* 0x0003e40000100800 */
[----:B-1----:R-:W-:Y:S02]  /*4a920*/  IMAD.MOV.U32 R4, RZ, RZ, R27 ;  /* 0x000000ffff047224 */ /* 0x002fe400078e001b */
[----:B------:R-:W-:Y:S04]  /*4a930*/  STL [R1+0x6f4], R30 ;  /* 0x0006f41e01007387 */ /* 0x000fe80000100800 */
[----:B------:R-:W4:Y:S01]  /*4a940*/  LDL.LU R27, [R1+0x830] ;  /* 0x00083000011b7983 */ /* 0x000f220000300800 */
[----:B------:R-:W-:-:S03]  /*4a950*/  IMAD.MOV.U32 R5, RZ, RZ, R31 ;  /* 0x000000ffff057224 */ /* 0x000fc600078e001f */
[----:B------:R1:W-:Y:S04]  /*4a960*/  STL [R1+0x6f0], R32 ;  /* 0x0006f02001007387 */ /* 0x0003e80000100800 */
[----:B------:R-:W4:Y:S04]  /*4a970*/  LDL.LU R31, [R1+0x870] ;  /* 0x00087000011f7983 */ /* 0x000f280000300800 */
[----:B------:R1:W-:Y:S02]  /*4a980*/  LDGSTS.E [R0+0xc400], [R4.64], P0 ;  /* 0x0c40000004007fae */ /* 0x0003e40008121848 */
[----:B-1----:R-:W-:-:S02]  /*4a990*/  IMAD.MOV.U32 R4, RZ, RZ, R30 ;  /* 0x000000ffff047224 */ /* 0x002fc400078e001e */
[----:B------:R-:W-:Y:S02]  /*4a9a0*/  IMAD.MOV.U32 R5, RZ, RZ, R32 ;  /* 0x000000ffff057224 */ /* 0x000fe400078e0020 */
[----:B------:R-:W4:Y:S04]  /*4a9b0*/  LDL.LU R32, [R1+0x8b4] ;  /* 0x0008b40001207983 */ /* 0x000f280000300800 */
[----:B------:R-:W4:Y:S04]  /*4a9c0*/  LDL.LU R30, [R1+0x8f4] ;  /* 0x0008f400011e7983 */ /* 0x000f280000300800 */
[----:B------:R1:W-:Y:S01]  /*4a9d0*/  LDGSTS.E [R0+0xd400], [R4.64], P0 ;  /* 0x0d40000004007fae */ /* 0x0003e20008121848 */
[----:B---3--:R-:W-:-:S05]  /*4a9e0*/  IADD3 R33, P1, R33, UR7, RZ ;  /* 0x0000000721217c10 */ /* 0x008fca000ff3e0ff */
[----:B------:R-:W-:Y:S01]  /*4a9f0*/  STL [R1+0x734], R33 ;  /* 0x0007342101007387 */ /* 0x000fe20000100800 */
[----:B------:R-:W-:Y:S02]  /*4aa00*/  IADD3 R37, P2, R37, UR7, RZ ;  /* 0x0000000725257c10 */ /* 0x000fe4000ff5e0ff */
[----:B------:R-:W-:Y:S02]  /*4aa10*/  IADD3.X R35, R35, UR6, RZ, P1, !PT ;  /* 0x0000000623237c10 */ /* 0x000fe40008ffe4ff */
[----:B------:R-:W-:-:S03]  /*4aa20*/  IADD3.X R38, R38, UR6, RZ, P2, !PT ;  /* 0x0000000626267c10 */ /* 0x000fc600097fe4ff */
[----:B------:R3:W-:Y:S01]  /*4aa30*/  STL [R1+0x730], R35 ;  /* 0x0007302301007387 */ /* 0x0007e20000100800 */
[----:B-1----:R-:W-:-:S03]  /*4aa40*/  IMAD.MOV.U32 R5, RZ, RZ, R35 ;  /* 0x000000ffff057224 */ /* 0x002fc600078e0023 */
[----:B------:R-:W-:Y:S01]  /*4aa50*/  STL [R1+0x774], R37 ;  /* 0x0007742501007387 */ /* 0x000fe20000100800 */
[----:B------:R-:W-:-:S03]  /*4aa60*/  IMAD.MOV.U32 R4, RZ, RZ, R33 ;  /* 0x000000ffff047224 */ /* 0x000fc600078e0021 */
[----:B---3--:R-:W3:Y:S04]  /*4aa70*/  LDL.LU R35, [R1+0x8b0] ;  /* 0x0008b00001237983 */ /* 0x008ee80000300800 */
[----:B------:R-:W-:Y:S04]  /*4aa80*/  STL [R1+0x770], R38 ;  /* 0x0007702601007387 */ /* 0x000fe80000100800 */
[----:B------:R-:W3:Y:S01]  /*4aa90*/  LDL.LU R33, [R1+0x8f0] ;  /* 0x0008f00001217983 */ /* 0x000ee20000300800 */
[----:B--2---:R-:W-:-:S03]  /*4aaa0*/  IADD3 R2, P1, R2, UR7, RZ ;  /* 0x0000000702027c10 */ /* 0x004fc6000ff3e0ff */
[----:B------:R1:W-:Y:S01]  /*4aab0*/  LDGSTS.E [R0+0xe400], [R4.64], P0 ;  /* 0x0e40000004007fae */ /* 0x0003e20008121848 */
[----:B------:R-:W-:-:S03]  /*4aac0*/  IADD3 R25, P2, R25, UR7, RZ ;  /* 0x0000000719197c10 */ /* 0x000fc6000ff5e0ff */
[----:B------:R-:W-:Y:S01]  /*4aad0*/  STL [R1+0x7b4], R2 ;  /* 0x0007b40201007387 */ /* 0x000fe20000100800 */
[----:B-1----:R-:W-:Y:S02]  /*4aae0*/  IMAD.MOV.U32 R4, RZ, RZ, R37 ;  /* 0x000000ffff047224 */ /* 0x002fe400078e0025 */
        /* <DEDUP_REMOVED lines=12> */
[----:B--2---:R-:W-:Y:S01]  /*4abb0*/  IMAD.MOV.U32 R5, RZ, RZ, R36 ;  /* 0x000000ffff057224 */ /* 0x004fe200078e0024 */
[----:B------:R-:W-:-:S02]  /*4abc0*/  IADD3 R7, P1, R7, UR7, RZ ;  /* 0x0000000707077c10 */ /* 0x000fc4000ff3e0ff */
[----:B-1----:R-:W2:Y:S01]  /*4abd0*/  LDL.LU R36, [R1+0x930] ;  /* 0x0009300001247983 */ /* 0x002ea20000300800 */
[----:B------:R-:W-:Y:S02]  /*4abe0*/  MOV R4, R25 ;  /* 0x0000001900047202 */ /* 0x000fe40000000f00 */
[----:B------:R-:W-:Y:S01]  /*4abf0*/  IADD3 R28, P2, R28, UR7, RZ ;  /* 0x000000071c1c7c10 */ /* 0x000fe2000ff5e0ff */
[----:B------:R-:W2:Y:S04]  /*4ac00*/  LDL.LU R25, [R1+0x970] ;  /* 0x0009700001197983 */ /* 0x000ea80000300800 */
        /* <DEDUP_REMOVED lines=12> */
[----:B------:R-:W-:Y:S01]  /*4acd0*/  IMAD.MOV.U32 R5, RZ, RZ, R31 ;  /* 0x000000ffff057224 */ /* 0x000fe200078e001f */
[----:B------:R-:W-:-:S02]  /*4ace0*/  IADD3 R32, P1, R32, UR7, RZ ;  /* 0x0000000720207c10 */ /* 0x000fc4000ff3e0ff */
[----:B-1----:R-:W2:Y:S01]  /*4acf0*/  LDL.LU R31, [R1+0x9b0] ;  /* 0x0009b000011f7983 */ /* 0x002ea20000300800 */
[----:B------:R-:W-:Y:S01]  /*4ad00*/  IMAD.MOV.U32 R4, RZ, RZ, R28 ;  /* 0x000000ffff047224 */ /* 0x000fe200078e001c */
[----:B------:R-:W-:Y:S02]  /*4ad10*/  IADD3 R30, P2, R30, UR7, RZ ;  /* 0x000000071e1e7c10 */ /* 0x000fe4000ff5e0ff */
[----:B------:R-:W2:Y:S04]  /*4ad20*/  LDL.LU R28, [R1+0x9f0] ;  /* 0x0009f000011c7983 */ /* 0x000ea80000300800 */
[----:B------:R1:W-:Y:S04]  /*4ad30*/  STL [R1+0x8b4], R32 ;  /* 0x0008b42001007387 */ /* 0x0003e80000100800 */
[----:B------:R1:W-:Y:S02]  /*4ad40*/  LDGSTS.E [R0+0x13400], [R4.64], P0 ;  /* 0x1340000004007fae */ /* 0x0003e40008121848 */
[----:B-1----:R-:W-:Y:S01]  /*4ad50*/  IMAD.MOV.U32 R4, RZ, RZ, R32 ;  /* 0x000000ffff047224 */ /* 0x002fe200078e0020 */
[----:B---3--:R-:W-:-:S05]  /*4ad60*/  IADD3.X R35, R35, UR6, RZ, P1, !PT ;  /* 0x0000000623237c10 */ /* 0x008fca0008ffe4ff */
        /* <DEDUP_REMOVED lines=15> */
[----:B----4-:R-:W-:-:S05]  /*4ae60*/  IADD3 R34, P1, R34, UR7, RZ ;  /* 0x0000000722227c10 */ /* 0x010fca000ff3e0ff */
[----:B------:R-:W-:Y:S01]  /*4ae70*/  STL [R1+0x934], R34 ;  /* 0x0009342201007387 */ /* 0x000fe20000100800 */
[----:B------:R-:W-:Y:S02]  /*4ae80*/  IADD3 R2, P2, R2, UR7, RZ ;  /* 0x0000000702027c10 */ /* 0x000fe4000ff5e0ff */
[----:B--2---:R-:W-:Y:S02]  /*4ae90*/  IADD3.X R36, R36, UR6, RZ, P1, !PT ;  /* 0x0000000624247c10 */ /* 0x004fe40008ffe4ff */
[----:B------:R-:W-:-:S03]  /*4aea0*/  IADD3.X R25, R25, UR6, RZ, P2, !PT ;  /* 0x0000000619197c10 */ /* 0x000fc600097fe4ff */
[----:B------:R2:W-:Y:S01]  /*4aeb0*/  STL [R1+0x930], R36 ;  /* 0x0009302401007387 */ /* 0x0005e20000100800 */
[----:B-1----:R-:W-:-:S03]  /*4aec0*/  IMAD.MOV.U32 R5, RZ, RZ, R36 ;  /* 0x000000ffff057224 */ /* 0x002fc600078e0024 */
[----:B------:R1:W-:Y:S01]  /*4aed0*/  STL [R1+0x974], R2 ;  /* 0x0009740201007387 */ /* 0x0003e20000100800 */
[----:B------:R-:W-:-:S03]  /*4aee0*/  IMAD.MOV.U32 R4, RZ, RZ, R34 ;  /* 0x000000ffff047224 */ /* 0x000fc600078e0022 */
[----:B--2---:R-:W2:Y:S04]  /*4aef0*/  LDL.LU R36, [R1+0xab0] ;  /* 0x000ab00001247983 */ /* 0x004ea80000300800 */
[----:B------:R4:W-:Y:S04]  /*4af00*/  STL [R1+0x970], R25 ;  /* 0x0009701901007387 */ /* 0x0009e80000100800 */
[----:B------:R-:W2:Y:S04]  /*4af10*/  LDL.LU R34, [R1+0xaf0] ;  /* 0x000af00001227983 */ /* 0x000ea80000300800 */
[----:B------:R1:W-:Y:S02]  /*4af20*/  LDGSTS.E [R0+0x16400], [R4.64], P0 ;  /* 0x1640000004007fae */ /* 0x0003e40008121848 */
[----:B-1----:R-:W-:Y:S01]  /*4af30*/  IMAD.MOV.U32 R4, RZ, RZ, R2 ;  /* 0x000000ffff047224 */ /* 0x002fe200078e0002 */
[----:B------:R-:W-:Y:S01]  /*4af40*/  IADD3 R27, P1, R27, UR7, RZ ;  /* 0x000000071b1b7c10 */ /* 0x000fe2000ff3e0ff */
[----:B------:R-:W-:Y:S01]  /*4af50*/  IMAD.MOV.U32 R5, RZ, RZ, R25 ;  /* 0x000000ffff057224 */ /* 0x000fe200078e0019 */
[----:B------:R-:W2:Y:S04]  /*4af60*/  LDL.LU R2, [R1+0xb34] ;  /* 0x000b340001027983 */ /* 0x000ea80000300800 */
[----:B----4-:R-:W4:Y:S01]  /*4af70*/  LDL.LU R25, [R1+0xb74] ;  /* 0x000b740001197983 */ /* 0x010f220000300800 */
[----:B------:R-:W-:-:S03]  /*4af80*/  IADD3 R7, P2, R7, UR7, RZ ;  /* 0x0000000707077c10 */ /* 0x000fc6000ff5e0ff */
[----:B------:R1:W-:Y:S01]  /*4af90*/  STL [R1+0x9b4], R27 ;  /* 0x0009b41b01007387 */ /* 0x0003e20000100800 */
[----:B------:R-:W-:-:S03]  /*4afa0*/  IADD3.X R31, R31, UR6, RZ, P1, !PT ;  /* 0x000000061f1f7c10 */ /* 0x000fc60008ffe4ff */
[----:B------:R1:W-:Y:S01]  /*4afb0*/  LDGSTS.E [R0+0x17400], [R4.64], P0 ;  /* 0x1740000004007fae */ /* 0x0003e20008121848 */
[----:B------:R-:W-:-:S03]  /*4afc0*/  IADD3.X R28, R28, UR6, RZ, P2, !PT ;  /* 0x000000061c1c7c10 */ /* 0x000fc600097fe4ff */
[----:B------:R1:W-:Y:S04]  /*4afd0*/  STL [R1+0x9b0], R31 ;  /* 0x0009b01f01007387 */ /* 0x0003e80000100800 */
[----:B------:R-:W-:Y:S01]  /*4afe0*/  STL [R1+0x9f4], R7 ;  /* 0x0009f40701007387 */ /* 0x000fe20000100800 */
[----:B-1----:R-:W-:-:S03]  /*4aff0*/  MOV R4, R27 ;  /* 0x0000001b00047202 */ /* 0x002fc60000000f00 */
        /* <DEDUP_REMOVED lines=8> */
[----:B------:R1:W-:Y:S04]  /*4b080*/  LDGSTS.E [R0+0x19400], [R4.64], P0 ;  /* 0x1940000004007fae */ /* 0x0003e80008121848 */
[----:B------:R-:W4:Y:S01]  /*4b090*/  LDL.LU R7, [R1+0x3fc] ;  /* 0x0003fc0001077983 */ /* 0x000f220000300800 */
[----:B---3--:R-:W-:-:S05]  /*4b0a0*/  IADD3 R37, P1, R37, UR7, RZ ;  /* 0x0000000725257c10 */ /* 0x008fca000ff3e0ff */
[----:B-1----:R-:W-:Y:S01]  /*4b0b0*/  IMAD.MOV.U32 R4, RZ, RZ, R37 ;  /* 0x000000ffff047224 */ /* 0x002fe200078e0025 */
[----:B------:R-:W-:Y:S02]  /*4b0c0*/  IADD3 R32, P2, R32, UR7, RZ ;  /* 0x0000000720207c10 */ /* 0x000fe4000ff5e0ff */
[----:B------:R-:W-:Y:S01]  /*4b0d0*/  IADD3.X R38, R38, UR6, RZ, P1, !PT ;  /* 0x0000000626267c10 */ /* 0x000fe20008ffe4ff */
[----:B------:R-:W-:Y:S04]  /*4b0e0*/  STL [R1+0xa34], R37 ;  /* 0x000a342501007387 */ /* 0x000fe80000100800 */
[----:B------:R-:W-:Y:S01]  /*4b0f0*/  IMAD.MOV.U32 R5, RZ, RZ, R38 ;  /* 0x000000ffff057224 */ /* 0x000fe200078e0026 */
[----:B------:R-:W-:Y:S04]  /*4b100*/  STL [R1+0xa30], R38 ;  /* 0x000a302601007387 */ /* 0x000fe80000100800 */
[----:B------:R1:W-:Y:S04]  /*4b110*/  STL [R1+0xa74], R32 ;  /* 0x000a742001007387 */ /* 0x0003e80000100800 */
[----:B------:R3:W-:Y:S01]  /*4b120*/  LDGSTS.E [R0+0x1a400], [R4.64], P0 ;  /* 0x1a40000004007fae */ /* 0x0007e20008121848 */
[----:B------:R-:W-:-:S05]  /*4b130*/  IADD3.X R33, R33, UR6, RZ, P2, !PT ;  /* 0x0000000621217c10 */ /* 0x000fca00097fe4ff */
[----:B------:R1:W-:Y:S01]  /*4b140*/  STL [R1+0xa70], R33 ;  /* 0x000a702101007387 */ /* 0x0003e20000100800 */
[----:B---3--:R-:W-:-:S03]  /*4b150*/  IMAD.MOV.U32 R4, RZ, RZ, R32 ;  /* 0x000000ffff047224 */ /* 0x008fc600078e0020 */
[----:B-1----:R-:W3:Y:S01]  /*4b160*/  LDL.LU R32, [R1+0x3b8] ;  /* 0x0003b80001207983 */ /* 0x002ee20000300800 */
[----:B------:R-:W-:Y:S01]  /*4b170*/  IADD3 R35, P1, R35, UR7, RZ ;  /* 0x0000000723237c10 */ /* 0x000fe2000ff3e0ff */
[----:B------:R-:W-:Y:S01]  /*4b180*/  IMAD.MOV.U32 R5, RZ, RZ, R33 ;  /* 0x000000ffff057224 */ /* 0x000fe200078e0021 */
[----:B------:R-:W-:Y:S01]  /*4b190*/  IADD3 R30, P2, R30, UR7, RZ ;  /* 0x000000071e1e7c10 */ /* 0x000fe2000ff5e0ff */
[----:B------:R-:W3:Y:S04]  /*4b1a0*/  LDL.LU R33, [R1+0x3f8] ;  /* 0x0003f80001217983 */ /* 0x000ee80000300800 */
[----:B------:R1:W-:Y:S04]  /*4b1b0*/  LDGSTS.E [R0+0x1b400], [R4.64], P0 ;  /* 0x1b40000004007fae */ /* 0x0003e80008121848 */
[----:B------:R2:W-:Y:S01]  /*4b1c0*/  STL [R1+0xab4], R35 ;  /* 0x000ab42301007387 */ /* 0x0005e20000100800 */
[----:B-1----:R-:W-:Y:S01]  /*4b1d0*/  IMAD.MOV.U32 R4, RZ, RZ, R35 ;  /* 0x000000ffff047224 */ /* 0x002fe200078e0023 */
[----:B--2---:R-:W-:-:S05]  /*4b1e0*/  IADD3.X R36, R36, UR6, RZ, P1, !PT ;  /* 0x0000000624247c10 */ /* 0x004fca0008ffe4ff */
[----:B------:R-:W-:Y:S01]  /*4b1f0*/  IMAD.MOV.U32 R5, RZ, RZ, R36 ;  /* 0x000000ffff057224 */ /* 0x000fe200078e0024 */
[----:B------:R-:W-:Y:S01]  /*4b200*/  IADD3.X R34, R34, UR6, RZ, P2, !PT ;  /* 0x0000000622227c10 */ /* 0x000fe200097fe4ff */
[----:B------:R-:W-:Y:S04]  /*4b210*/  STL [R1+0xab0], R36 ;  /* 0x000ab02401007387 */ /* 0x000fe80000100800 */
[----:B------:R1:W-:Y:S04]  /*4b220*/  STL [R1+0xaf4], R30 ;  /* 0x000af41e01007387 */ /* 0x0003e80000100800 */
[----:B------:R2:W-:Y:S04]  /*4b230*/  LDGSTS.E [R0+0x1c400], [R4.64], P0 ;  /* 0x1c40000004007fae */ /* 0x0005e80008121848 */
[----:B------:R-:W-:Y:S04]  /*4b240*/  STL [R1+0xaf0], R34 ;  /* 0x000af02201007387 */ /* 0x000fe80000100800 */
[----:B------:R-:W3:Y:S01]  /*4b250*/  LDL.LU R35, [R1+0x438] ;  /* 0x0004380001237983 */ /* 0x000ee20000300800 */
[----:B--2---:R-:W-:Y:S01]  /*4b260*/  IMAD.MOV.U32 R4, RZ, RZ, R30 ;  /* 0x000000ffff047224 */ /* 0x004fe200078e001e */
[----:B------:R-:W-:-:S02]  /*4b270*/  IADD3 R2, P1, R2, UR7, RZ ;  /* 0x0000000702027c10 */ /* 0x000fc4000ff3e0ff */
[----:B-1----:R-:W2:Y:S01]  /*4b280*/  LDL.LU R30, [R1+0x43c] ;  /* 0x00043c00011e7983 */ /* 0x002ea20000300800 */
[----:B------:R-:W-:Y:S01]  /*4b290*/  IMAD.MOV.U32 R5, RZ, RZ, R34 ;  /* 0x000000ffff057224 */ /* 0x000fe200078e0022 */
[----:B----4-:R-:W-:Y:S02]  /*4b2a0*/  IADD3 R25, P2, R25, UR7, RZ ;  /* 0x0000000719197c10 */ /* 0x010fe4000ff5e0ff */
[----:B------:R-:W4:Y:S04]  /*4b2b0*/  LDL.LU R38, [R1+0x478] ;  /* 0x0004780001267983 */ /* 0x000f280000300800 */
[----:B------:R-:W4:Y:S04]  /*4b2c0*/  LDL.LU R37, [R1+0x47c] ;  /* 0x00047c0001257983 */ /* 0x000f280000300800 */
[----:B------:R1:W-:Y:S04]  /*4b2d0*/  STL [R1+0xb34], R2 ;  /* 0x000b340201007387 */ /* 0x0003e80000100800 */
[----:B------:R1:W-:Y:S01]  /*4b2e0*/  LDGSTS.E [R0+0x1d400], [R4.64], P0 ;  /* 0x1d40000004007fae */ /* 0x0003e20008121848 */
[----:B------:R-:W-:Y:S01]  /*4b2f0*/  IADD3.X R27, R27, UR6, RZ, P1, !PT ;  /* 0x000000061b1b7c10 */ /* 0x000fe20008ffe4ff */
[----:B-1----:R-:W-:-:S04]  /*4b300*/  IMAD.MOV.U32 R4, RZ, RZ, R2 ;  /* 0x000000ffff047224 */ /* 0x002fc800078e0002 */
[----:B------:R1:W-:Y:S01]  /*4b310*/  STL [R1+0xb30], R27 ;  /* 0x000b301b01007387 */ /* 0x0003e20000100800 */
[----:B------:R-:W-:-:S03]  /*4b320*/  IADD3.X R31, R31, UR6, RZ, P2, !PT ;  /* 0x000000061f1f7c10 */ /* 0x000fc600097fe4ff */
[----:B------:R1:W-:Y:S01]  /*4b330*/  STL [R1+0xb74], R25 ;  /* 0x000b741901007387 */ /* 0x0003e20000100800 */
[----:B------:R-:W-:-:S03]  /*4b340*/  IMAD.MOV.U32 R5, RZ, RZ, R27 ;  /* 0x000000ffff057224 */ /* 0x000fc600078e001b */
[----:B------:R-:W4:Y:S04]  /*4b350*/  LDL.LU R2, [R1+0x4bc] ;  /* 0x0004bc0001027983 */ /* 0x000f280000300800 */
[----:B------:R3:W-:Y:S04]  /*4b360*/  STL [R1+0xb70], R31 ;  /* 0x000b701f01007387 */ /* 0x0007e80000100800 */
[----:B-1----:R-:W4:Y:S04]  /*4b370*/  LDL.LU R27, [R1+0x4fc] ;  /* 0x0004fc00011b7983 */ /* 0x002f280000300800 */
[----:B------:R-:W4:Y:S04]  /*4b380*/  LDL.LU R34, [R1+0x4b8] ;  /* 0x0004b80001227983 */ /* 0x000f280000300800 */
[----:B------:R1:W-:Y:S01]  /*4b390*/  LDGSTS.E [R0+0x1e400], [R4.64], P0 ;  /* 0x1e40000004007fae */ /* 0x0003e20008121848 */
[----:B------:R-:W-:-:S03]  /*4b3a0*/  IADD3 R28, P1, R28, UR7, RZ ;  /* 0x000000071c1c7c10 */ /* 0x000fc6000ff3e0ff */
[----:B------:R-:W4:Y:S01]  /*4b3b0*/  LDL.LU R36, [R1+0x4f8] ;  /* 0x0004f80001247983 */ /* 0x000f220000300800 */
[----:B------:R-:W-:Y:S02]  /*4b3c0*/  IADD3 R7, P2, R7, UR7, RZ ;  /* 0x0000000707077c10 */ /* 0x000fe4000ff5e0ff */
[----:B-1----:R-:W-:Y:S01]  /*4b3d0*/  MOV R4, R25 ;  /* 0x0000001900047202 */ /* 0x002fe20000000f00 */
[----:B------:R-:W-:Y:S01]  /*4b3e0*/  IMAD.MOV.U32 R5, RZ, RZ, R31 ;  /* 0x000000ffff057224 */ /* 0x000fe200078e001f */
[----:B------:R-:W-:Y:S01]  /*4b3f0*/  LOP3.LUT R25, R80, 0x30, RZ, 0x3c, !PT ;  /* 0x0000003050197812 */ /* 0x000fe200078e3cff */
[----:B------:R1:W-:Y:S04]  /*4b400*/  STL [R1+0x3bc], R28 ;  /* 0x0003bc1c01007387 */ /* 0x0003e80000100800 */
[----:B------:R1:W-:Y:S04]  /*4b410*/  LDGSTS.E [R0+0x1f400], [R4.64], P0 ;  /* 0x1f40000004007fae */ /* 0x0003e80008121848 */
[----:B------:R-:W-:Y:S01]  /*4b420*/  STL [R1+0x3fc], R7 ;  /* 0x0003fc0701007387 */ /* 0x000fe20000100800 */
[----:B-1----:R-:W-:-:S04]  /*4b430*/  IMAD.U32 R0, RZ, RZ, UR5 ;  /* 0x00000005ff007e24 */ /* 0x002fc8000f8e00ff */
[----:B------:R-:W-:Y:S02]  /*4b440*/  IMAD R0, R0, 0x20000, R25 ;  /* 0x0002000000007824 */ /* 0x000fe400078e0219 */
[----:B------:R-:W-:Y:S01]  /*4b450*/  IMAD.MOV.U32 R4, RZ, RZ, R28 ;  /* 0x000000ffff047224 */ /* 0x000fe200078e001c */
[----:B---3--:R-:W-:-:S05]  /*4b460*/  IADD3.X R32, R32, UR6, RZ, P1, !PT ;  /* 0x0000000620207c10 */ /* 0x008fca0008ffe4ff */
[----:B------:R1:W-:Y:S04]  /*4b470*/  STL [R1+0x3b8], R32 ;  /* 0x0003b82001007387 */ /* 0x0003e80000100800 */
[----:B------:R-:W3:Y:S04]  /*4b480*/  LDL.LU R25, [R1+0x53c] ;  /* 0x00053c0001197983 */ /* 0x000ee80000300800 */
[----:B------:R-:W3:Y:S04]  /*4b490*/  LDL.LU R31, [R1+0x57c] ;  /* 0x00057c00011f7983 */ /* 0x000ee80000300800 */
[----:B------:R-:W3:Y:S01]  /*4b4a0*/  LDL.LU R28, [R1+0x538] ;  /* 0x00053800011c7983 */ /* 0x000ee20000300800 */
[----:B------:R-:W-:-:S03]  /*4b4b0*/  IMAD.MOV.U32 R5, RZ, RZ, R32 ;  /* 0x000000ffff057224 */ /* 0x000fc600078e0020 */
[----:B-1----:R-:W3:Y:S01]  /*4b4c0*/  LDL.LU R32, [R1+0x578] ;  /* 0x0005780001207983 */ /* 0x002ee20000300800 */
[----:B------:R-:W-:-:S03]  /*4b4d0*/  IADD3.X R33, R33, UR6, RZ, P2, !PT ;  /* 0x0000000621217c10 */ /* 0x000fc600097fe4ff */
[----:B------:R1:W-:Y:S04]  /*4b4e0*/  LDGSTS.E [R0+0x600], [R4.64], P0 ;  /* 0x0060000004007fae */ /* 0x0003e80008121848 */
[----:B------:R1:W-:Y:S02]  /*4b4f0*/  STL [R1+0x3f8], R33 ;  /* 0x0003f82101007387 */ /* 0x0003e40000100800 */
[----:B-1----:R-:W-:Y:S02]  /*4b500*/  IMAD.MOV.U32 R4, RZ, RZ, R7 ;  /* 0x000000ffff047224 */ /* 0x002fe400078e0007 */
[----:B------:R-:W-:Y:S02]  /*4b510*/  IMAD.MOV.U32 R5, RZ, RZ, R33 ;  /* 0x000000ffff057224 */ /* 0x000fe400078e0021 */
[----:B------:R-:W3:Y:S04]  /*4b520*/  LDL.LU R33, [R1+0x5bc] ;  /* 0x0005bc0001217983 */ /* 0x000ee80000300800 */
[----:B------:R-:W3:Y:S04]  /*4b530*/  LDL.LU R7, [R1+0x5fc] ;  /* 0x0005fc0001077983 */ /* 0x000ee80000300800 */
[----:B------:R1:W-:Y:S01]  /*4b540*/  LDGSTS.E [R0+0x1600], [R4.64], P0 ;  /* 0x0160000004007fae */ /* 0x0003e20008121848 */
[----:B--2---:R-:W-:-:S04]  /*4b550*/  IADD3 R30, P1, R30, UR7, RZ ;  /* 0x000000071e1e7c10 */ /* 0x004fc8000ff3e0ff */
[----:B------:R-:W-:Y:S01]  /*4b560*/  IADD3.X R35, R35, UR6, RZ, P1, !PT ;  /* 0x0000000623237c10 */ /* 0x000fe20008ffe4ff */
[----:B------:R-:W-:Y:S01]  /*4b570*/  STL [R1+0x43c], R30 ;  /* 0x00043c1e01007387 */ /* 0x000fe20000100800 */
[----:B----4-:R-:W-:Y:S01]  /*4b580*/  IADD3 R37, P2, R37, UR7, RZ ;  /* 0x0000000725257c10 */ /* 0x010fe2000ff5e0ff */
[----:B-1----:R-:W-:Y:S02]  /*4b590*/  IMAD.MOV.U32 R4, RZ, RZ, R30 ;  /* 0x000000ffff047224 */ /* 0x002fe400078e001e */
[----:B------:R1:W-:Y:S01]  /*4b5a0*/  STL [R1+0x438], R35 ;  /* 0x0004382301007387 */ /* 0x0003e20000100800 */
[----:B------:R-:W-:Y:S01]  /*4b5b0*/  IMAD.MOV.U32 R5, RZ, RZ, R35 ;  /* 0x000000ffff057224 */ /* 0x000fe200078e0023 */
[----:B------:R-:W-:Y:S02]  /*4b5c0*/  IADD3.X R38, R38, UR6, RZ, P2, !PT ;  /* 0x0000000626267c10 */ /* 0x000fe400097fe4ff */
[----:B------:R-:W-:Y:S04]  /*4b5d0*/  STL [R1+0x47c], R37 ;  /* 0x00047c2501007387 */ /* 0x000fe80000100800 */
[----:B------:R2:W-:Y:S04]  /*4b5e0*/  LDGSTS.E [R0+0x2600], [R4.64], P0 ;  /* 0x0260000004007fae */ /* 0x0005e80008121848 */
[----:B-1----:R-:W4:Y:S04]  /*4b5f0*/  LDL.LU R35, [R1+0x5b8] ;  /* 0x0005b80001237983 */ /* 0x002f280000300800 */
[----:B------:R-:W-:Y:S01]  /*4b600*/  STL [R1+0x478], R38 ;  /* 0x0004782601007387 */ /* 0x000fe20000100800 */
[----:B--2---:R-:W-:-:S03]  /*4b610*/  IMAD.MOV.U32 R4, RZ, RZ, R37 ;  /* 0x000000ffff047224 */ /* 0x004fc600078e0025 */
[----:B------:R-:W4:Y:S01]  /*4b620*/  LDL.LU R30, [R1+0x5f8] ;  /* 0x0005f800011e7983 */ /* 0x000f220000300800 */
[----:B------:R-:W-:-:S05]  /*4b630*/  IMAD.MOV.U32 R5, RZ, RZ, R38 ;  /* 0x000000ffff057224 */ /* 0x000fca00078e0026 */
[----:B------:R1:W-:Y:S01]  /*4b640*/  LDGSTS.E [R0+0x3600], [R4.64], P0 ;  /* 0x0360000004007fae */ /* 0x0003e20008121848 */
[----:B------:R-:W-:Y:S02]  /*4b650*/  IADD3 R2, P1, R2, UR7, RZ ;  /* 0x0000000702027c10 */ /* 0x000fe4000ff3e0ff */
[----:B------:R-:W-:Y:S02]  /*4b660*/  IADD3 R27, P2, R27, UR7, RZ ;  /* 0x000000071b1b7c10 */ /* 0x000fe4000ff5e0ff */
[----:B------:R-:W-:Y:S01]  /*4b670*/  IADD3.X R34, R34, UR6, RZ, P1, !PT ;  /* 0x0000000622227c10 */ /* 0x000fe20008ffe4ff */
[----:B------:R-:W-:Y:S01]  /*4b680*/  STL [R1+0x4bc], R2 ;  /* 0x0004bc0201007387 */ /* 0x000fe20000100800 */
[----:B-1----:R-:W-:-:S03]  /*4b690*/  IMAD.MOV.U32 R4, RZ, RZ, R2 ;  /* 0x000000ffff047224 */ /* 0x002fc600078e0002 */
        /* <DEDUP_REMOVED lines=8> */
[----:B------:R-:W-:-:S03]  /*4b720*/  IMAD.MOV.U32 R5, RZ, RZ, R36 ;  /* 0x000000ffff057224 */ /* 0x000fc600078e0024 */
[----:B-1----:R-:W4:Y:S01]  /*4b730*/  LDL.LU R36, [R1+0x638] ;  /* 0x0006380001247983 */ /* 0x002f220000300800 */
[----:B------:R-:W-:-:S03]  /*4b740*/  MOV R4, R27 ;  /* 0x0000001b00047202 */ /* 0x000fc60000000f00 */
[----:B------:R-:W4:Y:S04]  /*4b750*/  LDL.LU R27, [R1+0x678] ;  /* 0x00067800011b7983 */ /* 0x000f280000300800 */
[----:B------:R1:W-:Y:S01]  /*4b760*/  LDGSTS.E [R0+0x5600], [R4.64], P0 ;  /* 0x0560000004007fae */ /* 0x0003e20008121848 */
[----:B---3--:R-:W-:Y:S02]  /*4b770*/  IADD3 R25, P1, R25, UR7, RZ ;  /* 0x0000000719197c10 */ /* 0x008fe4000ff3e0ff */
        /* <DEDUP_REMOVED lines=9> */
[----:B-1----:R-:W2:Y:S04]  /*4b810*/  LDL.LU R28, [R1+0x6bc] ;  /* 0x0006bc00011c7983 */ /* 0x002ea80000300800 */
[----:B------:R1:W-:Y:S04]  /*4b820*/  STL [R1+0x578], R32 ;  /* 0x0005782001007387 */ /* 0x0003e80000100800 */
[----:B------:R-:W2:Y:S01]  /*4b830*/  LDL.LU R25, [R1+0x6fc] ;  /* 0x0006fc0001197983 */ /* 0x000ea20000300800 */
[----:B---3--:R-:W-:-:S03]  /*4b840*/  IMAD.MOV.U32 R5, RZ, RZ, R32 ;  /* 0x000000ffff057224 */ /* 0x008fc600078e0020 */
[----:B-1----:R-:W3:Y:S01]  /*4b850*/  LDL.LU R32, [R1+0x6b8] ;  /* 0x0006b80001207983 */ /* 0x002ee20000300800 */
[----:B------:R-:W-:-:S03]  /*4b860*/  IMAD.MOV.U32 R4, RZ, RZ, R31 ;  /* 0x000000ffff047224 */ /* 0x000fc600078e001f */
[----:B------:R-:W3:Y:S01]  /*4b870*/  LDL.LU R31, [R1+0x6f8] ;  /* 0x0006f800011f7983 */ /* 0x000ee20000300800 */
[----:B------:R-:W-:Y:S02]  /*4b880*/  IADD3 R33, P1, R33, UR7, RZ ;  /* 0x0000000721217c10 */ /* 0x000fe4000ff3e0ff */
[----:B------:R-:W-:Y:S01]  /*4b890*/  IADD3 R7, P2, R7, UR7, RZ ;  /* 0x0000000707077c10 */ /* 0x000fe2000ff5e0ff */
[----:B------:R1:W-:Y:S04]  /*4b8a0*/  LDGSTS.E [R0+0x7600], [R4.64], P0 ;  /* 0x0760000004007fae */ /* 0x0003e80008121848 */
[----:B------:R4:W-:Y:S01]  /*4b8b0*/  STL [R1+0x5bc], R33 ;  /* 0x0005bc2101007387 */ /* 0x0009e20000100800 */
[----:B-1----:R-:W-:Y:S01]  /*4b8c0*/  IMAD.MOV.U32 R4, RZ, RZ, R33 ;  /* 0x000000ffff047224 */ /* 0x002fe200078e0021 */
[----:B----4-:R-:W-:-:S05]  /*4b8d0*/  IADD3.X R35, R35, UR6, RZ, P1, !PT ;  /* 0x0000000623237c10 */ /* 0x010fca0008ffe4ff */
        /* <DEDUP_REMOVED lines=8> */
[----:B------:R1:W-:Y:S04]  /*4b960*/  LDGSTS.E [R0+0x8600], [R4.64], P0 ;  /* 0x0860000004007fae */ /* 0x0003e80008121848 */
[----:B------:R-:W3:Y:S01]  /*4b970*/  LDL.LU R38, [R1+0x778] ;  /* 0x0007780001267983 */ /* 0x000ee20000300800 */
[----:B-1----:R-:W-:Y:S01]  /*4b980*/  IMAD.MOV.U32 R4, RZ, RZ, R7 ;  /* 0x000000ffff047224 */ /* 0x002fe200078e0007 */
[----:B------:R-:W-:Y:S01]  /*4b990*/  IADD3 R34, P1, R34, UR7, RZ ;  /* 0x0000000722227c10 */ /* 0x000fe2000ff3e0ff */
[----:B------:R-:W-:Y:S01]  /*4b9a0*/  IMAD.MOV.U32 R5, RZ, RZ, R30 ;  /* 0x000000ffff057224 */ /* 0x000fe200078e001e */
[----:B----4-:R-:W4:Y:S04]  /*4b9b0*/  LDL.LU R7, [R1+0x7bc] ;  /* 0x0007bc0001077983 */ /* 0x010f280000300800 */
[----:B------:R-:W4:Y:S01]  /*4b9c0*/  LDL.LU R30, [R1+0x7fc] ;  /* 0x0007fc00011e7983 */ /* 0x000f220000300800 */
[----:B------:R-:W-:-:S03]  /*4b9d0*/  IADD3 R2, P2, R2, UR7, RZ ;  /* 0x0000000702027c10 */ /* 0x000fc6000ff5e0ff */
[----:B------:R1:W-:Y:S01]  /*4b9e0*/  STL [R1+0x63c], R34 ;  /* 0x00063c2201007387 */ /* 0x0003e20000100800 */
[----:B------:R-:W-:-:S03]  /*4b9f0*/  IADD3.X R36, R36, UR6, RZ, P1, !PT ;  /* 0x0000000624247c10 */ /* 0x000fc60008ffe4ff */
[----:B------:R1:W-:Y:S01]  /*4ba00*/  LDGSTS.E [R0+0x9600], [R4.64], P0 ;  /* 0x0960000004007fae */ /* 0x0003e20008121848 */
[----:B------:R-:W-:-:S03]  /*4ba10*/  IADD3.X R27, R27, UR6, RZ, P2, !PT ;  /* 0x000000061b1b7c10 */ /* 0x000fc600097fe4ff */
[----:B------:R1:W-:Y:S04]  /*4ba20*/  STL [R1+0x638], R36 ;  /* 0x0006382401007387 */ /* 0x0003e80000100800 */
[----:B------:R1:W-:Y:S02]  /*4ba30*/  STL [R1+0x67c], R2 ;  /* 0x00067c0201007387 */ /* 0x0003e40000100800 */
[----:B-1----:R-:W-:Y:S02]  /*4ba40*/  IMAD.MOV.U32 R4, RZ, RZ, R34 ;  /* 0x000000ffff047224 */ /* 0x002fe400078e0022 */
        /* <DEDUP_REMOVED lines=10> */
[----:B--2---:R-:W-:-:S05]  /*4baf0*/  IADD3 R28, P1, R28, UR7, RZ ;  /* 0x000000071c1c7c10 */ /* 0x004fca000ff3e0ff */
[----:B------:R2:W-:Y:S01]  /*4bb00*/  STL [R1+0x6bc], R28 ;  /* 0x0006bc1c01007387 */ /* 0x0005e20000100800 */
[----:B------:R-:W-:Y:S02]  /*4bb10*/  IADD3 R25, P2, R25, UR7, RZ ;  /* 0x0000000719197c10 */ /* 0x000fe4000ff5e0ff */
[----:B---3--:R-:W-:Y:S02]  /*4bb20*/  IADD3.X R32, R32, UR6, RZ, P1, !PT ;  /* 0x0000000620207c10 */ /* 0x008fe40008ffe4ff */
[----:B-1----:R-:W-:Y:S02]  /*4bb30*/  MOV R4, R28 ;  /* 0x0000001c00047202 */ /* 0x002fe40000000f00 */
[----:B------:R-:W-:Y:S01]  /*4bb40*/  IADD3.X R31, R31, UR6, RZ, P2, !PT ;  /* 0x000000061f1f7c10 */ /* 0x000fe200097fe4ff */
[----:B------:R1:W-:Y:S04]  /*4bb50*/  STL [R1+0x6b8], R32 ;  /* 0x0006b82001007387 */ /* 0x0003e80000100800 */
[----:B------:R-:W-:Y:S04]  /*4bb60*/  STL [R1+0x6fc], R25 ;  /* 0x0006fc1901007387 */ /* 0x000fe80000100800 */
[----:B--2---:R-:W2:Y:S01]  /*4bb70*/  LDL.LU R28, [R1+0x838] ;  /* 0x00083800011c7983 */ /* 0x004ea20000300800 */
[----:B------:R-:W-:-:S03]  /*4bb80*/  IMAD.MOV.U32 R5, RZ, RZ, R32 ;  /* 0x000000ffff057224 */ /* 0x000fc600078e0020 */
[----:B------:R3:W-:Y:S04]  /*4bb90*/  STL [R1+0x6f8], R31 ;  /* 0x0006f81f01007387 */ /* 0x0007e80000100800 */
[----:B-1----:R-:W2:Y:S04]  /*4bba0*/  LDL.LU R32, [R1+0x878] ;  /* 0x0008780001207983 */ /* 0x002ea80000300800 */
[----:B------:R1:W-:Y:S02]  /*4bbb0*/  LDGSTS.E [R0+0xc600], [R4.64], P0 ;  /* 0x0c60000004007fae */ /* 0x0003e40008121848 */
[----:B-1----:R-:W-:-:S02]  /*4bbc0*/  IMAD.MOV.U32 R4, RZ, RZ, R25 ;  /* 0x000000ffff047224 */ /* 0x002fc400078e0019 */
[----:B------:R-:W-:Y:S02]  /*4bbd0*/  IMAD.MOV.U32 R5, RZ, RZ, R31 ;  /* 0x000000ffff057224 */ /* 0x000fe400078e001f */
[----:B---3--:R-:W3:Y:S04]  /*4bbe0*/  LDL.LU R31, [R1+0x8bc] ;  /* 0x0008bc00011f7983 */ /* 0x008ee80000300800 */
[----:B------:R-:W3:Y:S04]  /*4bbf0*/  LDL.LU R25, [R1+0x8fc] ;  /* 0x0008fc0001197983 */ /* 0x000ee80000300800 */
[----:B------:R1:W-:Y:S01]  /*4bc00*/  LDGSTS.E [R0+0xd600], [R4.64], P0 ;  /* 0x0d60000004007fae */ /* 0x0003e20008121848 */
[----:B------:R-:W-:-:S05]  /*4bc10*/  IADD3 R33, P1, R33, UR7, RZ ;  /* 0x0000000721217c10 */ /* 0x000fca000ff3e0ff */
[----:B------:R-:W-:Y:S01]  /*4bc20*/  STL [R1+0x73c], R33 ;  /* 0x00073c2101007387 */ /* 0x000fe20000100800 */
[----:B------:R-:W-:Y:S02]  /*4bc30*/  IADD3 R37, P2, R37, UR7, RZ ;  /* 0x0000000725257c10 */ /* 0x000fe4000ff5e0ff */
[----:B------:R-:W-:Y:S01]  /*4bc40*/  IADD3.X R35, R35, UR6, RZ, P1, !PT ;  /* 0x0000000623237c10 */ /* 0x000fe20008ffe4ff */
[----:B-1----:R-:W-:-:S04]  /*4bc50*/  IMAD.MOV.U32 R4, RZ, RZ, R33 ;  /* 0x000000ffff047224 */ /* 0x002fc800078e0021 */
[----:B------:R1:W-:Y:S01]  /*4bc60*/  STL [R1+0x738], R35 ;  /* 0x0007382301007387 */ /* 0x0003e20000100800 */
[----:B------:R-:W-:Y:S01]  /*4bc70*/  IMAD.MOV.U32 R5, RZ, RZ, R35 ;  /* 0x000000ffff057224 */ /* 0x000fe200078e0023 */
[----:B------:R-:W-:Y:S02]  /*4bc80*/  IADD3.X R38, R38, UR6, RZ, P2, !PT ;  /* 0x0000000626267c10 */ /* 0x000fe400097fe4ff */
[----:B------:R-:W-:Y:S04]  /*4bc90*/  STL [R1+0x77c], R37 ;  /* 0x00077c2501007387 */ /* 0x000fe80000100800 */
[----:B------:R4:W-:Y:S04]  /*4bca0*/  LDGSTS.E [R0+0xe600], [R4.64], P0 ;  /* 0x0e60000004007fae */ /* 0x0009e80008121848 */
[----:B-1----:R-:W3:Y:S04]  /*4bcb0*/  LDL.LU R35, [R1+0x8b8] ;  /* 0x0008b80001237983 */ /* 0x002ee80000300800 */
[----:B------:R-:W-:Y:S01]  /*4bcc0*/  STL [R1+0x778], R38 ;  /* 0x0007782601007387 */ /* 0x000fe20000100800 */
[----:B----4-:R-:W-:-:S03]  /*4bcd0*/  IADD3 R7, P1, R7, UR7, RZ ;  /* 0x0000000707077c10 */ /* 0x010fc6000ff3e0ff */
[----:B------:R-:W3:Y:S01]  /*4bce0*/  LDL.LU R33, [R1+0x8f8] ;  /* 0x0008f80001217983 */ /* 0x000ee20000300800 */
[----:B------:R-:W-:Y:S02]  /*4bcf0*/  IMAD.MOV.U32 R4, RZ, RZ, R37 ;  /* 0x000000ffff047224 */ /* 0x000fe400078e0025 */
        /* <DEDUP_REMOVED lines=14> */
[----:B------:R-:W-:Y:S01]  /*4bde0*/  IMAD.MOV.U32 R5, RZ, RZ, R36 ;  /* 0x000000ffff057224 */ /* 0x000fe200078e0024 */
        /* <DEDUP_REMOVED lines=19> */
[----:B------:R-:W-:-:S03]  /*4bf20*/  MOV R4, R27 ;  /* 0x0000001b00047202 */ /* 0x000fc60000000f00 */
[----:B------:R-:W2:Y:S01]  /*4bf30*/  LDL.LU R27, [R1+0x9f8] ;  /* 0x0009f800011b7983 */ /* 0x000ea20000300800 */
[----:B---3--:R-:W-:Y:S02]  /*4bf40*/  IADD3 R31, P1, R31, UR7, RZ ;  /* 0x000000071f1f7c10 */ /* 0x008fe4000ff3e0ff */
[----:B------:R-:W-:Y:S01]  /*4bf50*/  IADD3 R25, P2, R25, UR7, RZ ;  /* 0x0000000719197c10 */ /* 0x000fe2000ff5e0ff */
[----:B------:R1:W-:Y:S04]  /*4bf60*/  LDGSTS.E [R0+0x13600], [R4.64], P0 ;  /* 0x1360000004007fae */ /* 0x0003e80008121848 */
[----:B------:R3:W-:Y:S01]  /*4bf70*/  STL [R1+0x8bc], R31 ;  /* 0x0008bc1f01007387 */ /* 0x0007e20000100800 */
[----:B-1----:R-:W-:Y:S01]  /*4bf80*/  IMAD.MOV.U32 R4, RZ, RZ, R31 ;  /* 0x000000ffff047224 */ /* 0x002fe200078e001f */
        /* <DEDUP_REMOVED lines=11> */
[----:B------:R-:W-:Y:S01]  /*4c040*/  IMAD.MOV.U32 R4, RZ, RZ, R25 ;  /* 0x000000ffff047224 */ /* 0x000fe200078e0019 */
[----:B------:R-:W3:Y:S04]  /*4c050*/  LDL.LU R33, [R1+0xa78] ;  /* 0x000a780001217983 */ /* 0x000ee80000300800 */
[----:B------:R-:W3:Y:S01]  /*4c060*/  LDL.LU R35, [R1+0xabc] ;  /* 0x000abc0001237983 */ /* 0x000ee20000300800 */
[----:B------:R-:W-:-:S03]  /*4c070*/  IADD3 R34, P1, R34, UR7, RZ ;  /* 0x0000000722227c10 */ /* 0x000fc6000ff3e0ff */
[----:B------:R-:W3:Y:S04]  /*4c080*/  LDL.LU R25, [R1+0xafc] ;  /* 0x000afc0001197983 */ /* 0x000ee80000300800 */
[----:B------:R-:W-:Y:S01]  /*4c090*/  STL [R1+0x93c], R34 ;  /* 0x00093c2201007387 */ /* 0x000fe20000100800 */
[----:B------:R-:W-:-:S03]  /*4c0a0*/  IADD3 R7, P2, R7, UR7, RZ ;  /* 0x0000000707077c10 */ /* 0x000fc6000ff5e0ff */
[----:B------:R1:W-:Y:S01]  /*4c0b0*/  LDGSTS.E [R0+0x15600], [R4.64], P0 ;  /* 0x1560000004007fae */ /* 0x0003e20008121848 */
[----:B------:R-:W-:-:S05]  /*4c0c0*/  IADD3.X R36, R36, UR6, RZ, P1, !PT ;  /* 0x0000000624247c10 */ /* 0x000fca0008ffe4ff */
[----:B------:R1:W-:Y:S01]  /*4c0d0*/  STL [R1+0x938], R36 ;  /* 0x0009382401007387 */ /* 0x0003e20000100800 */
[----:B------:R-:W-:Y:S01]  /*4c0e0*/  IADD3.X R30, R30, UR6, RZ, P2, !PT ;  /* 0x000000061e1e7c10 */ /* 0x000fe200097fe4ff */
        /* <DEDUP_REMOVED lines=19> */
[----:B------:R-:W-:Y:S04]  /*4c220*/  STL [R1+0x9fc], R2 ;  /* 0x0009fc0201007387 */ /* 0x000fe80000100800 */
[----:B----4-:R-:W2:Y:S01]  /*4c230*/  LDL.LU R28, [R1+0xb38] ;  /* 0x000b3800011c7983 */ /* 0x010ea20000300800 */
[----:B------:R-:W-:-:S03]  /*4c240*/  IMAD.MOV.U32 R5, RZ, RZ, R32 ;  /* 0x000000ffff057224 */ /* 0x000fc600078e0020 */
        /* <DEDUP_REMOVED lines=8> */
[----:B------:R-:W-:-:S04]  /*4c2d0*/  IADD3 R37, P1, R37, UR7, RZ ;  /* 0x0000000725257c10 */ /* 0x000fc8000ff3e0ff */
[----:B-1----:R-:W-:Y:S02]  /*4c2e0*/  MOV R4, R37 ;  /* 0x0000002500047202 */ /* 0x002fe40000000f00 */
[----:B---3--:R-:W-:Y:S02]  /*4c2f0*/  IADD3 R31, P2, R31, UR7, RZ ;  /* 0x000000071f1f7c10 */ /* 0x008fe4000ff5e0ff */
[----:B------:R-:W-:Y:S01]  /*4c300*/  IADD3.X R38, R38, UR6, RZ, P1, !PT ;  /* 0x0000000626267c10 */ /* 0x000fe20008ffe4ff */
[----:B------:R-:W-:Y:S04]  /*4c310*/  STL [R1+0xa3c], R37 ;  /* 0x000a3c2501007387 */ /* 0x000fe80000100800 */
[----:B------:R-:W-:Y:S01]  /*4c320*/  IMAD.MOV.U32 R5, RZ, RZ, R38 ;  /* 0x000000ffff057224 */ /* 0x000fe200078e0026 */
[----:B------:R-:W-:Y:S04]  /*4c330*/  STL [R1+0xa38], R38 ;  /* 0x000a382601007387 */ /* 0x000fe80000100800 */
[----:B------:R1:W-:Y:S04]  /*4c340*/  STL [R1+0xa7c], R31 ;  /* 0x000a7c1f01007387 */ /* 0x0003e80000100800 */
[----:B------:R3:W-:Y:S01]  /*4c350*/  LDGSTS.E [R0+0x1a600], [R4.64], P0 ;  /* 0x1a60000004007fae */ /* 0x0007e20008121848 */
[----:B------:R-:W-:-:S02]  /*4c360*/  IADD3.X R33, R33, UR6, RZ, P2, !PT ;  /* 0x0000000621217c10 */ /* 0x000fc400097fe4ff */
[----:B------:R-:W-:-:S03]  /*4c370*/  IADD3 R35, P1, R35, UR7, RZ ;  /* 0x0000000723237c10 */ /* 0x000fc6000ff3e0ff */
[----:B------:R3:W-:Y:S02]  /*4c380*/  STL [R1+0xa78], R33 ;  /* 0x000a782101007387 */ /* 0x0007e40000100800 */
[----:B---3--:R-:W-:Y:S02]  /*4c390*/  IMAD.MOV.U32 R4, RZ, RZ, R31 ;  /* 0x000000ffff047224 */ /* 0x008fe400078e001f */
[----:B------:R-:W-:Y:S01]  /*4c3a0*/  IMAD.MOV.U32 R5, RZ, RZ, R33 ;  /* 0x000000ffff057224 */ /* 0x000fe200078e0021 */
[----:B-1----:R-:W3:Y:S01]  /*4c3b0*/  LDL.LU R31, [R1+0x3c0] ;  /* 0x0003c000011f7983 */ /* 0x002ee20000300800 */
[----:B------:R-:W-:-:S03]  /*4c3c0*/  IADD3 R25, P2, R25, UR7, RZ ;  /* 0x0000000719197c10 */ /* 0x000fc6000ff5e0ff */
[----:B------:R1:W-:Y:S04]  /*4c3d0*/  LDGSTS.E [R0+0x1b600], [R4.64], P0 ;  /* 0x1b60000004007fae */ /* 0x0003e80008121848 */
[----:B------:R-:W3:Y:S04]  /*4c3e0*/  LDL.LU R33, [R1+0x400] ;  /* 0x0004000001217983 */ /* 0x000ee80000300800 */
[----:B------:R-:W-:Y:S01]  /*4c3f0*/  STL [R1+0xabc], R35 ;  /* 0x000abc2301007387 */ /* 0x000fe20000100800 */
[----:B-1----:R-:W-:Y:S01]  /*4c400*/  IMAD.MOV.U32 R4, RZ, RZ, R35 ;  /* 0x000000ffff047224 */ /* 0x002fe200078e0023 */
[----:B------:R-:W-:-:S05]  /*4c410*/  IADD3.X R36, R36, UR6, RZ, P1, !PT ;  /* 0x0000000624247c10 */ /* 0x000fca0008ffe4ff */
[----:B------:R-:W-:Y:S01]  /*4c420*/  IMAD.MOV.U32 R5, RZ, RZ, R36 ;  /* 0x000000ffff057224 */ /* 0x000fe200078e0024 */
[----:B------:R-:W-:Y:S01]  /*4c430*/  IADD3.X R34, R34, UR6, RZ, P2, !PT ;  /* 0x0000000622227c10 */ /* 0x000fe200097fe4ff */
[----:B------:R-:W-:Y:S04]  /*4c440*/  STL [R1+0xab8], R36 ;  /* 0x000ab82401007387 */ /* 0x000fe80000100800 */
[----:B------:R-:W-:Y:S04]  /*4c450*/  STL [R1+0xafc], R25 ;  /* 0x000afc1901007387 */ /* 0x000fe80000100800 */
[----:B------:R1:W-:Y:S04]  /*4c460*/  LDGSTS.E [R0+0x1c600], [R4.64], P0 ;  /* 0x1c60000004007fae */ /* 0x0003e80008121848 */
[----:B------:R1:W-:Y:S02]  /*4c470*/  STL [R1+0xaf8], R34 ;  /* 0x000af82201007387 */ /* 0x0003e40000100800 */
[----:B-1----:R-:W-:-:S02]  /*4c480*/  IMAD.MOV.U32 R5, RZ, RZ, R34 ;  /* 0x000000ffff057224 */ /* 0x002fc400078e0022 */
[----:B------:R-:W-:Y:S01]  /*4c490*/  IMAD.MOV.U32 R4, RZ, RZ, R25 ;  /* 0x000000ffff047224 */ /* 0x000fe200078e0019 */
[----:B------:R-:W3:Y:S01]  /*4c4a0*/  LDL.LU R34, [R1+0x440] ;  /* 0x0004400001227983 */ /* 0x000ee20000300800 */
[----:B------:R-:W-:-:S03]  /*4c4b0*/  IADD3 R7, P1, R7, UR7, RZ ;  /* 0x0000000707077c10 */ /* 0x000fc6000ff3e0ff */
[----:B------:R-:W3:Y:S04]  /*4c4c0*/  LDL.LU R25, [R1+0x444] ;  /* 0x0004440001197983 */ /* 0x000ee80000300800 */
[----:B------:R-:W3:Y:S01]  /*4c4d0*/  LDL.LU R37, [R1+0x480] ;  /* 0x0004800001257983 */ /* 0x000ee20000300800 */
[----:B------:R-:W-:-:S03]  /*4c4e0*/  IADD3 R30, P2, R30, UR7, RZ ;  /* 0x000000071e1e7c10 */ /* 0x000fc6000ff5e0ff */
[----:B------:R-:W3:Y:S04]  /*4c4f0*/  LDL.LU R36, [R1+0x484] ;  /* 0x0004840001247983 */ /* 0x000ee80000300800 */
[----:B------:R1:W-:Y:S04]  /*4c500*/  LDGSTS.E [R0+0x1d600], [R4.64], P0 ;  /* 0x1d60000004007fae */ /* 0x0003e80008121848 */
[----:B------:R2:W-:Y:S01]  /*4c510*/  STL [R1+0xb3c], R7 ;  /* 0x000b3c0701007387 */ /* 0x0005e20000100800 */
[----:B-1----:R-:W-:Y:S01]  /*4c520*/  IMAD.MOV.U32 R4, RZ, RZ, R7 ;  /* 0x000000ffff047224 */ /* 0x002fe200078e0007 */
[----:B--2---:R-:W-:-:S05]  /*4c530*/  IADD3.X R28, R28, UR6, RZ, P1, !PT ;  /* 0x000000061c1c7c10 */ /* 0x004fca0008ffe4ff */
[----:B------:R-:W-:Y:S01]  /*4c540*/  IMAD.MOV.U32 R5, RZ, RZ, R28 ;  /* 0x000000ffff057224 */ /* 0x000fe200078e001c */
[----:B------:R1:W-:Y:S01]  /*4c550*/  STL [R1+0xb38], R28 ;  /* 0x000b381c01007387 */ /* 0x0003e20000100800 */
[----:B------:R-:W-:-:S03]  /*4c560*/  IADD3.X R32, R32, UR6, RZ, P2, !PT ;  /* 0x0000000620207c10 */ /* 0x000fc600097fe4ff */
[----:B------:R-:W-:Y:S04]  /*4c570*/  STL [R1+0xb7c], R30 ;  /* 0x000b7c1e01007387 */ /* 0x000fe80000100800 */
[----:B------:R-:W2:Y:S04]  /*4c580*/  LDL.LU R7, [R1+0x4c4] ;  /* 0x0004c40001077983 */ /* 0x000ea80000300800 */
[----:B------:R4:W-:Y:S04]  /*4c590*/  STL [R1+0xb78], R32 ;  /* 0x000b782001007387 */ /* 0x0009e80000100800 */
[----:B------:R4:W-:Y:S04]  /*4c5a0*/  LDGSTS.E [R0+0x1e600], [R4.64], P0 ;  /* 0x1e60000004007fae */ /* 0x0009e80008121848 */
[----:B-1----:R-:W2:Y:S01]  /*4c5b0*/  LDL.LU R28, [R1+0x504] ;  /* 0x00050400011c7983 */ /* 0x002ea20000300800 */
[----:B----4-:R-:W-:-:S03]  /*4c5c0*/  IMAD.MOV.U32 R5, RZ, RZ, R32 ;  /* 0x000000ffff057224 */ /* 0x010fc600078e0020 */
[----:B------:R-:W4:Y:S04]  /*4c5d0*/  LDL.LU R32, [R1+0x4c0] ;  /* 0x0004c00001207983 */ /* 0x000f280000300800 */
[----:B------:R-:W4:Y:S01]  /*4c5e0*/  LDL.LU R35, [R1+0x500] ;  /* 0x0005000001237983 */ /* 0x000f220000300800 */
[----:B------:R-:W-:Y:S01]  /*4c5f0*/  IMAD.MOV.U32 R4, RZ, RZ, R30 ;  /* 0x000000ffff047224 */ /* 0x000fe200078e001e */
[----:B------:R-:W-:Y:S02]  /*4c600*/  IADD3 R27, P1, R27, UR7, RZ ;  /* 0x000000071b1b7c10 */ /* 0x000fe4000ff3e0ff */
[----:B------:R-:W-:Y:S02]  /*4c610*/  IADD3 R2, P2, R2, UR7, RZ ;  /* 0x0000000702027c10 */ /* 0x000fe4000ff5e0ff */
[----:B------:R1:W-:Y:S04]  /*4c620*/  LDGSTS.E [R0+0x1f600], [R4.64], P0 ;  /* 0x1f60000004007fae */ /* 0x0003e80008121848 */
[----:B------:R3:W-:Y:S04]  /*4c630*/  STL [R1+0x3c4], R27 ;  /* 0x0003c41b01007387 */ /* 0x0007e80000100800 */
[----:B------:R-:W-:Y:S01]  /*4c640*/  STL [R1+0x404], R2 ;  /* 0x0004040201007387 */ /* 0x000fe20000100800 */
[----:B-1----:R-:W-:-:S04]  /*4c650*/  IMAD.U32 R0, RZ, RZ, UR5 ;  /* 0x00000005ff007e24 */ /* 0x002fc8000f8e00ff */
[----:B------:R-:W-:Y:S01]  /*4c660*/  IMAD R0, R0, 0x20000, R26 ;  /* 0x0002000000007824 */ /* 0x000fe200078e021a */
[----:B------:R-:W-:Y:S02]  /*4c670*/  MOV R4, R27 ;  /* 0x0000001b00047202 */ /* 0x000fe40000000f00 */
[----:B---3--:R-:W-:-:S05]  /*4c680*/  IADD3.X R31, R31, UR6, RZ, P1, !PT ;  /* 0x000000061f1f7c10 */ /* 0x008fca0008ffe4ff */
[----:B------:R1:W-:Y:S04]  /*4c690*/  STL [R1+0x3c0], R31 ;  /* 0x0003c01f01007387 */ /* 0x0003e80000100800 */
[----:B------:R-:W3:Y:S01]  /*4c6a0*/  LDL.LU R26, [R1+0x544] ;  /* 0x00054400011a7983 */ /* 0x000ee20000300800 */
[----:B------:R-:W-:-:S03]  /*4c6b0*/  IMAD.MOV.U32 R5, RZ, RZ, R31 ;  /* 0x000000ffff057224 */ /* 0x000fc600078e001f */
[----:B------:R-:W3:Y:S01]  /*4c6c0*/  LDL.LU R30, [R1+0x584] ;  /* 0x00058400011e7983 */ /* 0x000ee20000300800 */
[----:B------:R-:W-:-:S03]  /*4c6d0*/  IADD3.X R33, R33, UR6, RZ, P2, !PT ;  /* 0x0000000621217c10 */ /* 0x000fc600097fe4ff */
[----:B------:R-:W3:Y:S04]  /*4c6e0*/  LDL.LU R27, [R1+0x540] ;  /* 0x00054000011b7983 */ /* 0x000ee80000300800 */
[----:B-1----:R-:W3:Y:S04]  /*4c6f0*/  LDL.LU R31, [R1+0x580] ;  /* 0x00058000011f7983 */ /* 0x002ee80000300800 */
[----:B------:R1:W-:Y:S04]  /*4c700*/  LDGSTS.E [R0+0x800], [R4.64], P0 ;  /* 0x0080000004007fae */ /* 0x0003e80008121848 */
[----:B------:R1:W-:Y:S02]  /*4c710*/  STL [R1+0x400], R33 ;  /* 0x0004002101007387 */ /* 0x0003e40000100800 */
[----:B-1----:R-:W-:-:S02]  /*4c720*/  IMAD.MOV.U32 R4, RZ, RZ, R2 ;  /* 0x000000ffff047224 */ /* 0x002fc400078e0002 */
[----:B------:R-:W-:Y:S02]  /*4c730*/  IMAD.MOV.U32 R5, RZ, RZ, R33 ;  /* 0x000000ffff057224 */ /* 0x000fe400078e0021 */
[----:B------:R-:W3:Y:S04]  /*4c740*/  LDL.LU R33, [R1+0x5c4] ;  /* 0x0005c40001217983 */ /* 0x000ee80000300800 */
[----:B------:R-:W3:Y:S04]  /*4c750*/  LDL.LU R2, [R1+0x604] ;  /* 0x0006040001027983 */ /* 0x000ee80000300800 */
        /* <DEDUP_REMOVED lines=10> */
[----:B------:R-:W3:Y:S04]  /*4c800*/  LDL.LU R34, [R1+0x5c0] ;  /* 0x0005c00001227983 */ /* 0x000ee80000300800 */
[----:B------:R-:W-:Y:S04]  /*4c810*/  STL [R1+0x480], R37 ;  /* 0x0004802501007387 */ /* 0x000fe80000100800 */
[----:B------:R-:W3:Y:S04]  /*4c820*/  LDL.LU R25, [R1+0x600] ;  /* 0x0006000001197983 */ /* 0x000ee80000300800 */
[----:B------:R1:W-:Y:S02]  /*4c830*/  LDGSTS.E [R0+0x2800], [R4.64], P0 ;  /* 0x0280000004007fae */ /* 0x0003e40008121848 */
[----:B-1----:R-:W-:-:S02]  /*4c840*/  IMAD.MOV.U32 R4, RZ, RZ, R36 ;  /* 0x000000ffff047224 */ /* 0x002fc400078e0024 */
[----:B------:R-:W-:-:S05]  /*4c850*/  IMAD.MOV.U32 R5, RZ, RZ, R37 ;  /* 0x000000ffff057224 */ /* 0x000fca00078e0025 */
[----:B------:R1:W-:Y:S01]  /*4c860*/  LDGSTS.E [R0+0x3800], [R4.64], P0 ;  /* 0x0380000004007fae */ /* 0x0003e20008121848 */
[----:B--2---:R-:W-:-:S05]  /*4c870*/  IADD3 R7, P1, R7, UR7, RZ ;  /* 0x0000000707077c10 */ /* 0x004fca000ff3e0ff */
        /* <DEDUP_REMOVED lines=15> */
[----:B------:R-:W2:Y:S04]  /*4c970*/  LDL.LU R28, [R1+0x680] ;  /* 0x00068000011c7983 */ /* 0x000ea80000300800 */
[----:B------:R1:W-:Y:S01]  /*4c980*/  LDGSTS.E [R0+0x5800], [R4.64], P0 ;  /* 0x0580000004007fae */ /* 0x0003e20008121848 */
[----:B---3--:R-:W-:Y:S02]  /*4c990*/  IADD3 R26, P1, R26, UR7, RZ ;  /* 0x000000071a1a7c10 */ /* 0x008fe4000ff3e0ff */
[----:B------:R-:W-:Y:S02]  /*4c9a0*/  IADD3 R30, P2, R30, UR7, RZ ;  /* 0x000000071e1e7c10 */ /* 0x000fe4000ff5e0ff */
[----:B------:R-:W-:Y:S01]  /*4c9b0*/  IADD3.X R27, R27, UR6, RZ, P1, !PT ;  /* 0x000000061b1b7c10 */ /* 0x000fe20008ffe4ff */
[----:B------:R3:W-:Y:S01]  /*4c9c0*/  STL [R1+0x544], R26 ;  /* 0x0005441a01007387 */ /* 0x0007e20000100800 */
[----:B-1----:R-:W-:Y:S01]  /*4c9d0*/  IMAD.MOV.U32 R4, RZ, RZ, R26 ;  /* 0x000000ffff047224 */ /* 0x002fe200078e001a */
[----:B------:R-:W-:-:S02]  /*4c9e0*/  IADD3.X R31, R31, UR6, RZ, P2, !PT ;  /* 0x000000061f1f7c10 */ /* 0x000fc400097fe4ff */
[----:B------:R-:W-:Y:S01]  /*4c9f0*/  IMAD.MOV.U32 R5, RZ, RZ, R27 ;  /* 0x000000ffff057224 */ /* 0x000fe200078e001b */
[----:B------:R1:W-:Y:S04]  /*4ca00*/  STL [R1+0x540], R27 ;  /* 0x0005401b01007387 */ /* 0x0003e80000100800 */
[----:B------:R1:W-:Y:S04]  /*4ca10*/  STL [R1+0x584], R30 ;  /* 0x0005841e01007387 */ /* 0x0003e80000100800 */
[----:B---3--:R-:W3:Y:S04]  /*4ca20*/  LDL.LU R26, [R1+0x6c4] ;  /* 0x0006c400011a7983 */ /* 0x008ee80000300800 */
[----:B------:R1:W-:Y:S04]  /*4ca30*/  STL [R1+0x580], R31 ;  /* 0x0005801f01007387 */ /* 0x0003e80000100800 */
[----:B------:R1:W-:Y:S01]  /*4ca40*/  LDGSTS.E [R0+0x6800], [R4.64], P0 ;  /* 0x0680000004007fae */ /* 0x0003e20008121848 */
[----:B------:R-:W-:-:S03]  /*4ca50*/  IADD3 R33, P1, R33, UR7, RZ ;  /* 0x0000000721217c10 */ /* 0x000fc6000ff3e0ff */
[----:B-1----:R-:W3:Y:S01]  /*4ca60*/  LDL.LU R27, [R1+0x704] ;  /* 0x00070400011b7983 */ /* 0x002ee20000300800 */
[----:B------:R-:W-:Y:S02]  /*4ca70*/  IADD3 R2, P2, R2, UR7, RZ ;  /* 0x0000000702027c10 */ /* 0x000fe4000ff5e0ff */
[----:B------:R-:W-:Y:S02]  /*4ca80*/  MOV R4, R30 ;  /* 0x0000001e00047202 */ /* 0x000fe40000000f00 */
[----:B------:R-:W3:Y:S01]  /*4ca90*/  LDL.LU R30, [R1+0x6c0] ;  /* 0x0006c000011e7983 */ /* 0x000ee20000300800 */
[----:B------:R-:W-:-:S03]  /*4caa0*/  IMAD.MOV.U32 R5, RZ, RZ, R31 ;  /* 0x000000ffff057224 */ /* 0x000fc600078e001f */
[----:B------:R-:W3:Y:S04]  /*4cab0*/  LDL.LU R31, [R1+0x700] ;  /* 0x00070000011f7983 */ /* 0x000ee80000300800 */
        /* <DEDUP_REMOVED lines=34> */
[----:B--2---:R-:W2:Y:S04]  /*4cce0*/  LDL.LU R7, [R1+0x844] ;  /* 0x0008440001077983 */ /* 0x004ea80000300800 */
[----:B------:R-:W2:Y:S04]  /*4ccf0*/  LDL.LU R28, [R1+0x884] ;  /* 0x00088400011c7983 */ /* 0x000ea80000300800 */
[----:B------:R1:W-:Y:S01]  /*4cd00*/  LDGSTS.E [R0+0xb800], [R4.64], P0 ;  /* 0x0b80000004007fae */ /* 0x0003e20008121848 */
[----:B---3--:R-:W-:-:S05]  /*4cd10*/  IADD3 R26, P1, R26, UR7, RZ ;  /* 0x000000071a1a7c10 */ /* 0x008fca000ff3e0ff */
[----:B------:R3:W-:Y:S01]  /*4cd20*/  STL [R1+0x6c4], R26 ;  /* 0x0006c41a01007387 */ /* 0x0007e20000100800 */
[----:B-1----:R-:W-:Y:S01]  /*4cd30*/  IMAD.MOV.U32 R4, RZ, RZ, R26 ;  /* 0x000000ffff047224 */ /* 0x002fe200078e001a */
[----:B------:R-:W-:Y:S02]  /*4cd40*/  IADD3 R27, P2, R27, UR7, RZ ;  /* 0x000000071b1b7c10 */ /* 0x000fe4000ff5e0ff */
[----:B------:R-:W-:Y:S02]  /*4cd50*/  IADD3.X R30, R30, UR6, RZ, P1, !PT ;  /* 0x000000061e1e7c10 */ /* 0x000fe40008ffe4ff */
[----:B------:R-:W-:-:S03]  /*4cd60*/  IADD3.X R31, R31, UR6, RZ, P2, !PT ;  /* 0x000000061f1f7c10 */ /* 0x000fc600097fe4ff */
[----:B------:R1:W-:Y:S01]  /*4cd70*/  STL [R1+0x6c0], R30 ;  /* 0x0006c01e01007387 */ /* 0x0003e20000100800 */
[----:B------:R-:W-:-:S03]  /*4cd80*/  IMAD.MOV.U32 R5, RZ, RZ, R30 ;  /* 0x000000ffff057224 */ /* 0x000fc600078e001e */
[----:B------:R-:W-:Y:S04]  /*4cd90*/  STL [R1+0x704], R27 ;  /* 0x0007041b01007387 */ /* 0x000fe80000100800 */
[----:B---3--:R-:W2:Y:S04]  /*4cda0*/  LDL.LU R26, [R1+0x840] ;  /* 0x00084000011a7983 */ /* 0x008ea80000300800 */
[----:B------:R1:W-:Y:S04]  /*4cdb0*/  STL [R1+0x700], R31 ;  /* 0x0007001f01007387 */ /* 0x0003e80000100800 */
[----:B-1----:R-:W2:Y:S04]  /*4cdc0*/  LDL.LU R30, [R1+0x880] ;  /* 0x00088000011e7983 */ /* 0x002ea80000300800 */
[----:B------:R1:W-:Y:S02]  /*4cdd0*/  LDGSTS.E [R0+0xc800], [R4.64], P0 ;  /* 0x0c80000004007fae */ /* 0x0003e40008121848 */
[----:B-1----:R-:W-:Y:S01]  /*4cde0*/  IMAD.MOV.U32 R4, RZ, RZ, R27 ;  /* 0x000000ffff047224 */ /* 0x002fe200078e001b */
[----:B------:R-:W-:Y:S01]  /*4cdf0*/  IADD3 R33, P1, R33, UR7, RZ ;  /* 0x0000000721217c10 */ /* 0x000fe2000ff3e0ff */
[----:B------:R-:W-:-:S02]  /*4ce00*/  IMAD.MOV.U32 R5, RZ, RZ, R31 ;  /* 0x000000ffff057224 */ /* 0x000fc400078e001f */
[----:B------:R-:W2:Y:S04]  /*4ce10*/  LDL.LU R31, [R1+0x8c4] ;  /* 0x0008c400011f7983 */ /* 0x000ea80000300800 */
[----:B------:R-:W2:Y:S01]  /*4ce20*/  LDL.LU R27, [R1+0x904] ;  /* 0x00090400011b7983 */ /* 0x000ea20000300800 */
[----:B------:R-:W-:Y:S02]  /*4ce30*/  IADD3 R36, P2, R36, UR7, RZ ;  /* 0x0000000724247c10 */ /* 0x000fe4000ff5e0ff */
[----:B------:R-:W-:Y:S01]  /*4ce40*/  IADD3.X R34, R34, UR6, RZ, P1, !PT ;  /* 0x0000000622227c10 */ /* 0x000fe20008ffe4ff */
[----:B------:R-:W-:Y:S01]  /*4ce50*/  STL [R1+0x744], R33 ;  /* 0x0007442101007387 */ /* 0x000fe20000100800 */
[----:B------:R-:W-:-:S03]  /*4ce60*/  IADD3.X R37, R37, UR6, RZ, P2, !PT ;  /* 0x0000000625257c10 */ /* 0x000fc600097fe4ff */
[----:B------:R1:W-:Y:S04]  /*4ce70*/  LDGSTS.E [R0+0xd800], [R4.64], P0 ;  /* 0x0d80000004007fae */ /* 0x0003e80008121848 */
[----:B------:R1:W-:Y:S04]  /*4ce80*/  STL [R1+0x740], R34 ;  /* 0x0007402201007387 */ /* 0x0003e80000100800 */
[----:B------:R-:W-:Y:S01]  /*4ce90*/  STL [R1+0x784], R36 ;  /* 0x0007842401007387 */ /* 0x000fe20000100800 */
[----:B-1----:R-:W-:-:S03]  /*4cea0*/  IMAD.MOV.U32 R5, RZ, RZ, R34 ;  /* 0x000000ffff057224 */ /* 0x002fc600078e0022 */
[----:B------:R-:W2:Y:S01]  /*4ceb0*/  LDL.LU R34, [R1+0x8c0] ;  /* 0x0008c00001227983 */ /* 0x000ea20000300800 */
[----:B------:R-:W-:-:S03]  /*4cec0*/  MOV R4, R33 ;  /* 0x0000002100047202 */ /* 0x000fc60000000f00 */
[----:B------:R-:W-:Y:S01]  /*4ced0*/  STL [R1+0x780], R37 ;  /* 0x0007802501007387 */ /* 0x000fe20000100800 */
[----:B------:R-:W-:-:S03]  /*4cee0*/  IADD3 R2, P1, R2, UR7, RZ ;  /* 0x0000000702027c10 */ /* 0x000fc6000ff3e0ff */
[----:B------:R-:W2:Y:S01]  /*4cef0*/  LDL.LU R33, [R1+0x900] ;  /* 0x0009000001217983 */ /* 0x000ea20000300800 */
[----:B------:R-:W-:-:S03]  /*4cf00*/  IADD3 R25, P2, R25, UR7, RZ ;  /* 0x0000000719197c10 */ /* 0x000fc6000ff5e0ff */
[----:B------:R1:W-:Y:S04]  /*4cf10*/  LDGSTS.E [R0+0xe800], [R4.64], P0 ;  /* 0x0e80000004007fae */ /* 0x0003e80008121848 */
        /* <DEDUP_REMOVED lines=14> */
[----:B----4-:R-:W-:-:S03]  /*4d000*/  IMAD.MOV.U32 R5, RZ, RZ, R35 ;  /* 0x000000ffff057224 */ /* 0x010fc600078e0023 */
[----:B-1----:R-:W4:Y:S01]  /*4d010*/  LDL.LU R35, [R1+0x940] ;  /* 0x0009400001237983 */ /* 0x002f220000300800 */
[----:B------:R-:W-:-:S03]  /*4d020*/  IMAD.MOV.U32 R4, RZ, RZ, R25 ;  /* 0x000000ffff047224 */ /* 0x000fc600078e0019 */
[----:B------:R-:W4:Y:S01]  /*4d030*/  LDL.LU R25, [R1+0x980] ;  /* 0x0009800001197983 */ /* 0x000f220000300800 */
[----:B--2---:R-:W-:Y:S02]  /*4d040*/  IADD3 R7, P1, R7, UR7, RZ ;  /* 0x0000000707077c10 */ /* 0x004fe4000ff3e0ff */
        /* <DEDUP_REMOVED lines=8> */
[----:B------:R2:W-:Y:S04]  /*4d0d0*/  STL [R1+0x884], R28 ;  /* 0x0008841c01007387 */ /* 0x0005e80000100800 */
[----:B------:R2:W-:Y:S04]  /*4d0e0*/  LDGSTS.E [R0+0x12800], [R4.64], P0 ;  /* 0x1280000004007fae */ /* 0x0005e80008121848 */
[----:B-1----:R-:W4:Y:S04]  /*4d0f0*/  LDL.LU R26, [R1+0x9c4] ;  /* 0x0009c400011a7983 */ /* 0x002f280000300800 */
[----:B------:R1:W-:Y:S04]  /*4d100*/  STL [R1+0x880], R30 ;  /* 0x0008801e01007387 */ /* 0x0003e80000100800 */
[----:B------:R-:W4:Y:S01]  /*4d110*/  LDL.LU R7, [R1+0xa04] ;  /* 0x000a040001077983 */ /* 0x000f220000300800 */
[----:B--2---:R-:W-:-:S03]  /*4d120*/  IMAD.MOV.U32 R4, RZ, RZ, R28 ;  /* 0x000000ffff047224 */ /* 0x004fc600078e001c */
[----:B------:R-:W2:Y:S01]  /*4d130*/  LDL.LU R28, [R1+0x9c0] ;  /* 0x0009c000011c7983 */ /* 0x000ea20000300800 */
[----:B------:R-:W-:Y:S01]  /*4d140*/  IADD3 R31, P1, R31, UR7, RZ ;  /* 0x000000071f1f7c10 */ /* 0x000fe2000ff3e0ff */
[----:B------:R-:W-:Y:S02]  /*4d150*/  IMAD.MOV.U32 R5, RZ, RZ, R30 ;  /* 0x000000ffff057224 */ /* 0x000fe400078e001e */
[----:B-1----:R-:W2:Y:S01]  /*4d160*/  LDL.LU R30, [R1+0xa00] ;  /* 0x000a0000011e7983 */ /* 0x002ea20000300800 */
[----:B------:R-:W-:-:S03]  /*4d170*/  IADD3 R27, P2, R27, UR7, RZ ;  /* 0x000000071b1b7c10 */ /* 0x000fc6000ff5e0ff */
        /* <DEDUP_REMOVED lines=8> */
[----:B------:R-:W2:Y:S04]  /*4d200*/  LDL.LU R36, [R1+0xa44] ;  /* 0x000a440001247983 */ /* 0x000ea80000300800 */
[----:B------:R1:W-:Y:S04]  /*4d210*/  STL [R1+0x900], R33 ;  /* 0x0009002101007387 */ /* 0x0003e80000100800 */
[----:B------:R-:W2:Y:S04]  /*4d220*/  LDL.LU R31, [R1+0xa84] ;  /* 0x000a8400011f7983 */ /* 0x000ea80000300800 */
[----:B------:R-:W2:Y:S04]  /*4d230*/  LDL.LU R37, [R1+0xa40] ;  /* 0x000a400001257983 */ /* 0x000ea80000300800 */
[----:B------:R1:W-:Y:S02]  /*4d240*/  LDGSTS.E [R0+0x14800], [R4.64], P0 ;  /* 0x1480000004007fae */ /* 0x0003e40008121848 */
[----:B-1----:R-:W-:-:S02]  /*4d250*/  IMAD.MOV.U32 R5, RZ, RZ, R33 ;  /* 0x000000ffff057224 */ /* 0x002fc400078e0021 */
[----:B------:R-:W2:Y:S01]  /*4d260*/  LDL.LU R33, [R1+0xa80] ;  /* 0x000a800001217983 */ /* 0x000ea20000300800 */
[----:B------:R-:W-:-:S03]  /*4d270*/  MOV R4, R27 ;  /* 0x0000001b00047202 */ /* 0x000fc60000000f00 */
[----:B------:R-:W2:Y:S04]  /*4d280*/  LDL.LU R34, [R1+0xac4] ;  /* 0x000ac40001227983 */ /* 0x000ea80000300800 */
[----:B------:R-:W2:Y:S04]  /*4d290*/  LDL.LU R27, [R1+0xb04] ;  /* 0x000b0400011b7983 */ /* 0x000ea80000300800 */
[----:B------:R1:W-:Y:S01]  /*4d2a0*/  LDGSTS.E [R0+0x15800], [R4.64], P0 ;  /* 0x1580000004007fae */ /* 0x0003e20008121848 */
[----:B---3--:R-:W-:-:S05]  /*4d2b0*/  IADD3 R32, P1, R32, UR7, RZ ;  /* 0x0000000720207c10 */ /* 0x008fca000ff3e0ff */
[----:B------:R-:W-:Y:S01]  /*4d2c0*/  STL [R1+0x944], R32 ;  /* 0x0009442001007387 */ /* 0x000fe20000100800 */
[----:B------:R-:W-:Y:S02]  /*4d2d0*/  IADD3 R2, P2, R2, UR7, RZ ;  /* 0x0000000702027c10 */ /* 0x000fe4000ff5e0ff */
[----:B----4-:R-:W-:Y:S02]  /*4d2e0*/  IADD3.X R35, R35, UR6, RZ, P1, !PT ;  /* 0x0000000623237c10 */ /* 0x010fe40008ffe4ff */
[----:B------:R-:W-:-:S03]  /*4d2f0*/  IADD3.X R25, R25, UR6, RZ, P2, !PT ;  /* 0x0000000619197c10 */ /* 0x000fc600097fe4ff */
[----:B------:R3:W-:Y:S01]  /*4d300*/  STL [R1+0x940], R35 ;  /* 0x0009402301007387 */ /* 0x0007e20000100800 */
[----:B-1----:R-:W-:-:S03]  /*4d310*/  IMAD.MOV.U32 R5, RZ, RZ, R35 ;  /* 0x000000ffff057224 */ /* 0x002fc600078e0023 */
[----:B------:R1:W-:Y:S01]  /*4d320*/  STL [R1+0x984], R2 ;  /* 0x0009840201007387 */ /* 0x0003e20000100800 */
[----:B------:R-:W-:-:S03]  /*4d330*/  IMAD.MOV.U32 R4, RZ, RZ, R32 ;  /* 0x000000ffff047224 */ /* 0x000fc600078e0020 */
[----:B---3--:R-:W3:Y:S04]  /*4d340*/  LDL.LU R35, [R1+0xac0] ;  /* 0x000ac00001237983 */ /* 0x008ee80000300800 */
[----:B------:R4:W-:Y:S04]  /*4d350*/  STL [R1+0x980], R25 ;  /* 0x0009801901007387 */ /* 0x0009e80000100800 */
[----:B------:R-:W3:Y:S04]  /*4d360*/  LDL.LU R32, [R1+0xb00] ;  /* 0x000b000001207983 */ /* 0x000ee80000300800 */
[----:B------:R1:W-:Y:S02]  /*4d370*/  LDGSTS.E [R0+0x16800], [R4.64], P0 ;  /* 0x1680000004007fae */ /* 0x0003e40008121848 */
[----:B-1----:R-:W-:-:S02]  /*4d380*/  IMAD.MOV.U32 R4, RZ, RZ, R2 ;  /* 0x000000ffff047224 */ /* 0x002fc400078e0002 */
[----:B------:R-:W-:Y:S01]  /*4d390*/  IMAD.MOV.U32 R5, RZ, RZ, R25 ;  /* 0x000000ffff057224 */ /* 0x000fe200078e0019 */
[----:B------:R-:W3:Y:S04]  /*4d3a0*/  LDL.LU R2, [R1+0xb44] ;  /* 0x000b440001027983 */ /* 0x000ee80000300800 */
[----:B----4-:R-:W4:Y:S04]  /*4d3b0*/  LDL.LU R25, [R1+0xb84] ;  /* 0x000b840001197983 */ /* 0x010f280000300800 */
[----:B------:R1:W-:Y:S01]  /*4d3c0*/  LDGSTS.E [R0+0x17800], [R4.64], P0 ;  /* 0x1780000004007fae */ /* 0x0003e20008121848 */
[----:B------:R-:W-:-:S05]  /*4d3d0*/  IADD3 R26, P1, R26, UR7, RZ ;  /* 0x000000071a1a7c10 */ /* 0x000fca000ff3e0ff */
[----:B------:R-:W-:Y:S01]  /*4d3e0*/  STL [R1+0x9c4], R26 ;  /* 0x0009c41a01007387 */ /* 0x000fe20000100800 */
[----:B------:R-:W-:Y:S02]  /*4d3f0*/  IADD3 R7, P2, R7, UR7, RZ ;  /* 0x0000000707077c10 */ /* 0x000fe4000ff5e0ff */
[----:B--2---:R-:W-:Y:S01]  /*4d400*/  IADD3.X R28, R28, UR6, RZ, P1, !PT ;  /* 0x000000061c1c7c10 */ /* 0x004fe20008ffe4ff */
[----:B-1----:R-:W-:Y:S01]  /*4d410*/  IMAD.MOV.U32 R4, RZ, RZ, R26 ;  /* 0x000000ffff047224 */ /* 0x002fe200078e001a */
[----:B------:R-:W-:-:S03]  /*4d420*/  IADD3.X R30, R30, UR6, RZ, P2, !PT ;  /* 0x000000061e1e7c10 */ /* 0x000fc600097fe4ff */
[----:B------:R1:W-:Y:S01]  /*4d430*/  STL [R1+0x9c0], R28 ;  /* 0x0009c01c01007387 */ /* 0x0003e20000100800 */
[----:B------:R-:W-:-:S03]  /*4d440*/  IMAD.MOV.U32 R5, RZ, RZ, R28 ;  /* 0x000000ffff057224 */ /* 0x000fc600078e001c */
[----:B------:R-:W-:Y:S04]  /*4d450*/  STL [R1+0xa04], R7 ;  /* 0x000a040701007387 */ /* 0x000fe80000100800 */
[----:B------:R2:W-:Y:S04]  /*4d460*/  LDGSTS.E [R0+0x18800], [R4.64], P0 ;  /* 0x1880000004007fae */ /* 0x0005e80008121848 */
[----:B-1----:R-:W4:Y:S04]  /*4d470*/  LDL.LU R28, [R1+0xb40] ;  /* 0x000b4000011c7983 */ /* 0x002f280000300800 */
[----:B------:R1:W-:Y:S04]  /*4d480*/  STL [R1+0xa00], R30 ;  /* 0x000a001e01007387 */ /* 0x0003e80000100800 */
[----:B------:R-:W4:Y:S01]  /*4d490*/  LDL.LU R26, [R1+0xb80] ;  /* 0x000b8000011a7983 */ /* 0x000f220000300800 */
[----:B--2---:R-:W-:-:S02]  /*4d4a0*/  IMAD.MOV.U32 R4, RZ, RZ, R7 ;  /* 0x000000ffff047224 */ /* 0x004fc400078e0007 */
[----:B------:R-:W-:Y:S02]  /*4d4b0*/  IMAD.MOV.U32 R5, RZ, RZ, R30 ;  /* 0x000000ffff057224 */ /* 0x000fe400078e001e */
[----:B-1----:R-:W4:Y:S04]  /*4d4c0*/  LDL.LU R30, [R1+0x3cc] ;  /* 0x0003cc00011e7983 */ /* 0x002f280000300800 */
[----:B------:R1:W-:Y:S04]  /*4d4d0*/  LDGSTS.E [R0+0x19800], [R4.64], P0 ;  /* 0x1980000004007fae */ /* 0x0003e80008121848 */
[----:B------:R-:W4:Y:S01]  /*4d4e0*/  LDL.LU R7, [R1+0x40c] ;  /* 0x00040c0001077983 */ /* 0x000f220000300800 */
[----:B------:R-:W-:-:S05]  /*4d4f0*/  IADD3 R36, P1, R36, UR7, RZ ;  /* 0x0000000724247c10 */ /* 0x000fca000ff3e0ff */
        /* <DEDUP_REMOVED lines=10> */
[----:B------:R-:W-:Y:S01]  /*4d5a0*/  IADD3 R34, P1, R34, UR7, RZ ;  /* 0x0000000722227c10 */ /* 0x000fe2000ff3e0ff */
[----:B-1----:R-:W-:Y:S02]  /*4d5b0*/  IMAD.MOV.U32 R4, RZ, RZ, R31 ;  /* 0x000000ffff047224 */ /* 0x002fe400078e001f */
        /* <DEDUP_REMOVED lines=9> */
[----:B------:R-:W-:Y:S01]  /*4d650*/  IADD3.X R32, R32, UR6, RZ, P2, !PT ;  /* 0x0000000620207c10 */ /* 0x000fe200097fe4ff */
[----:B------:R-:W-:Y:S04]  /*4d660*/  STL [R1+0xac0], R35 ;  /* 0x000ac02301007387 */ /* 0x000fe80000100800 */
[----:B------:R1:W-:Y:S04]  /*4d670*/  STL [R1+0xb04], R27 ;  /* 0x000b041b01007387 */ /* 0x0003e80000100800 */
[----:B------:R3:W-:Y:S04]  /*4d680*/  LDGSTS.E [R0+0x1c800], [R4.64], P0 ;  /* 0x1c80000004007fae */ /* 0x0007e80008121848 */
[----:B------:R-:W-:Y:S04]  /*4d690*/  STL [R1+0xb00], R32 ;  /* 0x000b002001007387 */ /* 0x000fe80000100800 */
[----:B------:R-:W2:Y:S01]  /*4d6a0*/  LDL.LU R34, [R1+0x448] ;  /* 0x0004480001227983 */ /* 0x000ea20000300800 */
[----:B---3--:R-:W-:-:S03]  /*4d6b0*/  IMAD.MOV.U32 R4, RZ, RZ, R27 ;  /* 0x000000ffff047224 */ /* 0x008fc600078e001b */
[----:B-1----:R-:W3:Y:S04]  /*4d6c0*/  LDL.LU R27, [R1+0x44c] ;  /* 0x00044c00011b7983 */ /* 0x002ee80000300800 */
[----:B------:R-:W2:Y:S04]  /*4d6d0*/  LDL.LU R37, [R1+0x488] ;  /* 0x0004880001257983 */ /* 0x000ea80000300800 */
[----:B------:R-:W2:Y:S01]  /*4d6e0*/  LDL.LU R36, [R1+0x48c] ;  /* 0x00048c0001247983 */ /* 0x000ea20000300800 */
[----:B------:R-:W-:Y:S01]  /*4d6f0*/  IADD3 R2, P1, R2, UR7, RZ ;  /* 0x0000000702027c10 */ /* 0x000fe2000ff3e0ff */
[----:B------:R-:W-:Y:S01]  /*4d700*/  IMAD.MOV.U32 R5, RZ, RZ, R32 ;  /* 0x000000ffff057224 */ /* 0x000fe200078e0020 */
[----:B----4-:R-:W-:-:S03]  /*4d710*/  IADD3 R25, P2, R25, UR7, RZ ;  /* 0x0000000719197c10 */ /* 0x010fc6000ff5e0ff */
[----:B------:R1:W-:Y:S04]  /*4d720*/  STL [R1+0xb44], R2 ;  /* 0x000b440201007387 */ /* 0x0003e80000100800 */
[----:B------:R4:W-:Y:S02]  /*4d730*/  LDGSTS.E [R0+0x1d800], [R4.64], P0 ;  /* 0x1d80000004007fae */ /* 0x0009e40008121848 */
[----:B----4-:R-:W-:Y:S01]  /*4d740*/  IMAD.MOV.U32 R4, RZ, RZ, R2 ;  /* 0x000000ffff047224 */ /* 0x010fe200078e0002 */
[----:B------:R-:W-:-:S05]  /*4d750*/  IADD3.X R28, R28, UR6, RZ, P1, !PT ;  /* 0x000000061c1c7c10 */ /* 0x000fca0008ffe4ff */
[----:B------:R4:W-:Y:S01]  /*4d760*/  STL [R1+0xb40], R28 ;  /* 0x000b401c01007387 */ /* 0x0009e20000100800 */
[----:B------:R-:W-:-:S03]  /*4d770*/  IADD3.X R26, R26, UR6, RZ, P2, !PT ;  /* 0x000000061a1a7c10 */ /* 0x000fc600097fe4ff */
[----:B------:R4:W-:Y:S01]  /*4d780*/  STL [R1+0xb84], R25 ;  /* 0x000b841901007387 */ /* 0x0009e20000100800 */
[----:B------:R-:W-:-:S03]  /*4d790*/  IMAD.MOV.U32 R5, RZ, RZ, R28 ;  /* 0x000000ffff057224 */ /* 0x000fc600078e001c */
[----:B-1----:R-:W2:Y:S04]  /*4d7a0*/  LDL.LU R2, [R1+0x4cc] ;  /* 0x0004cc0001027983 */ /* 0x002ea80000300800 */
[----:B------:R1:W-:Y:S04]  /*4d7b0*/  STL [R1+0xb80], R26 ;  /* 0x000b801a01007387 */ /* 0x0003e80000100800 */
[----:B----4-:R-:W4:Y:S01]  /*4d7c0*/  LDL.LU R28, [R1+0x50c] ;  /* 0x00050c00011c7983 */ /* 0x010f220000300800 */
[----:B------:R-:W-:-:S03]  /*4d7d0*/  IADD3 R30, P1, R30, UR7, RZ ;  /* 0x000000071e1e7c10 */ /* 0x000fc6000ff3e0ff */
[----:B------:R-:W4:Y:S04]  /*4d7e0*/  LDL.LU R32, [R1+0x4c8] ;  /* 0x0004c80001207983 */ /* 0x000f280000300800 */
[----:B------:R1:W-:Y:S01]  /*4d7f0*/  LDGSTS.E [R0+0x1e800], [R4.64], P0 ;  /* 0x1e80000004007fae */ /* 0x0003e20008121848 */
[----:B------:R-:W-:-:S03]  /*4d800*/  IADD3 R7, P2, R7, UR7, RZ ;  /* 0x0000000707077c10 */ /* 0x000fc6000ff5e0ff */
[----:B------:R-:W4:Y:S01]  /*4d810*/  LDL.LU R35, [R1+0x508] ;  /* 0x0005080001237983 */ /* 0x000f220000300800 */
[----:B-1----:R-:W-:Y:S02]  /*4d820*/  IMAD.MOV.U32 R4, RZ, RZ, R25 ;  /* 0x000000ffff047224 */ /* 0x002fe400078e0019 */
[----:B------:R-:W-:Y:S01]  /*4d830*/  IMAD.MOV.U32 R5, RZ, RZ, R26 ;  /* 0x000000ffff057224 */ /* 0x000fe200078e001a */
[----:B------:R-:W-:Y:S01]  /*4d840*/  LOP3.LUT R25, R81, 0x50, RZ, 0x3c, !PT ;  /* 0x0000005051197812 */ /* 0x000fe200078e3cff */
[----:B------:R1:W-:Y:S04]  /*4d850*/  STL [R1+0x3cc], R30 ;  /* 0x0003cc1e01007387 */ /* 0x0003e80000100800 */
[----:B------:R1:W-:Y:S04]  /*4d860*/  LDGSTS.E [R0+0x1f800], [R4.64], P0 ;  /* 0x1f80000004007fae */ /* 0x0003e80008121848 */
[----:B------:R-:W-:Y:S01]  /*4d870*/  STL [R1+0x40c], R7 ;  /* 0x00040c0701007387 */ /* 0x000fe20000100800 */
[----:B-1----:R-:W-:Y:S01]  /*4d880*/  IMAD.U32 R0, RZ, RZ, UR5 ;  /* 0x00000005ff007e24 */ /* 0x002fe2000f8e00ff */
[----:B------:R-:W-:-:S03]  /*4d890*/  IADD3.X R31, R31, UR6, RZ, P1, !PT ;  /* 0x000000061f1f7c10 */ /* 0x000fc60008ffe4ff */
[----:B------:R-:W-:Y:S02]  /*4d8a0*/  IMAD R0, R0, 0x20000, R25 ;  /* 0x0002000000007824 */ /* 0x000fe400078e0219 */
[----:B------:R1:W-:Y:S01]  /*4d8b0*/  STL [R1+0x3c8], R31 ;  /* 0x0003c81f01007387 */ /* 0x0003e20000100800 */
[----:B------:R-:W-:-:S03]  /*4d8c0*/  IMAD.MOV.U32 R4, RZ, RZ, R30 ;  /* 0x000000ffff047224 */ /* 0x000fc600078e001e */
        /* <DEDUP_REMOVED lines=13> */
[----:B---3--:R-:W-:-:S04]  /*4d9a0*/  IADD3 R27, P1, R27, UR7, RZ ;  /* 0x000000071b1b7c10 */ /* 0x008fc8000ff3e0ff */
[----:B--2---:R-:W-:Y:S01]  /*4d9b0*/  IADD3.X R34, R34, UR6, RZ, P1, !PT ;  /* 0x0000000622227c10 */ /* 0x004fe20008ffe4ff */
[----:B------:R-:W-:Y:S01]  /*4d9c0*/  STL [R1+0x44c], R27 ;  /* 0x00044c1b01007387 */ /* 0x000fe20000100800 */
[----:B------:R-:W-:-:S03]  /*4d9d0*/  IADD3 R36, P2, R36, UR7, RZ ;  /* 0x0000000724247c10 */ /* 0x000fc6000ff5e0ff */
[----:B------:R2:W-:Y:S01]  /*4d9e0*/  STL [R1+0x448], R34 ;  /* 0x0004482201007387 */ /* 0x0005e20000100800 */
[----:B-1----:R-:W-:Y:S01]  /*4d9f0*/  IMAD.MOV.U32 R5, RZ, RZ, R34 ;  /* 0x000000ffff057224 */ /* 0x002fe200078e0022 */
[----:B------:R-:W-:Y:S02]  /*4da00*/  IADD3.X R37, R37, UR6, RZ, P2, !PT ;  /* 0x0000000625257c10 */ /* 0x000fe400097fe4ff */
[----:B------:R-:W-:Y:S01]  /*4da10*/  STL [R1+0x48c], R36 ;  /* 0x00048c2401007387 */ /* 0x000fe20000100800 */
[----:B------:R-:W-:-:S03]  /*4da20*/  MOV R4, R27 ;  /* 0x0000001b00047202 */ /* 0x000fc60000000f00 */
[----:B--2---:R-:W2:Y:S04]  /*4da30*/  LDL.LU R34, [R1+0x5c8] ;  /* 0x0005c80001227983 */ /* 0x004ea80000300800 */
[----:B------:R-:W-:Y:S04]  /*4da40*/  STL [R1+0x488], R37 ;  /* 0x0004882501007387 */ /* 0x000fe80000100800 */
[----:B------:R-:W3:Y:S04]  /*4da50*/  LDL.LU R27, [R1+0x608] ;  /* 0x00060800011b7983 */ /* 0x000ee80000300800 */
[----:B------:R1:W-:Y:S02]  /*4da60*/  LDGSTS.E [R0+0x2a00], [R4.64], P0 ;  /* 0x02a0000004007fae */ /* 0x0003e40008121848 */
[----:B-1----:R-:W-:-:S02]  /*4da70*/  IMAD.MOV.U32 R4, RZ, RZ, R36 ;  /* 0x000000ffff047224 */ /* 0x002fc400078e0024 */
[----:B------:R-:W-:-:S05]  /*4da80*/  IMAD.MOV.U32 R5, RZ, RZ, R37 ;  /* 0x000000ffff057224 */ /* 0x000fca00078e0025 */
[----:B------:R1:W-:Y:S01]  /*4da90*/  LDGSTS.E [R0+0x3a00], [R4.64], P0 ;  /* 0x03a0000004007fae */ /* 0x0003e20008121848 */
[----:B------:R-:W-:Y:S02]  /*4daa0*/  IADD3 R2, P1, R2, UR7, RZ ;  /* 0x0000000702027c10 */ /* 0x000fe4000ff3e0ff */
[----:B----4-:R-:W-:Y:S02]  /*4dab0*/  IADD3 R28, P2, R28, UR7, RZ ;  /* 0x000000071c1c7c10 */ /* 0x010fe4000ff5e0ff */
        /* <DEDUP_REMOVED lines=14> */
[----:B------:R-:W4:Y:S04]  /*4dba0*/  LDL.LU R28, [R1+0x688] ;  /* 0x00068800011c7983 */ /* 0x000f280000300800 */
[----:B------:R1:W-:Y:S01]  /*4dbb0*/  LDGSTS.E [R0+0x5a00], [R4.64], P0 ;  /* 0x05a0000004007fae */ /* 0x0003e20008121848 */
[----:B------:R-:W-:Y:S02]  /*4dbc0*/  IADD3 R25, P1, R25, UR7, RZ ;  /* 0x0000000719197c10 */ /* 0x000fe4000ff3e0ff */
        /* <DEDUP_REMOVED lines=9> */
[----:B-1----:R-:W4:Y:S04]  /*4dc60*/  LDL.LU R30, [R1+0x6cc] ;  /* 0x0006cc00011e7983 */ /* 0x002f280000300800 */
[----:B------:R1:W-:Y:S04]  /*4dc70*/  STL [R1+0x588], R31 ;  /* 0x0005881f01007387 */ /* 0x0003e80000100800 */
[----:B------:R-:W4:Y:S01]  /*4dc80*/  LDL.LU R25, [R1+0x70c] ;  /* 0x00070c0001197983 */ /* 0x000f220000300800 */
[----:B------:R-:W-:Y:S01]  /*4dc90*/  IMAD.MOV.U32 R5, RZ, RZ, R31 ;  /* 0x000000ffff057224 */ /* 0x000fe200078e001f */
[----:B------:R-:W-:-:S02]  /*4dca0*/  IADD3 R33, P1, R33, UR7, RZ ;  /* 0x0000000721217c10 */ /* 0x000fc4000ff3e0ff */
[----:B-1----:R-:W4:Y:S01]  /*4dcb0*/  LDL.LU R31, [R1+0x6c8] ;  /* 0x0006c800011f7983 */ /* 0x002f220000300800 */
        /* <DEDUP_REMOVED lines=8> */
[----:B---3--:R-:W-:-:S03]  /*4dd40*/  IADD3.X R27, R27, UR6, RZ, P2, !PT ;  /* 0x000000061b1b7c10 */ /* 0x008fc600097fe4ff */
        /* <DEDUP_REMOVED lines=8> */
[----:B-1----:R-:W-:Y:S01]  /*4ddd0*/  MOV R4, R7 ;  /* 0x0000000700047202 */ /* 0x002fe20000000f00 */
[----:B------:R-:W-:Y:S01]  /*4dde0*/  IMAD.MOV.U32 R5, RZ, RZ, R27 ;  /* 0x000000ffff057224 */ /* 0x000fe200078e001b */
[----:B--2---:R-:W2:Y:S04]  /*4ddf0*/  LDL.LU R7, [R1+0x7cc] ;  /* 0x0007cc0001077983 */ /* 0x004ea80000300800 */
[----:B------:R-:W2:Y:S04]  /*4de00*/  LDL.LU R27, [R1+0x80c] ;  /* 0x00080c00011b7983 */ /* 0x000ea80000300800 */
[----:B------:R1:W-:Y:S01]  /*4de10*/  LDGSTS.E [R0+0x9a00], [R4.64], P0 ;  /* 0x09a0000004007fae */ /* 0x0003e20008121848 */
[----:B------:R-:W-:-:S05]  /*4de20*/  IADD3 R32, P1, R32, UR7, RZ ;  /* 0x0000000720207c10 */ /* 0x000fca000ff3e0ff */
[----:B------:R1:W-:Y:S01]  /*4de30*/  STL [R1+0x64c], R32 ;  /* 0x00064c2001007387 */ /* 0x0003e20000100800 */
[----:B------:R-:W-:Y:S02]  /*4de40*/  IADD3 R2, P2, R2, UR7, RZ ;  /* 0x0000000702027c10 */ /* 0x000fe4000ff5e0ff */
[----:B----4-:R-:W-:Y:S01]  /*4de50*/  IADD3.X R35, R35, UR6, RZ, P1, !PT ;  /* 0x0000000623237c10 */ /* 0x010fe20008ffe4ff */
[----:B-1----:R-:W-:Y:S01]  /*4de60*/  IMAD.MOV.U32 R4, RZ, RZ, R32 ;  /* 0x000000ffff047224 */ /* 0x002fe200078e0020 */
[----:B------:R-:W-:-:S03]  /*4de70*/  IADD3.X R28, R28, UR6, RZ, P2, !PT ;  /* 0x000000061c1c7c10 */ /* 0x000fc600097fe4ff */
[----:B------:R1:W-:Y:S04]  /*4de80*/  STL [R1+0x648], R35 ;  /* 0x0006482301007387 */ /* 0x0003e80000100800 */
[----:B------:R4:W-:Y:S04]  /*4de90*/  STL [R1+0x68c], R2 ;  /* 0x00068c0201007387 */ /* 0x0009e80000100800 */
[----:B------:R-:W2:Y:S01]  /*4dea0*/  LDL.LU R32, [R1+0x7c8] ;  /* 0x0007c80001207983 */ /* 0x000ea20000300800 */
[----:B------:R-:W-:-:S03]  /*4deb0*/  IMAD.MOV.U32 R5, RZ, RZ, R35 ;  /* 0x000000ffff057224 */ /* 0x000fc600078e0023 */
[----:B------:R4:W-:Y:S04]  /*4dec0*/  STL [R1+0x688], R28 ;  /* 0x0006881c01007387 */ /* 0x0009e80000100800 */
[----:B-1----:R-:W2:Y:S04]  /*4ded0*/  LDL.LU R35, [R1+0x808] ;  /* 0x0008080001237983 */ /* 0x002ea80000300800 */
[----:B------:R1:W-:Y:S02]  /*4dee0*/  LDGSTS.E [R0+0xaa00], [R4.64], P0 ;  /* 0x0aa0000004007fae */ /* 0x0003e40008121848 */
[----:B-1----:R-:W-:-:S02]  /*4def0*/  IMAD.MOV.U32 R4, RZ, RZ, R2 ;  /* 0x000000ffff047224 */ /* 0x002fc400078e0002 */
[----:B------:R-:W-:Y:S01]  /*4df00*/  IMAD.MOV.U32 R5, RZ, RZ, R28 ;  /* 0x000000ffff057224 */ /* 0x000fe200078e001c */
[----:B----4-:R-:W4:Y:S01]  /*4df10*/  LDL.LU R2, [R1+0x84c] ;  /* 0x00084c0001027983 */ /* 0x010f220000300800 */
[----:B------:R-:W-:-:S03]  /*4df20*/  IADD3 R30, P1, R30, UR7, RZ ;  /* 0x000000071e1e7c10 */ /* 0x000fc6000ff3e0ff */
[----:B------:R-:W4:Y:S04]  /*4df30*/  LDL.LU R28, [R1+0x88c] ;  /* 0x00088c00011c7983 */ /* 0x000f280000300800 */
[----:B------:R1:W-:Y:S01]  /*4df40*/  STL [R1+0x6cc], R30 ;  /* 0x0006cc1e01007387 */ /* 0x0003e20000100800 */
[----:B------:R-:W-:-:S03]  /*4df50*/  IADD3 R25, P2, R25, UR7, RZ ;  /* 0x0000000719197c10 */ /* 0x000fc6000ff5e0ff */
[----:B------:R1:W-:Y:S01]  /*4df60*/  LDGSTS.E [R0+0xba00], [R4.64], P0 ;  /* 0x0ba0000004007fae */ /* 0x0003e20008121848 */
[----:B------:R-:W-:Y:S02]  /*4df70*/  IADD3.X R31, R31, UR6, RZ, P1, !PT ;  /* 0x000000061f1f7c10 */ /* 0x000fe40008ffe4ff */
[----:B------:R-:W-:-:S03]  /*4df80*/  IADD3.X R26, R26, UR6, RZ, P2, !PT ;  /* 0x000000061a1a7c10 */ /* 0x000fc600097fe4ff */
[----:B------:R1:W-:Y:S02]  /*4df90*/  STL [R1+0x6c8], R31 ;  /* 0x0006c81f01007387 */ /* 0x0003e40000100800 */
[----:B-1----:R-:W-:Y:S02]  /*4dfa0*/  IMAD.MOV.U32 R4, RZ, RZ, R30 ;  /* 0x000000ffff047224 */ /* 0x002fe400078e001e */
[----:B------:R1:W-:Y:S04]  /*4dfb0*/  STL [R1+0x70c], R25 ;  /* 0x00070c1901007387 */ /* 0x0003e80000100800 */
        /* <DEDUP_REMOVED lines=29> */
[----:B-1----:R-:W-:Y:S02]  /*4e190*/  MOV R4, R7 ;  /* 0x0000000700047202 */ /* 0x002fe40000000f00 */
[----:B------:R-:W-:-:S05]  /*4e1a0*/  IADD3.X R32, R32, UR6, RZ, P1, !PT ;  /* 0x0000000620207c10 */ /* 0x000fca0008ffe4ff */
        /* <DEDUP_REMOVED lines=8> */
[----:B--2---:R-:W-:Y:S01]  /*4e230*/  IMAD.MOV.U32 R5, RZ, RZ, R35 ;  /* 0x000000ffff057224 */ /* 0x004fe200078e0023 */
[----:B----4-:R-:W-:-:S02]  /*4e240*/  IADD3 R2, P1, R2, UR7, RZ ;  /* 0x0000000702027c10 */ /* 0x010fc4000ff3e0ff */
[----:B-1----:R-:W2:Y:S01]  /*4e250*/  LDL.LU R35, [R1+0x948] ;  /* 0x0009480001237983 */ /* 0x002ea20000300800 */
[----:B------:R-:W-:Y:S01]  /*4e260*/  IMAD.MOV.U32 R4, RZ, RZ, R27 ;  /* 0x000000ffff047224 */ /* 0x000fe200078e001b */
[----:B------:R-:W-:Y:S02]  /*4e270*/  IADD3 R28, P2, R28, UR7, RZ ;  /* 0x000000071c1c7c10 */ /* 0x000fe4000ff5e0ff */
[----:B------:R-:W4:Y:S04]  /*4e280*/  LDL.LU R27, [R1+0x988] ;  /* 0x00098800011b7983 */ /* 0x000f280000300800 */
        /* <DEDUP_REMOVED lines=21> */
[----:B---3--:R-:W-:-:S05]  /*4e3e0*/  IADD3.X R34, R34, UR6, RZ, P1, !PT ;  /* 0x0000000622227c10 */ /* 0x008fca0008ffe4ff */
[----:B------:R1:W-:Y:S01]  /*4e3f0*/  STL [R1+0x8c8], R34 ;  /* 0x0008c82201007387 */ /* 0x0003e20000100800 */
[----:B------:R-:W-:-:S03]  /*4e400*/  IADD3.X R33, R33, UR6, RZ, P2, !PT ;  /* 0x0000000621217c10 */ /* 0x000fc600097fe4ff */
[----:B------:R-:W-:Y:S04]  /*4e410*/  STL [R1+0x90c], R26 ;  /* 0x00090c1a01007387 */ /* 0x000fe80000100800 */
[----:B------:R-:W3:Y:S04]  /*4e420*/  LDL.LU R36, [R1+0xa4c] ;  /* 0x000a4c0001247983 */ /* 0x000ee80000300800 */
[----:B------:R1:W-:Y:S04]  /*4e430*/  STL [R1+0x908], R33 ;  /* 0x0009082101007387 */ /* 0x0003e80000100800 */
[----:B------:R-:W3:Y:S04]  /*4e440*/  LDL.LU R25, [R1+0xa8c] ;  /* 0x000a8c0001197983 */ /* 0x000ee80000300800 */
[----:B------:R-:W3:Y:S01]  /*4e450*/  LDL.LU R37, [R1+0xa48] ;  /* 0x000a480001257983 */ /* 0x000ee20000300800 */
[----:B------:R-:W-:-:S03]  /*4e460*/  IMAD.MOV.U32 R5, RZ, RZ, R34 ;  /* 0x000000ffff057224 */ /* 0x000fc600078e0022 */
[----:B-1----:R-:W3:Y:S04]  /*4e470*/  LDL.LU R34, [R1+0xa88] ;  /* 0x000a880001227983 */ /* 0x002ee80000300800 */
[----:B------:R1:W-:Y:S02]  /*4e480*/  LDGSTS.E [R0+0x14a00], [R4.64], P0 ;  /* 0x14a0000004007fae */ /* 0x0003e40008121848 */
[----:B-1----:R-:W-:Y:S02]  /*4e490*/  IMAD.MOV.U32 R4, RZ, RZ, R26 ;  /* 0x000000ffff047224 */ /* 0x002fe400078e001a */
[----:B------:R-:W-:Y:S02]  /*4e4a0*/  IMAD.MOV.U32 R5, RZ, RZ, R33 ;  /* 0x000000ffff057224 */ /* 0x000fe400078e0021 */
[----:B------:R-:W3:Y:S04]  /*4e4b0*/  LDL.LU R33, [R1+0xacc] ;  /* 0x000acc0001217983 */ /* 0x000ee80000300800 */
[----:B------:R-:W3:Y:S04]  /*4e4c0*/  LDL.LU R26, [R1+0xb0c] ;  /* 0x000b0c00011a7983 */ /* 0x000ee80000300800 */
[----:B------:R1:W-:Y:S01]  /*4e4d0*/  LDGSTS.E [R0+0x15a00], [R4.64], P0 ;  /* 0x15a0000004007fae */ /* 0x0003e20008121848 */
[----:B------:R-:W-:-:S05]  /*4e4e0*/  IADD3 R32, P1, R32, UR7, RZ ;  /* 0x0000000720207c10 */ /* 0x000fca000ff3e0ff */
[----:B------:R-:W-:Y:S01]  /*4e4f0*/  STL [R1+0x94c], R32 ;  /* 0x00094c2001007387 */ /* 0x000fe20000100800 */
[----:B------:R-:W-:Y:S02]  /*4e500*/  IADD3 R7, P2, R7, UR7, RZ ;  /* 0x0000000707077c10 */ /* 0x000fe4000ff5e0ff */
[----:B--2---:R-:W-:Y:S02]  /*4e510*/  IADD3.X R35, R35, UR6, RZ, P1, !PT ;  /* 0x0000000623237c10 */ /* 0x004fe40008ffe4ff */
[----:B----4-:R-:W-:-:S03]  /*4e520*/  IADD3.X R27, R27, UR6, RZ, P2, !PT ;  /* 0x000000061b1b7c10 */ /* 0x010fc600097fe4ff */
        /* <DEDUP_REMOVED lines=8> */
[----:B-1----:R-:W-:-:S02]  /*4e5b0*/  MOV R4, R7 ;  /* 0x0000000700047202 */ /* 0x002fc40000000f00 */
        /* <DEDUP_REMOVED lines=11> */
[----:B-1----:R-:W-:-:S03]  /*4e670*/  IMAD.MOV.U32 R4, RZ, RZ, R30 ;  /* 0x000000ffff047224 */ /* 0x002fc600078e001e */
        /* <DEDUP_REMOVED lines=14> */
[----:B------:R-:W-:Y:S01]  /*4e760*/  STL [R1+0xa4c], R36 ;  /* 0x000a4c2401007387 */ /* 0x000fe20000100800 */
[----:B------:R-:W-:-:S03]  /*4e770*/  IADD3.X R34, R34, UR6, RZ, P2, !PT ;  /* 0x0000000622227c10 */ /* 0x000fc600097fe4ff */
[----:B------:R-:W-:Y:S01]  /*4e780*/  IMAD.MOV.U32 R5, RZ, RZ, R37 ;  /* 0x000000ffff057224 */ /* 0x000fe200078e0025 */
[----:B------:R-:W-:Y:S04]  /*4e790*/  STL [R1+0xa48], R37 ;  /* 0x000a482501007387 */ /* 0x000fe80000100800 */
[----:B------:R-:W-:Y:S04]  /*4e7a0*/  STL [R1+0xa8c], R25 ;  /* 0x000a8c1901007387 */ /* 0x000fe80000100800 */
[----:B------:R1:W-:Y:S04]  /*4e7b0*/  LDGSTS.E [R0+0x1aa00], [R4.64], P0 ;  /* 0x1aa0000004007fae */ /* 0x0003e80008121848 */
[----:B------:R3:W-:Y:S01]  /*4e7c0*/  STL [R1+0xa88], R34 ;  /* 0x000a882201007387 */ /* 0x0007e20000100800 */
[----:B-1----:R-:W-:-:S03]  /*4e7d0*/  IMAD.MOV.U32 R5, RZ, RZ, R34 ;  /* 0x000000ffff057224 */ /* 0x002fc600078e0022 */
[----:B---3--:R-:W3:Y:S01]  /*4e7e0*/  LDL.LU R34, [R1+0x3d0] ;  /* 0x0003d00001227983 */ /* 0x008ee20000300800 */
        /* <DEDUP_REMOVED lines=18> */
[----:B------:R-:W-:-:S03]  /*4e910*/  IMAD.MOV.U32 R5, RZ, RZ, R32 ;  /* 0x000000ffff057224 */ /* 0x000fc600078e0020 */
[----:B------:R-:W2:Y:S01]  /*4e920*/  LDL.LU R36, [R1+0x490] ;  /* 0x0004900001247983 */ /* 0x000ea20000300800 */
[----:B----4-:R-:W-:-:S03]  /*4e930*/  IADD3 R27, P2, R27, UR7, RZ ;  /* 0x000000071b1b7c10 */ /* 0x010fc6000ff5e0ff */
[----:B------:R-:W4:Y:S04]  /*4e940*/  LDL.LU R35, [R1+0x494] ;  /* 0x0004940001237983 */ /* 0x000f280000300800 */
[----:B------:R1:W-:Y:S04]  /*4e950*/  LDGSTS.E [R0+0x1da00], [R4.64], P0 ;  /* 0x1da0000004007fae */ /* 0x0003e80008121848 */
[----:B------:R1:W-:Y:S01]  /*4e960*/  STL [R1+0xb4c], R7 ;  /* 0x000b4c0701007387 */ /* 0x0003e20000100800 */
[----:B------:R-:W-:Y:S02]  /*4e970*/  IADD3.X R30, R30, UR6, RZ, P1, !PT ;  /* 0x000000061e1e7c10 */ /* 0x000fe40008ffe4ff */
[----:B-1----:R-:W-:-:S03]  /*4e980*/  MOV R4, R7 ;  /* 0x0000000700047202 */ /* 0x002fc60000000f00 */
[----:B------:R-:W-:Y:S01]  /*4e990*/  IMAD.MOV.U32 R5, RZ, RZ, R30 ;  /* 0x000000ffff057224 */ /* 0x000fe200078e001e */
[----:B------:R1:W-:Y:S01]  /*4e9a0*/  STL [R1+0xb48], R30 ;  /* 0x000b481e01007387 */ /* 0x0003e20000100800 */
[----:B------:R-:W-:-:S03]  /*4e9b0*/  IADD3.X R31, R31, UR6, RZ, P2, !PT ;  /* 0x000000061f1f7c10 */ /* 0x000fc600097fe4ff */
        /* <DEDUP_REMOVED lines=8> */
[----:B------:R-:W-:-:S03]  /*4ea40*/  IMAD.MOV.U32 R5, RZ, RZ, R31 ;  /* 0x000000ffff057224 */ /* 0x000fc600078e001f */
[----:B------:R-:W4:Y:S01]  /*4ea50*/  LDL.LU R32, [R1+0x510] ;  /* 0x0005100001207983 */ /* 0x000f220000300800 */
[----:B------:R-:W-:-:S03]  /*4ea60*/  IADD3 R2, P2, R2, UR7, RZ ;  /* 0x0000000702027c10 */ /* 0x000fc6000ff5e0ff */
[----:B------:R1:W-:Y:S04]  /*4ea70*/  LDGSTS.E [R0+0x1fa00], [R4.64], P0 ;  /* 0x1fa0000004007fae */ /* 0x0003e80008121848 */
[----:B------:R3:W-:Y:S04]  /*4ea80*/  STL [R1+0x3d4], R28 ;  /* 0x0003d41c01007387 */ /* 0x0007e80000100800 */
        /* <DEDUP_REMOVED lines=22> */
[----:B----4-:R-:W-:-:S03]  /*4ebf0*/  IADD3 R35, P2, R35, UR7, RZ ;  /* 0x0000000723237c10 */ /* 0x010fc6000ff5e0ff */
[----:B------:R2:W-:Y:S01]  /*4ec00*/  STL [R1+0x450], R33 ;  /* 0x0004502101007387 */ /* 0x0005e20000100800 */
[----:B-1----:R-:W-:Y:S01]  /*4ec10*/  IMAD.MOV.U32 R4, RZ, RZ, R26 ;  /* 0x000000ffff047224 */ /* 0x002fe200078e001a */
[----:B------:R-:W-:Y:S01]  /*4ec20*/  IADD3.X R36, R36, UR6, RZ, P2, !PT ;  /* 0x0000000624247c10 */ /* 0x000fe200097fe4ff */
[----:B------:R-:W-:Y:S01]  /*4ec30*/  IMAD.MOV.U32 R5, RZ, RZ, R33 ;  /* 0x000000ffff057224 */ /* 0x000fe200078e0021 */
[----:B------:R-:W-:Y:S04]  /*4ec40*/  STL [R1+0x494], R35 ;  /* 0x0004942301007387 */ /* 0x000fe80000100800 */
[----:B------:R1:W-:Y:S04]  /*4ec50*/  LDGSTS.E [R0+0x2c00], [R4.64], P0 ;  /* 0x02c0000004007fae */ /* 0x0003e80008121848 */
[----:B--2---:R-:W2:Y:S04]  /*4ec60*/  LDL.LU R33, [R1+0x5d0] ;  /* 0x0005d00001217983 */ /* 0x004ea80000300800 */
[----:B------:R-:W-:Y:S04]  /*4ec70*/  STL [R1+0x490], R36 ;  /* 0x0004902401007387 */ /* 0x000fe80000100800 */
[----:B------:R-:W2:Y:S01]  /*4ec80*/  LDL.LU R26, [R1+0x610] ;  /* 0x00061000011a7983 */ /* 0x000ea20000300800 */
[----:B-1----:R-:W-:-:S02]  /*4ec90*/  IMAD.MOV.U32 R4, RZ, RZ, R35 ;  /* 0x000000ffff047224 */ /* 0x002fc400078e0023 */
[----:B------:R-:W-:-:S05]  /*4eca0*/  IMAD.MOV.U32 R5, RZ, RZ, R36 ;  /* 0x000000ffff057224 */ /* 0x000fca00078e0024 */
[----:B------:R1:W-:Y:S01]  /*4ecb0*/  LDGSTS.E [R0+0x3c00], [R4.64], P0 ;  /* 0x03c0000004007fae */ /* 0x0003e20008121848 */
[----:B------:R-:W-:-:S05]  /*4ecc0*/  IADD3 R7, P1, R7, UR7, RZ ;  /* 0x0000000707077c10 */ /* 0x000fca000ff3e0ff */
[----:B------:R-:W-:Y:S01]  /*4ecd0*/  STL [R1+0x4d4], R7 ;  /* 0x0004d40701007387 */ /* 0x000fe20000100800 */
[----:B------:R-:W-:Y:S02]  /*4ece0*/  IADD3 R30, P2, R30, UR7, RZ ;  /* 0x000000071e1e7c10 */ /* 0x000fe4000ff5e0ff */
[----:B-1----:R-:W-:Y:S02]  /*4ecf0*/  MOV R4, R7 ;  /* 0x0000000700047202 */ /* 0x002fe40000000f00 */
[----:B------:R-:W-:Y:S02]  /*4ed00*/  IADD3.X R27, R27, UR6, RZ, P1, !PT ;  /* 0x000000061b1b7c10 */ /* 0x000fe40008ffe4ff */
[----:B------:R-:W-:-:S03]  /*4ed10*/  IADD3.X R32, R32, UR6, RZ, P2, !PT ;  /* 0x0000000620207c10 */ /* 0x000fc600097fe4ff */
[----:B------:R-:W-:Y:S01]  /*4ed20*/  IMAD.MOV.U32 R5, RZ, RZ, R27 ;  /* 0x000000ffff057224 */ /* 0x000fe200078e001b */
[----:B------:R1:W-:Y:S04]  /*4ed30*/  STL [R1+0x4d0], R27 ;  /* 0x0004d01b01007387 */ /* 0x0003e80000100800 */
[----:B------:R-:W-:Y:S04]  /*4ed40*/  STL [R1+0x514], R30 ;  /* 0x0005141e01007387 */ /* 0x000fe80000100800 */
[----:B------:R1:W-:Y:S04]  /*4ed50*/  LDGSTS.E [R0+0x4c00], [R4.64], P0 ;  /* 0x04c0000004007fae */ /* 0x0003e80008121848 */
[----:B-1----:R-:W2:Y:S04]  /*4ed60*/  LDL.LU R27, [R1+0x654] ;  /* 0x00065400011b7983 */ /* 0x002ea80000300800 */
[----:B------:R1:W-:Y:S04]  /*4ed70*/  STL [R1+0x510], R32 ;  /* 0x0005102001007387 */ /* 0x0003e80000100800 */
[----:B------:R-:W2:Y:S01]  /*4ed80*/  LDL.LU R7, [R1+0x694] ;  /* 0x0006940001077983 */ /* 0x000ea20000300800 */
[----:B------:R-:W-:-:S03]  /*4ed90*/  IMAD.MOV.U32 R5, RZ, RZ, R32 ;  /* 0x000000ffff057224 */ /* 0x000fc600078e0020 */
[----:B-1----:R-:W2:Y:S01]  /*4eda0*/  LDL.LU R32, [R1+0x650] ;  /* 0x0006500001207983 */ /* 0x002ea20000300800 */
[----:B------:R-:W-:-:S03]  /*4edb0*/  IMAD.MOV.U32 R4, RZ, RZ, R30 ;  /* 0x000000ffff047224 */ /* 0x000fc600078e001e */
[----:B------:R-:W2:Y:S04]  /*4edc0*/  LDL.LU R30, [R1+0x690] ;  /* 0x00069000011e7983 */ /* 0x000ea80000300800 */
        /* <DEDUP_REMOVED lines=39> */
[----:B------:R-:W-:-:S05]  /*4f040*/  IADD3 R27, P1, R27, UR7, RZ ;  /* 0x000000071b1b7c10 */ /* 0x000fca000ff3e0ff */
[----:B------:R1:W-:Y:S01]  /*4f050*/  STL [R1+0x654], R27 ;  /* 0x0006541b01007387 */ /* 0x0003e20000100800 */
[----:B------:R-:W-:Y:S02]  /*4f060*/  IADD3 R7, P2, R7, UR7, RZ ;  /* 0x0000000707077c10 */ /* 0x000fe4000ff5e0ff */
[----:B------:R-:W-:Y:S01]  /*4f070*/  IADD3.X R32, R32, UR6, RZ, P1, !PT ;  /* 0x0000000620207c10 */ /* 0x000fe20008ffe4ff */
        /* <DEDUP_REMOVED lines=9> */
[----:B-1----:R-:W-:Y:S01]  /*4f110*/  MOV R4, R7 ;  /* 0x0000000700047202 */ /* 0x002fe20000000f00 */
        /* <DEDUP_REMOVED lines=11> */
[----:B------:R-:W-:Y:S04]  /*4f1d0*/  STL [R1+0x714], R24 ;  /* 0x0007141801007387 */ /* 0x000fe80000100800 */
[----:B----4-:R-:W3:Y:S01]  /*4f1e0*/  LDL.LU R28, [R1+0x850] ;  /* 0x00085000011c7983 */ /* 0x010ee20000300800 */
[----:B------:R-:W-:-:S03]  /*4f1f0*/  IMAD.MOV.U32 R5, RZ, RZ, R34 ;  /* 0x000000ffff057224 */ /* 0x000fc600078e0022 */
[----:B------:R4:W-:Y:S04]  /*4f200*/  STL [R1+0x710], R31 ;  /* 0x0007101f01007387 */ /* 0x0009e80000100800 */
[----:B-1----:R-:W3:Y:S04]  /*4f210*/  LDL.LU R34, [R1+0x890] ;  /* 0x0008900001227983 */ /* 0x002ee80000300800 */
[----:B------:R1:W-:Y:S02]  /*4f220*/  LDGSTS.E [R0+0xcc00], [R4.64], P0 ;  /* 0x0cc0000004007fae */ /* 0x0003e40008121848 */
[----:B-1----:R-:W-:-:S02]  /*4f230*/  IMAD.MOV.U32 R4, RZ, RZ, R24 ;  /* 0x000000ffff047224 */ /* 0x002fc400078e0018 */
[----:B------:R-:W-:Y:S02]  /*4f240*/  IMAD.MOV.U32 R5, RZ, RZ, R31 ;  /* 0x000000ffff057224 */ /* 0x000fe400078e001f */
[----:B----4-:R-:W4:Y:S04]  /*4f250*/  LDL.LU R31, [R1+0x8d4] ;  /* 0x0008d400011f7983 */ /* 0x010f280000300800 */
        /* <DEDUP_REMOVED lines=12> */
[----:B-1----:R-:W4:Y:S04]  /*4f320*/  LDL.LU R33, [R1+0x8d0] ;  /* 0x0008d00001217983 */ /* 0x002f280000300800 */
[----:B------:R-:W-:Y:S01]  /*4f330*/  STL [R1+0x790], R36 ;  /* 0x0007902401007387 */ /* 0x000fe20000100800 */
[----:B--2---:R-:W-:-:S03]  /*4f340*/  IADD3 R2, P1, R2, UR7, RZ ;  /* 0x0000000702027c10 */ /* 0x004fc6000ff3e0ff */
[----:B------:R-:W4:Y:S01]  /*4f350*/  LDL.LU R25, [R1+0x910] ;  /* 0x0009100001197983 */ /* 0x000f220000300800 */
[----:B------:R-:W-:Y:S02]  /*4f360*/  IMAD.MOV.U32 R4, RZ, RZ, R35 ;  /* 0x000000ffff047224 */ /* 0x000fe400078e0023 */
[----:B------:R-:W-:Y:S01]  /*4f370*/  IMAD.MOV.U32 R5, RZ, RZ, R36 ;  /* 0x000000ffff057224 */ /* 0x000fe200078e0024 */
[----:B------:R-:W-:Y:S01]  /*4f380*/  IADD3 R26, P2, R26, UR7, RZ ;  /* 0x000000071a1a7c10 */ /* 0x000fe2000ff5e0ff */
[----:B------:R-:W-:Y:S04]  /*4f390*/  STL [R1+0x7d4], R2 ;  /* 0x0007d40201007387 */ /* 0x000fe80000100800 */
[----:B------:R1:W-:Y:S02]  /*4f3a0*/  LDGSTS.E [R0+0xfc00], [R4.64], P0 ;  /* 0x0fc0000004007fae */ /* 0x0003e40008121848 */
        /* <DEDUP_REMOVED lines=16> */
[----:B------:R1:W-:Y:S04]  /*4f4b0*/  LDGSTS.E [R0+0x11c00], [R4.64], P0 ;  /* 0x11c0000004007fae */ /* 0x0003e80008121848 */
[----:B------:R-:W-:Y:S01]  /*4f4c0*/  STL [R1+0x854], R7 ;  /* 0x0008540701007387 */ /* 0x000fe20000100800 */
[----:B-1----:R-:W-:-:S02]  /*4f4d0*/  MOV R4, R7 ;  /* 0x0000000700047202 */ /* 0x002fc40000000f00 */
[----:B---3--:R-:W-:-:S05]  /*4f4e0*/  IADD3.X R28, R28, UR6, RZ, P1, !PT ;  /* 0x000000061c1c7c10 */ /* 0x008fca0008ffe4ff */
[----:B------:R-:W-:Y:S01]  /*4f4f0*/  IMAD.MOV.U32 R5, RZ, RZ, R28 ;  /* 0x000000ffff057224 */ /* 0x000fe200078e001c */
[----:B------:R1:W-:Y:S01]  /*4f500*/  STL [R1+0x850], R28 ;  /* 0x0008501c01007387 */ /* 0x0003e20000100800 */
[----:B------:R-:W-:-:S03]  /*4f510*/  IADD3.X R34, R34, UR6, RZ, P2, !PT ;  /* 0x0000000622227c10 */ /* 0x000fc600097fe4ff */
[----:B------:R3:W-:Y:S04]  /*4f520*/  STL [R1+0x894], R30 ;  /* 0x0008941e01007387 */ /* 0x0007e80000100800 */
[----:B------:R3:W-:Y:S04]  /*4f530*/  LDGSTS.E [R0+0x12c00], [R4.64], P0 ;  /* 0x12c0000004007fae */ /* 0x0007e80008121848 */
[----:B-1----:R-:W2:Y:S04]  /*4f540*/  LDL.LU R28, [R1+0x9d4] ;  /* 0x0009d400011c7983 */ /* 0x002ea80000300800 */
[----:B------:R1:W-:Y:S04]  /*4f550*/  STL [R1+0x890], R34 ;  /* 0x0008902201007387 */ /* 0x0003e80000100800 */
[----:B------:R-:W2:Y:S01]  /*4f560*/  LDL.LU R7, [R1+0xa14] ;  /* 0x000a140001077983 */ /* 0x000ea20000300800 */
[----:B---3--:R-:W-:-:S03]  /*4f570*/  IMAD.MOV.U32 R4, RZ, RZ, R30 ;  /* 0x000000ffff047224 */ /* 0x008fc600078e001e */
[----:B------:R-:W3:Y:S01]  /*4f580*/  LDL.LU R30, [R1+0x9d0] ;  /* 0x0009d000011e7983 */ /* 0x000ee20000300800 */
[----:B------:R-:W-:-:S03]  /*4f590*/  IMAD.MOV.U32 R5, RZ, RZ, R34 ;  /* 0x000000ffff057224 */ /* 0x000fc600078e0022 */
[----:B-1----:R-:W3:Y:S01]  /*4f5a0*/  LDL.LU R34, [R1+0xa10] ;  /* 0x000a100001227983 */ /* 0x002ee20000300800 */
[----:B----4-:R-:W-:Y:S02]  /*4f5b0*/  IADD3 R31, P1, R31, UR7, RZ ;  /* 0x000000071f1f7c10 */ /* 0x010fe4000ff3e0ff */
[----:B------:R-:W-:Y:S01]  /*4f5c0*/  IADD3 R24, P2, R24, UR7, RZ ;  /* 0x0000000718187c10 */ /* 0x000fe2000ff5e0ff */
[----:B------:R1:W-:Y:S04]  /*4f5d0*/  LDGSTS.E [R0+0x13c00], [R4.64], P0 ;  /* 0x13c0000004007fae */ /* 0x0003e80008121848 */
[----:B------:R4:W-:Y:S01]  /*4f5e0*/  STL [R1+0x8d4], R31 ;  /* 0x0008d41f01007387 */ /* 0x0009e20000100800 */
[----:B-1----:R-:W-:Y:S01]  /*4f5f0*/  IMAD.MOV.U32 R4, RZ, RZ, R31 ;  /* 0x000000ffff047224 */ /* 0x002fe200078e001f */
[----:B------:R-:W-:-:S05]  /*4f600*/  IADD3.X R33, R33, UR6, RZ, P1, !PT ;  /* 0x0000000621217c10 */ /* 0x000fca0008ffe4ff */
[----:B------:R1:W-:Y:S01]  /*4f610*/  STL [R1+0x8d0], R33 ;  /* 0x0008d02101007387 */ /* 0x0003e20000100800 */
[----:B------:R-:W-:-:S03]  /*4f620*/  IADD3.X R25, R25, UR6, RZ, P2, !PT ;  /* 0x0000000619197c10 */ /* 0x000fc600097fe4ff */
[----:B------:R1:W-:Y:S04]  /*4f630*/  STL [R1+0x914], R24 ;  /* 0x0009141801007387 */ /* 0x0003e80000100800 */
[----:B------:R-:W3:Y:S04]  /*4f640*/  LDL.LU R35, [R1+0xa54] ;  /* 0x000a540001237983 */ /* 0x000ee80000300800 */
[----:B------:R1:W-:Y:S01]  /*4f650*/  STL [R1+0x910], R25 ;  /* 0x0009101901007387 */ /* 0x0003e20000100800 */
[----:B------:R-:W-:-:S03]  /*4f660*/  IMAD.MOV.U32 R5, RZ, RZ, R33 ;  /* 0x000000ffff057224 */ /* 0x000fc600078e0021 */
[----:B----4-:R-:W4:Y:S04]  /*4f670*/  LDL.LU R31, [R1+0xa94] ;  /* 0x000a9400011f7983 */ /* 0x010f280000300800 */
[----:B------:R-:W4:Y:S04]  /*4f680*/  LDL.LU R36, [R1+0xa50] ;  /* 0x000a500001247983 */ /* 0x000f280000300800 */
[----:B-1----:R-:W4:Y:S04]  /*4f690*/  LDL.LU R33, [R1+0xa90] ;  /* 0x000a900001217983 */ /* 0x002f280000300800 */
[----:B------:R1:W-:Y:S02]  /*4f6a0*/  LDGSTS.E [R0+0x14c00], [R4.64], P0 ;  /* 0x14c0000004007fae */ /* 0x0003e40008121848 */
[----:B-1----:R-:W-:-:S02]  /*4f6b0*/  IMAD.MOV.U32 R4, RZ, RZ, R24 ;  /* 0x000000ffff047224 */ /* 0x002fc400078e0018 */
[----:B------:R-:W-:Y:S01]  /*4f6c0*/  IMAD.MOV.U32 R5, RZ, RZ, R25 ;  /* 0x000000ffff057224 */ /* 0x000fe200078e0019 */
[----:B------:R-:W4:Y:S04]  /*4f6d0*/  LDL.LU R24, [R1+0xad4] ;  /* 0x000ad40001187983 */ /* 0x000f280000300800 */
[----:B------:R-:W4:Y:S04]  /*4f6e0*/  LDL.LU R25, [R1+0xb14] ;  /* 0x000b140001197983 */ /* 0x000f280000300800 */
        /* <DEDUP_REMOVED lines=8> */
[----:B------:R-:W-:Y:S04]  /*4f770*/  STL [R1+0x994], R2 ;  /* 0x0009940201007387 */ /* 0x000fe80000100800 */
[----:B------:R-:W4:Y:S01]  /*4f780*/  LDL.LU R27, [R1+0xad0] ;  /* 0x000ad000011b7983 */ /* 0x000f220000300800 */
[----:B------:R-:W-:-:S03]  /*4f790*/  IMAD.MOV.U32 R5, RZ, RZ, R32 ;  /* 0x000000ffff057224 */ /* 0x000fc600078e0020 */
[----:B------:R1:W-:Y:S04]  /*4f7a0*/  STL [R1+0x990], R26 ;  /* 0x0009901a01007387 */ /* 0x0003e80000100800 */
[----:B-1----:R-:W4:Y:S04]  /*4f7b0*/  LDL.LU R32, [R1+0xb10] ;  /* 0x000b100001207983 */ /* 0x002f280000300800 */
[----:B------:R1:W-:Y:S02]  /*4f7c0*/  LDGSTS.E [R0+0x16c00], [R4.64], P0 ;  /* 0x16c0000004007fae */ /* 0x0003e40008121848 */
[----:B-1----:R-:W-:-:S02]  /*4f7d0*/  IMAD.MOV.U32 R4, RZ, RZ, R2 ;  /* 0x000000ffff047224 */ /* 0x002fc400078e0002 */
[----:B------:R-:W-:Y:S02]  /*4f7e0*/  IMAD.MOV.U32 R5, RZ, RZ, R26 ;  /* 0x000000ffff057224 */ /* 0x000fe400078e001a */
[----:B------:R-:W4:Y:S04]  /*4f7f0*/  LDL.LU R26, [R1+0xb54] ;  /* 0x000b5400011a7983 */ /* 0x000f280000300800 */
[----:B------:R-:W4:Y:S04]  /*4f800*/  LDL.LU R2, [R1+0xb94] ;  /* 0x000b940001027983 */ /* 0x000f280000300800 */
[----:B------:R1:W-:Y:S01]  /*4f810*/  LDGSTS.E [R0+0x17c00], [R4.64], P0 ;  /* 0x17c0000004007fae */ /* 0x0003e20008121848 */
[----:B--2---:R-:W-:-:S05]  /*4f820*/  IADD3 R28, P1, R28, UR7, RZ ;  /* 0x000000071c1c7c10 */ /* 0x004fca000ff3e0ff */
[----:B------:R-:W-:Y:S01]  /*4f830*/  STL [R1+0x9d4], R28 ;  /* 0x0009d41c01007387 */ /* 0x000fe20000100800 */
[----:B------:R-:W-:Y:S02]  /*4f840*/  IADD3 R7, P2, R7, UR7, RZ ;  /* 0x0000000707077c10 */ /* 0x000fe4000ff5e0ff */
[----:B---3--:R-:W-:Y:S02]  /*4f850*/  IADD3.X R30, R30, UR6, RZ, P1, !PT ;  /* 0x000000061e1e7c10 */ /* 0x008fe40008ffe4ff */
        /* <DEDUP_REMOVED lines=9> */
[----:B-1----:R-:W-:Y:S01]  /*4f8f0*/  MOV R4, R7 ;  /* 0x0000000700047202 */ /* 0x002fe20000000f00 */
[----:B------:R-:W-:Y:S01]  /*4f900*/  IMAD.MOV.U32 R5, RZ, RZ, R34 ;  /* 0x000000ffff057224 */ /* 0x000fe200078e0022 */
[----:B------:R-:W2:Y:S04]  /*4f910*/  LDL.LU R7, [R1+0x3dc] ;  /* 0x0003dc0001077983 */ /* 0x000ea80000300800 */
[----:B------:R1:W-:Y:S04]  /*4f920*/  LDGSTS.E [R0+0x19c00], [R4.64], P0 ;  /* 0x19c0000004007fae */ /* 0x0003e80008121848 */
[----:B---3--:R-:W3:Y:S01]  /*4f930*/  LDL.LU R34, [R1+0x41c] ;  /* 0x00041c0001227983 */ /* 0x008ee20000300800 */
[----:B------:R-:W-:-:S05]  /*4f940*/  IADD3 R35, P1, R35, UR7, RZ ;  /* 0x0000000723237c10 */ /* 0x000fca000ff3e0ff */
[----:B-1----:R-:W-:Y:S01]  /*4f950*/  IMAD.MOV.U32 R4, RZ, RZ, R35 ;  /* 0x000000ffff047224 */ /* 0x002fe200078e0023 */
[----:B----4-:R-:W-:Y:S02]  /*4f960*/  IADD3 R31, P2, R31, UR7, RZ ;  /* 0x000000071f1f7c10 */ /* 0x010fe4000ff5e0ff */
[----:B------:R-:W-:Y:S01]  /*4f970*/  IADD3.X R36, R36, UR6, RZ, P1, !PT ;  /* 0x0000000624247c10 */ /* 0x000fe20008ffe4ff */
[----:B------:R-:W-:Y:S01]  /*4f980*/  STL [R1+0xa54], R35 ;  /* 0x000a542301007387 */ /* 0x000fe20000100800 */
[----:B------:R-:W-:-:S03]  /*4f990*/  IADD3.X R33, R33, UR6, RZ, P2, !PT ;  /* 0x0000000621217c10 */ /* 0x000fc600097fe4ff */
[----:B------:R-:W-:Y:S01]  /*4f9a0*/  IMAD.MOV.U32 R5, RZ, RZ, R36 ;  /* 0x000000ffff057224 */ /* 0x000fe200078e0024 */
[----:B------:R-:W-:Y:S04]  /*4f9b0*/  STL [R1+0xa50], R36 ;  /* 0x000a502401007387 */ /* 0x000fe80000100800 */
[----:B------:R1:W-:Y:S04]  /*4f9c0*/  STL [R1+0xa94], R31 ;  /* 0x000a941f01007387 */ /* 0x0003e80000100800 */
[----:B------:R4:W-:Y:S04]  /*4f9d0*/  LDGSTS.E [R0+0x1ac00], [R4.64], P0 ;  /* 0x1ac0000004007fae */ /* 0x0009e80008121848 */
[----:B------:R-:W-:Y:S01]  /*4f9e0*/  STL [R1+0xa90], R33 ;  /* 0x000a902101007387 */ /* 0x000fe20000100800 */
[----:B------:R-:W-:Y:S01]  /*4f9f0*/  IADD3 R24, P1, R24, UR7, RZ ;  /* 0x0000000718187c10 */ /* 0x000fe2000ff3e0ff */
[----:B----4-:R-:W-:-:S02]  /*4fa00*/  IMAD.MOV.U32 R4, RZ, RZ, R31 ;  /* 0x000000ffff047224 */ /* 0x010fc400078e001f */
[----:B-1----:R-:W4:Y:S01]  /*4fa10*/  LDL.LU R31, [R1+0x3d8] ;  /* 0x0003d800011f7983 */ /* 0x002f220000300800 */
[----:B------:R-:W-:Y:S01]  /*4fa20*/  IMAD.MOV.U32 R5, RZ, RZ, R33 ;  /* 0x000000ffff057224 */ /* 0x000fe200078e0021 */
[----:B------:R-:W-:Y:S02]  /*4fa30*/  IADD3 R25, P2, R25, UR7, RZ ;  /* 0x0000000719197c10 */ /* 0x000fe4000ff5e0ff */
[----:B------:R-:W4:Y:S04]  /*4fa40*/  LDL.LU R35, [R1+0x418] ;  /* 0x0004180001237983 */ /* 0x000f280000300800 */
[----:B------:R1:W-:Y:S04]  /*4fa50*/  LDGSTS.E [R0+0x1bc00], [R4.64], P0 ;  /* 0x1bc0000004007fae */ /* 0x0003e80008121848 */
[----:B------:R1:W-:Y:S02]  /*4fa60*/  STL [R1+0xad4], R24 ;  /* 0x000ad41801007387 */ /* 0x0003e40000100800 */
[----:B-1----:R-:W-:Y:S01]  /*4fa70*/  IMAD.MOV.U32 R4, RZ, RZ, R24 ;  /* 0x000000ffff047224 */ /* 0x002fe200078e0018 */
[----:B------:R-:W-:-:S05]  /*4fa80*/  IADD3.X R27, R27, UR6, RZ, P1, !PT ;  /* 0x000000061b1b7c10 */ /* 0x000fca0008ffe4ff */
        /* <DEDUP_REMOVED lines=26> */
[----:B---3--:R-:W-:-:S03]  /*4fc30*/  IMAD.MOV.U32 R5, RZ, RZ, R28 ;  /* 0x000000ffff057224 */ /* 0x008fc600078e001c */
[----:B------:R-:W3:Y:S04]  /*4fc40*/  LDL.LU R28, [R1+0x4d8] ;  /* 0x0004d800011c7983 */ /* 0x000ee80000300800 */
[----:B------:R-:W3:Y:S01]  /*4fc50*/  LDL.LU R33, [R1+0x518] ;  /* 0x0005180001217983 */ /* 0x000ee20000300800 */
[----:B------:R-:W-:Y:S01]  /*4fc60*/  IADD3 R7, P1, R7, UR7, RZ ;  /* 0x0000000707077c10 */ /* 0x000fe2000ff3e0ff */
[----:B------:R-:W-:Y:S01]  /*4fc70*/  IMAD.MOV.U32 R4, RZ, RZ, R2 ;  /* 0x000000ffff047224 */ /* 0x000fe200078e0002 */
[----:B------:R-:W-:Y:S02]  /*4fc80*/  IADD3 R34, P2, R34, UR7, RZ ;  /* 0x0000000722227c10 */ /* 0x000fe4000ff5e0ff */
[----:B------:R-:W-:Y:S01]  /*4fc90*/  LOP3.LUT R2, R29, 0x70, RZ, 0x3c, !PT ;  /* 0x000000701d027812 */ /* 0x000fe200078e3cff */
[----:B------:R-:W-:Y:S04]  /*4fca0*/  STL [R1+0x3dc], R7 ;  /* 0x0003dc0701007387 */ /* 0x000fe80000100800 */
[----:B------:R1:W-:Y:S04]  /*4fcb0*/  LDGSTS.E [R0+0x1fc00], [R4.64], P0 ;  /* 0x1fc0000004007fae */ /* 0x0003e80008121848 */
[----:B------:R-:W-:Y:S01]  /*4fcc0*/  STL [R1+0x41c], R34 ;  /* 0x00041c2201007387 */ /* 0x000fe20000100800 */
[----:B-1----:R-:W-:Y:S01]  /*4fcd0*/  MOV R0, UR5 ;  /* 0x0000000500007c02 */ /* 0x002fe20008000f00 */
[----:B------:R-:W-:-:S04]  /*4fce0*/  IMAD.MOV.U32 R4, RZ, RZ, R7 ;  /* 0x000000ffff047224 */ /* 0x000fc800078e0007 */
[----:B------:R-:W-:Y:S01]  /*4fcf0*/  IMAD R0, R0, 0x20000, R2 ;  /* 0x0002000000007824 */ /* 0x000fe200078e0202 */
[----:B----4-:R-:W-:-:S05]  /*4fd00*/  IADD3.X R31, R31, UR6, RZ, P1, !PT ;  /* 0x000000061f1f7c10 */ /* 0x010fca0008ffe4ff */
[----:B------:R1:W-:Y:S01]  /*4fd10*/  STL [R1+0x3d8], R31 ;  /* 0x0003d81f01007387 */ /* 0x0003e20000100800 */
[----:B------:R-:W-:-:S03]  /*4fd20*/  IMAD.MOV.U32 R5, RZ, RZ, R31 ;  /* 0x000000ffff057224 */ /* 0x000fc600078e001f */
[----:B------:R-:W4:Y:S01]  /*4fd30*/  LDL.LU R29, [R1+0x55c] ;  /* 0x00055c00011d7983 */ /* 0x000f220000300800 */
[----:B------:R-:W-:-:S03]  /*4fd40*/  IADD3.X R35, R35, UR6, RZ, P2, !PT ;  /* 0x0000000623237c10 */ /* 0x000fc600097fe4ff */
[----:B------:R-:W4:Y:S04]  /*4fd50*/  LDL.LU R2, [R1+0x59c] ;  /* 0x00059c0001027983 */ /* 0x000f280000300800 */
[----:B-1----:R-:W4:Y:S04]  /*4fd60*/  LDL.LU R31, [R1+0x558] ;  /* 0x00055800011f7983 */ /* 0x002f280000300800 */
[----:B------:R1:W-:Y:S04]  /*4fd70*/  LDGSTS.E [R0+0xe00], [R4.64], P0 ;  /* 0x00e0000004007fae */ /* 0x0003e80008121848 */
[----:B------:R-:W4:Y:S01]  /*4fd80*/  LDL.LU R7, [R1+0x598] ;  /* 0x0005980001077983 */ /* 0x000f220000300800 */
[----:B-1----:R-:W-:-:S02]  /*4fd90*/  IMAD.MOV.U32 R4, RZ, RZ, R34 ;  /* 0x000000ffff047224 */ /* 0x002fc400078e0022 */
[----:B------:R-:W-:Y:S01]  /*4fda0*/  IMAD.MOV.U32 R5, RZ, RZ, R35 ;  /* 0x000000ffff057224 */ /* 0x000fe200078e0023 */
[----:B------:R-:W-:Y:S04]  /*4fdb0*/  STL [R1+0x418], R35 ;  /* 0x0004182301007387 */ /* 0x000fe80000100800 */
[----:B------:R1:W-:Y:S01]  /*4fdc0*/  LDGSTS.E [R0+0x1e00], [R4.64], P0 ;  /* 0x01e0000004007fae */ /* 0x0003e20008121848 */
[----:B------:R-:W-:-:S05]  /*4fdd0*/  IADD3 R24, P1, R24, UR7, RZ ;  /* 0x0000000718187c10 */ /* 0x000fca000ff3e0ff */
[----:B------:R-:W-:Y:S01]  /*4fde0*/  STL [R1+0x45c], R24 ;  /* 0x00045c1801007387 */ /* 0x000fe20000100800 */
[----:B-1----:R-:W-:Y:S01]  /*4fdf0*/  IMAD.MOV.U32 R4, RZ, RZ, R24 ;  /* 0x000000ffff047224 */ /* 0x002fe200078e0018 */
[----:B------:R-:W-:Y:S02]  /*4fe00*/  IADD3 R27, P2, R27, UR7, RZ ;  /* 0x000000071b1b7c10 */ /* 0x000fe4000ff5e0ff */
[----:B------:R-:W-:Y:S02]  /*4fe10*/  IADD3.X R25, R25, UR6, RZ, P1, !PT ;  /* 0x0000000619197c10 */ /* 0x000fe40008ffe4ff */
[----:B------:R-:W-:-:S03]  /*4fe20*/  IADD3.X R32, R32, UR6, RZ, P2, !PT ;  /* 0x0000000620207c10 */ /* 0x000fc600097fe4ff */
[----:B------:R-:W-:Y:S01]  /*4fe30*/  IMAD.MOV.U32 R5, RZ, RZ, R25 ;  /* 0x000000ffff057224 */ /* 0x000fe200078e0019 */
[----:B------:R1:W-:Y:S04]  /*4fe40*/  STL [R1+0x458], R25 ;  /* 0x0004581901007387 */ /* 0x0003e80000100800 */
[----:B------:R1:W-:Y:S04]  /*4fe50*/  STL [R1+0x49c], R27 ;  /* 0x00049c1b01007387 */ /* 0x0003e80000100800 */
[----:B------:R1:W-:Y:S04]  /*4fe60*/  LDGSTS.E [R0+0x2e00], [R4.64], P0 ;  /* 0x02e0000004007fae */ /* 0x0003e80008121848 */
[----:B-1----:R-:W4:Y:S04]  /*4fe70*/  LDL.LU R25, [R1+0x5dc] ;  /* 0x0005dc0001197983 */ /* 0x002f280000300800 */
[----:B------:R1:W-:Y:S04]  /*4fe80*/  STL [R1+0x498], R32 ;  /* 0x0004982001007387 */ /* 0x0003e80000100800 */
[----:B------:R-:W4:Y:S01]  /*4fe90*/  LDL.LU R24, [R1+0x61c] ;  /* 0x00061c0001187983 */ /* 0x000f220000300800 */
[----:B------:R-:W-:-:S03]  /*4fea0*/  IMAD.MOV.U32 R4, RZ, RZ, R27 ;  /* 0x000000ffff047224 */ /* 0x000fc600078e001b */
[----:B------:R-:W4:Y:S01]  /*4feb0*/  LDL.LU R27, [R1+0x5d8] ;  /* 0x0005d800011b7983 */ /* 0x000f220000300800 */
[----:B------:R-:W-:-:S03]  /*4fec0*/  IMAD.MOV.U32 R5, RZ, RZ, R32 ;  /* 0x000000ffff057224 */ /* 0x000fc600078e0020 */
[----:B-1----:R-:W4:Y:S04]  /*4fed0*/  LDL.LU R32, [R1+0x618] ;  /* 0x0006180001207983 */ /* 0x002f280000300800 */
[----:B------:R1:W-:Y:S01]  /*4fee0*/  LDGSTS.E [R0+0x3e00], [R4.64], P0 ;  /* 0x03e0000004007fae */ /* 0x0003e20008121848 */
[----:B--2---:R-:W-:-:S05]  /*4fef0*/  IADD3 R26, P1, R26, UR7, RZ ;  /* 0x000000071a1a7c10 */ /* 0x004fca000ff3e0ff */
[----:B------:R2:W-:Y:S01]  /*4ff00*/  STL [R1+0x4dc], R26 ;  /* 0x0004dc1a01007387 */ /* 0x0005e20000100800 */
[----:B-1----:R-:W-:Y:S01]  /*4ff10*/  IMAD.MOV.U32 R4, RZ, RZ, R26 ;  /* 0x000000ffff047224 */ /* 0x002fe200078e001a */
[----:B------:R-:W-:Y:S02]  /*4ff20*/  IADD3 R30, P2, R30, UR7, RZ ;  /* 0x000000071e1e7c10 */ /* 0x000fe4000ff5e0ff */
[----:B---3--:R-:W-:Y:S02]  /*4ff30*/  IADD3.X R28, R28, UR6, RZ, P1, !PT ;  /* 0x000000061c1c7c10 */ /* 0x008fe40008ffe4ff */
[----:B------:R-:W-:-:S03]  /*4ff40*/  IADD3.X R33, R33, UR6, RZ, P2, !PT ;  /* 0x0000000621217c10 */ /* 0x000fc600097fe4ff */
[----:B------:R-:W-:Y:S01]  /*4ff50*/  IMAD.MOV.U32 R5, RZ, RZ, R28 ;  /* 0x000000ffff057224 */ /* 0x000fe200078e001c */
[----:B------:R1:W-:Y:S04]  /*4ff60*/  STL [R1+0x4d8], R28 ;  /* 0x0004d81c01007387 */ /* 0x0003e80000100800 */
[----:B------:R-:W-:Y:S04]  /*4ff70*/  STL [R1+0x51c], R30 ;  /* 0x00051c1e01007387 */ /* 0x000fe80000100800 */
[----:B--2---:R-:W2:Y:S04]  /*4ff80*/  LDL.LU R26, [R1+0x65c] ;  /* 0x00065c00011a7983 */ /* 0x004ea80000300800 */
[----:B------:R3:W-:Y:S04]  /*4ff90*/  STL [R1+0x518], R33 ;  /* 0x0005182101007387 */ /* 0x0007e80000100800 */
[----:B------:R3:W-:Y:S04]  /*4ffa0*/  LDGSTS.E [R0+0x4e00], [R4.64], P0 ;  /* 0x04e0000004007fae */ /* 0x0007e80008121848 */
[----:B-1----:R-:W2:Y:S01]  /*4ffb0*/  LDL.LU R28, [R1+0x69c] ;  /* 0x00069c00011c7983 */ /* 0x002ea20000300800 */
[----:B---3--:R-:W-:-:S03]  /*4ffc0*/  IMAD.MOV.U32 R5, RZ, RZ, R33 ;  /* 0x000000ffff057224 */ /* 0x008fc600078e0021 */
[----:B------:R-:W3:Y:S01]  /*4ffd0*/  LDL.LU R33, [R1+0x658] ;  /* 0x0006580001217983 */ /* 0x000ee20000300800 */
[----:B------:R-:W-:-:S03]  /*4ffe0*/  IMAD.MOV.U32 R4, RZ, RZ, R30 ;  /* 0x000000ffff047224 */ /* 0x000fc600078e001e */
[----:B------:R-:W3:Y:S04]  /*4fff0*/  LDL.LU R30, [R1+0x698] ;  /* 0x00069800011e7983 */ /* 0x000ee80000300800 */
[----:B------:R1:W-:Y:S01]  /*50000*/  LDGSTS.E [R0+0x5e00], [R4.64], P0 ;  /* 0x05e0000004007fae */ /* 0x0003e20008121848 */
[----:B----4-:R-:W-:Y:S02]  /*50010*/  IADD3 R29, P1, R29, UR7, RZ ;  /* 0x000000071d1d7c10 */ /* 0x010fe4000ff3e0ff */
[----:B------:R-:W-:Y:S02]  /*50020*/  IADD3 R2, P2, R2, UR7, RZ ;  /* 0x0000000702027c10 */ /* 0x000fe4000ff5e0ff */
[----:B------:R-:W-:Y:S01]  /*50030*/  IADD3.X R31, R31, UR6, RZ, P1, !PT ;  /* 0x000000061f1f7c10 */ /* 0x000fe20008ffe4ff */
[----:B------:R4:W-:Y:S01]  /*50040*/  STL [R1+0x55c], R29 ;  /* 0x00055c1d01007387 */ /* 0x0009e20000100800 */
[----:B-1----:R-:W-:-:S03]  /*50050*/  MOV R4, R29 ;  /* 0x0000001d00047202 */ /* 0x002fc60000000f00 */
        /* <DEDUP_REMOVED lines=8> */
[----:B------:R-:W4:Y:S04]  /*500e0*/  LDL.LU R35, [R1+0x718] ;  /* 0x0007180001237983 */ /* 0x000f280000300800 */
        /* <DEDUP_REMOVED lines=27> */
[----:B---3--:R-:W-:-:S05]  /*502a0*/  IADD3.X R33, R33, UR6, RZ, P1, !PT ;  /* 0x0000000621217c10 */ /* 0x008fca0008ffe4ff */
[----:B------:R2:W-:Y:S01]  /*502b0*/  STL [R1+0x658], R33 ;  /* 0x0006582101007387 */ /* 0x0005e20000100800 */
[----:B-1----:R-:W-:Y:S01]  /*502c0*/  IMAD.MOV.U32 R5, RZ, RZ, R33 ;  /* 0x000000ffff057224 */ /* 0x002fe200078e0021 */
[----:B------:R-:W-:Y:S02]  /*502d0*/  IADD3.X R30, R30, UR6, RZ, P2, !PT ;  /* 0x000000061e1e7c10 */ /* 0x000fe400097fe4ff */
[----:B------:R-:W-:Y:S01]  /*502e0*/  STL [R1+0x69c], R28 ;  /* 0x00069c1c01007387 */ /* 0x000fe20000100800 */
[----:B------:R-:W-:-:S03]  /*502f0*/  IMAD.MOV.U32 R4, RZ, RZ, R26 ;  /* 0x000000ffff047224 */ /* 0x000fc600078e001a */
[----:B--2---:R-:W2:Y:S04]  /*50300*/  LDL.LU R33, [R1+0x7d8] ;  /* 0x0007d80001217983 */ /* 0x004ea80000300800 */
[----:B------:R1:W-:Y:S04]  /*50310*/  STL [R1+0x698], R30 ;  /* 0x0006981e01007387 */ /* 0x0003e80000100800 */
[----:B------:R-:W3:Y:S04]  /*50320*/  LDL.LU R26, [R1+0x818] ;  /* 0x00081800011a7983 */ /* 0x000ee80000300800 */
[----:B------:R1:W-:Y:S02]  /*50330*/  LDGSTS.E [R0+0xae00], [R4.64], P0 ;  /* 0x0ae0000004007fae */ /* 0x0003e40008121848 */
[----:B-1----:R-:W-:-:S02]  /*50340*/  IMAD.MOV.U32 R4, RZ, RZ, R28 ;  /* 0x000000ffff047224 */ /* 0x002fc400078e001c */
[----:B------:R-:W-:Y:S02]  /*50350*/  IMAD.MOV.U32 R5, RZ, RZ, R30 ;  /* 0x000000ffff057224 */ /* 0x000fe400078e001e */
[----:B------:R-:W3:Y:S04]  /*50360*/  LDL.LU R30, [R1+0x85c] ;  /* 0x00085c00011e7983 */ /* 0x000ee80000300800 */
[----:B------:R-:W3:Y:S04]  /*50370*/  LDL.LU R28, [R1+0x89c] ;  /* 0x00089c00011c7983 */ /* 0x000ee80000300800 */
[----:B------:R1:W-:Y:S01]  /*50380*/  LDGSTS.E [R0+0xbe00], [R4.64], P0 ;  /* 0x0be0000004007fae */ /* 0x0003e20008121848 */
[----:B----4-:R-:W-:-:S02]  /*50390*/  IADD3 R29, P1, R29, UR7, RZ ;  /* 0x000000071d1d7c10 */ /* 0x010fc4000ff3e0ff */
[----:B------:R-:W-:Y:S02]  /*503a0*/  IADD3 R34, P2, R34, UR7, RZ ;  /* 0x0000000722227c10 */ /* 0x000fe4000ff5e0ff */
[----:B------:R-:W-:Y:S01]  /*503b0*/  IADD3.X R31, R31, UR6, RZ, P1, !PT ;  /* 0x000000061f1f7c10 */ /* 0x000fe20008ffe4ff */
[----:B------:R-:W-:Y:S01]  /*503c0*/  STL [R1+0x6dc], R29 ;  /* 0x0006dc1d01007387 */ /* 0x000fe20000100800 */
[----:B------:R-:W-:-:S03]  /*503d0*/  IADD3.X R35, R35, UR6, RZ, P2, !PT ;  /* 0x0000000623237c10 */ /* 0x000fc600097fe4ff */
[----:B------:R4:W-:Y:S01]  /*503e0*/  STL [R1+0x6d8], R31 ;  /* 0x0006d81f01007387 */ /* 0x0009e20000100800 */
[----:B-1----:R-:W-:Y:S02]  /*503f0*/  IMAD.MOV.U32 R4, RZ, RZ, R29 ;  /* 0x000000ffff047224 */ /* 0x002fe400078e001d */
[----:B------:R-:W-:Y:S01]  /*50400*/  IMAD.MOV.U32 R5, RZ, RZ, R31 ;  /* 0x000000ffff057224 */ /* 0x000fe200078e001f */
[----:B------:R-:W-:Y:S04]  /*50410*/  STL [R1+0x71c], R34 ;  /* 0x00071c2201007387 */ /* 0x000fe80000100800 */
[----:B------:R1:W-:Y:S04]  /*50420*/  LDGSTS.E [R0+0xce00], [R4.64], P0 ;  /* 0x0ce0000004007fae */ /* 0x0003e80008121848 */
[----:B----4-:R-:W4:Y:S04]  /*50430*/  LDL.LU R31, [R1+0x858] ;  /* 0x00085800011f7983 */ /* 0x010f280000300800 */
[----:B------:R-:W-:Y:S01]  /*50440*/  STL [R1+0x718], R35 ;  /* 0x0007182301007387 */ /* 0x000fe20000100800 */
[----:B------:R-:W-:-:S03]  /*50450*/  IADD3 R2, P1, R2, UR7, RZ ;  /* 0x0000000702027c10 */ /* 0x000fc6000ff3e0ff */
[----:B------:R-:W4:Y:S01]  /*50460*/  LDL.LU R29, [R1+0x898] ;  /* 0x00089800011d7983 */ /* 0x000f220000300800 */
[----:B-1----:R-:W-:Y:S01]  /*50470*/  MOV R4, R34 ;  /* 0x0000002200047202 */ /* 0x002fe20000000f00 */
        /* <DEDUP_REMOVED lines=22> */
[----:B-1----:R-:W-:Y:S01]  /*505e0*/  IMAD.MOV.U32 R4, RZ, RZ, R32 ;  /* 0x000000ffff047224 */ /* 0x002fe200078e0020 */
[----:B--2---:R-:W-:-:S05]  /*505f0*/  IADD3.X R33, R33, UR6, RZ, P1, !PT ;  /* 0x0000000621217c10 */ /* 0x004fca0008ffe4ff */
[----:B------:R-:W-:Y:S01]  /*50600*/  IMAD.MOV.U32 R5, RZ, RZ, R33 ;  /* 0x000000ffff057224 */ /* 0x000fe200078e0021 */
[----:B---3--:R-:W-:Y:S01]  /*50610*/  IADD3.X R26, R26, UR6, RZ, P2, !PT ;  /* 0x000000061a1a7c10 */ /* 0x008fe200097fe4ff */
[----:B------:R-:W-:Y:S04]  /*50620*/  STL [R1+0x7d8], R33 ;  /* 0x0007d82101007387 */ /* 0x000fe80000100800 */
[----:B------:R-:W-:Y:S04]  /*50630*/  STL [R1+0x81c], R24 ;  /* 0x00081c1801007387 */ /* 0x000fe80000100800 */
[----:B------:R1:W-:Y:S04]  /*50640*/  LDGSTS.E [R0+0x10e00], [R4.64], P0 ;  /* 0x10e0000004007fae */ /* 0x0003e80008121848 */
[----:B------:R2:W-:Y:S01]  /*50650*/  STL [R1+0x818], R26 ;  /* 0x0008181a01007387 */ /* 0x0005e20000100800 */
[----:B-1----:R-:W-:-:S02]  /*50660*/  IMAD.MOV.U32 R5, RZ, RZ, R26 ;  /* 0x000000ffff057224 */ /* 0x002fc400078e001a */
[----:B------:R-:W-:Y:S01]  /*50670*/  IMAD.MOV.U32 R4, RZ, RZ, R24 ;  /* 0x000000ffff047224 */ /* 0x000fe200078e0018 */
[----:B--2---:R-:W2:Y:S04]  /*50680*/  LDL.LU R26, [R1+0x958] ;  /* 0x00095800011a7983 */ /* 0x004ea80000300800 */
[----:B------:R-:W3:Y:S04]  /*50690*/  LDL.LU R24, [R1+0x95c] ;  /* 0x00095c0001187983 */ /* 0x000ee80000300800 */
[----:B------:R-:W2:Y:S04]  /*506a0*/  LDL.LU R39, [R1+0x998] ;  /* 0x0009980001277983 */ /* 0x000ea80000300800 */
[----:B------:R-:W2:Y:S01]  /*506b0*/  LDL.LU R38, [R1+0x99c] ;  /* 0x00099c0001267983 */ /* 0x000ea20000300800 */
[----:B------:R-:W-:-:S02]  /*506c0*/  IADD3 R30, P1, R30, UR7, RZ ;  /* 0x000000071e1e7c10 */ /* 0x000fc4000ff3e0ff */
[----:B------:R-:W-:Y:S01]  /*506d0*/  IADD3 R28, P2, R28, UR7, RZ ;  /* 0x000000071c1c7c10 */ /* 0x000fe2000ff5e0ff */
[----:B------:R1:W-:Y:S04]  /*506e0*/  LDGSTS.E [R0+0x11e00], [R4.64], P0 ;  /* 0x11e0000004007fae */ /* 0x0003e80008121848 */
[----:B------:R4:W-:Y:S01]  /*506f0*/  STL [R1+0x85c], R30 ;  /* 0x00085c1e01007387 */ /* 0x0009e20000100800 */
[----:B-1----:R-:W-:Y:S01]  /*50700*/  IMAD.MOV.U32 R4, RZ, RZ, R30 ;  /* 0x000000ffff047224 */ /* 0x002fe200078e001e */
[----:B----4-:R-:W-:-:S05]  /*50710*/  IADD3.X R31, R31, UR6, RZ, P1, !PT ;  /* 0x000000061f1f7c10 */ /* 0x010fca0008ffe4ff */
[----:B------:R1:W-:Y:S01]  /*50720*/  STL [R1+0x858], R31 ;  /* 0x0008581f01007387 */ /* 0x0003e20000100800 */
[----:B------:R-:W-:-:S03]  /*50730*/  IADD3.X R29, R29, UR6, RZ, P2, !PT ;  /* 0x000000061d1d7c10 */ /* 0x000fc600097fe4ff */
[----:B------:R-:W-:Y:S04]  /*50740*/  STL [R1+0x89c], R28 ;  /* 0x00089c1c01007387 */ /* 0x000fe80000100800 */
[----:B------:R4:W-:Y:S04]  /*50750*/  STL [R1+0x898], R29 ;  /* 0x0008981d01007387 */ /* 0x0009e80000100800 */
[----:B------:R-:W2:Y:S04]  /*50760*/  LDL.LU R37, [R1+0x9d8] ;  /* 0x0009d80001257983 */ /* 0x000ea80000300800 */
[----:B------:R-:W2:Y:S04]  /*50770*/  LDL.LU R36, [R1+0x9dc] ;  /* 0x0009dc0001247983 */ /* 0x000ea80000300800 */
[----:B------:R-:W2:Y:S04]  /*50780*/  LDL.LU R35, [R1+0xa18] ;  /* 0x000a180001237983 */ /* 0x000ea80000300800 */
[----:B------:R-:W2:Y:S01]  /*50790*/  LDL.LU R34, [R1+0xa1c] ;  /* 0x000a1c0001227983 */ /* 0x000ea20000300800 */
[----:B------:R-:W-:-:S03]  /*507a0*/  IMAD.MOV.U32 R5, RZ, RZ, R31 ;  /* 0x000000ffff057224 */ /* 0x000fc600078e001f */
[----:B------:R-:W2:Y:S04]  /*507b0*/  LDL.LU R32, [R1+0xa5c] ;  /* 0x000a5c0001207983 */ /* 0x000ea80000300800 */
[----:B------:R-:W2:Y:S04]  /*507c0*/  LDL.LU R30, [R1+0xa9c] ;  /* 0x000a9c00011e7983 */ /* 0x000ea80000300800 */
[----:B------:R1:W-:Y:S02]  /*507d0*/  LDGSTS.E [R0+0x12e00], [R4.64], P0 ;  /* 0x12e0000004007fae */ /* 0x0003e40008121848 */
[----:B-1----:R-:W-:-:S02]  /*507e0*/  IMAD.MOV.U32 R4, RZ, RZ, R28 ;  /* 0x000000ffff047224 */ /* 0x002fc400078e001c */
[----:B------:R-:W-:-:S05]  /*507f0*/  IMAD.MOV.U32 R5, RZ, RZ, R29 ;  /* 0x000000ffff057224 */ /* 0x000fca00078e001d */
[----:B------:R1:W-:Y:S01]  /*50800*/  LDGSTS.E [R0+0x13e00], [R4.64], P0 ;  /* 0x13e0000004007fae */ /* 0x0003e20008121848 */
[----:B------:R-:W-:-:S05]  /*50810*/  IADD3 R25, P1, R25, UR7, RZ ;  /* 0x0000000719197c10 */ /* 0x000fca000ff3e0ff */
[----:B------:R-:W-:Y:S01]  /*50820*/  STL [R1+0x8dc], R25 ;  /* 0x0008dc1901007387 */ /* 0x000fe20000100800 */
[----:B------:R-:W-:Y:S02]  /*50830*/  IADD3 R2, P2, R2, UR7, RZ ;  /* 0x0000000702027c10 */ /* 0x000fe4000ff5e0ff */
[----:B------:R-:W-:-:S05]  /*50840*/  IADD3.X R27, R27, UR6, RZ, P1, !PT ;  /* 0x000000061b1b7c10 */ /* 0x000fca0008ffe4ff */
[----:B------:R4:W-:Y:S01]  /*50850*/  STL [R1+0x8d8], R27 ;  /* 0x0008d81b01007387 */ /* 0x0009e20000100800 */
[----:B------:R-:W-:-:S03]  /*50860*/  IADD3.X R7, R7, UR6, RZ, P2, !PT ;  /* 0x0000000607077c10 */ /* 0x000fc600097fe4ff */
[----:B------:R-:W-:Y:S04]  /*50870*/  STL [R1+0x91c], R2 ;  /* 0x00091c0201007387 */ /* 0x000fe80000100800 */
[----:B------:R-:W2:Y:S01]  /*50880*/  LDL.LU R33, [R1+0xa58] ;  /* 0x000a580001217983 */ /* 0x000ea20000300800 */
[----:B-1----:R-:W-:Y:S01]  /*50890*/  MOV R4, R25 ;  /* 0x0000001900047202 */ /* 0x002fe20000000f00 */
[----:B------:R-:W-:Y:S02]  /*508a0*/  IMAD.MOV.U32 R5, RZ, RZ, R27 ;  /* 0x000000ffff057224 */ /* 0x000fe400078e001b */
[----:B------:R1:W-:Y:S04]  /*508b0*/  STL [R1+0x918], R7 ;  /* 0x0009180701007387 */ /* 0x0003e80000100800 */
[----:B------:R-:W2:Y:S04]  /*508c0*/  LDL.LU R31, [R1+0xa98] ;  /* 0x000a9800011f7983 */ /* 0x000ea80000300800 */
[----:B----4-:R-:W4:Y:S04]  /*508d0*/  LDL.LU R29, [R1+0xad8] ;  /* 0x000ad800011d7983 */ /* 0x010f280000300800 */
[----:B------:R-:W4:Y:S04]  /*508e0*/  LDL.LU R28, [R1+0xadc] ;  /* 0x000adc00011c7983 */ /* 0x000f280000300800 */
[----:B------:R1:W-:Y:S04]  /*508f0*/  LDGSTS.E [R0+0x14e00], [R4.64], P0 ;  /* 0x14e0000004007fae */ /* 0x0003e80008121848 */
[----:B------:R-:W4:Y:S01]  /*50900*/  LDL.LU R27, [R1+0xb18] ;  /* 0x000b1800011b7983 */ /* 0x000f220000300800 */
[----:B-1----:R-:W-:-:S03]  /*50910*/  IMAD.MOV.U32 R5, RZ, RZ, R7 ;  /* 0x000000ffff057224 */ /* 0x002fc600078e0007 */
[----:B------:R-:W4:Y:S01]  /*50920*/  LDL.LU R7, [R1+0xb1c] ;  /* 0x000b1c0001077983 */ /* 0x000f220000300800 */
[----:B------:R-:W-:-:S03]  /*50930*/  IMAD.MOV.U32 R4, RZ, RZ, R2 ;  /* 0x000000ffff047224 */ /* 0x000fc600078e0002 */
        /* <DEDUP_REMOVED lines=8> */
[----:B-1----:R-:W-:-:S03]  /*509c0*/  IMAD.MOV.U32 R5, RZ, RZ, R26 ;  /* 0x000000ffff057224 */ /* 0x002fc600078e001a */
[----:B------:R-:W-:Y:S04]  /*509d0*/  STL [R1+0x99c], R38 ;  /* 0x00099c2601007387 */ /* 0x000fe80000100800 */
[----:B--2---:R-:W2:Y:S01]  /*509e0*/  LDL.LU R26, [R1+0xb58] ;  /* 0x000b5800011a7983 */ /* 0x004ea20000300800 */
[----:B------:R-:W-:Y:S01]  /*509f0*/  IADD3.X R39, R39, UR6, RZ, P2, !PT ;  /* 0x0000000627277c10 */ /* 0x000fe200097fe4ff */
[----:B------:R-:W-:-:S04]  /*50a00*/  IMAD.MOV.U32 R4, RZ, RZ, R24 ;  /* 0x000000ffff047224 */ /* 0x000fc800078e0018 */
[----:B------:R-:W-:Y:S04]  /*50a10*/  STL [R1+0x998], R39 ;  /* 0x0009982701007387 */ /* 0x000fe80000100800 */
[----:B------:R-:W3:Y:S04]  /*50a20*/  LDL.LU R24, [R1+0xb98] ;  /* 0x000b980001187983 */ /* 0x000ee80000300800 */
[----:B------:R1:W-:Y:S02]  /*50a30*/  LDGSTS.E [R0+0x16e00], [R4.64], P0 ;  /* 0x16e0000004007fae */ /* 0x0003e40008121848 */
[----:B-1----:R-:W-:-:S02]  /*50a40*/  IMAD.MOV.U32 R4, RZ, RZ, R38 ;  /* 0x000000ffff047224 */ /* 0x002fc400078e0026 */
[----:B------:R-:W-:-:S05]  /*50a50*/  IMAD.MOV.U32 R5, RZ, RZ, R39 ;  /* 0x000000ffff057224 */ /* 0x000fca00078e0027 */
[----:B------:R1:W-:Y:S01]  /*50a60*/  LDGSTS.E [R0+0x17e00], [R4.64], P0 ;  /* 0x17e0000004007fae */ /* 0x0003e20008121848 */
[----:B------:R-:W-:-:S04]  /*50a70*/  IADD3 R36, P1, R36, UR7, RZ ;  /* 0x0000000724247c10 */ /* 0x000fc8000ff3e0ff */
[----:B------:R-:W-:Y:S01]  /*50a80*/  IADD3.X R37, R37, UR6, RZ, P1, !PT ;  /* 0x0000000625257c10 */ /* 0x000fe20008ffe4ff */
[----:B-1----:R-:W-:Y:S01]  /*50a90*/  IMAD.MOV.U32 R4, RZ, RZ, R36 ;  /* 0x000000ffff047224 */ /* 0x002fe200078e0024 */
[----:B------:R-:W-:-:S03]  /*50aa0*/  IADD3 R34, P2, R34, UR7, RZ ;  /* 0x0000000722227c10 */ /* 0x000fc6000ff5e0ff */
[----:B------:R-:W-:Y:S01]  /*50ab0*/  IMAD.MOV.U32 R5, RZ, RZ, R37 ;  /* 0x000000ffff057224 */ /* 0x000fe200078e0025 */
[----:B------:R-:W-:Y:S02]  /*50ac0*/  IADD3.X R35, R35, UR6, RZ, P2, !PT ;  /* 0x0000000623237c10 */ /* 0x000fe400097fe4ff */
[----:B------:R-:W-:Y:S02]  /*50ad0*/  IADD3 R32, P1, R32, UR7, RZ ;  /* 0x0000000720207c10 */ /* 0x000fe4000ff3e0ff */
[----:B------:R1:W-:Y:S01]  /*50ae0*/  LDGSTS.E [R0+0x18e00], [R4.64], P0 ;  /* 0x18e0000004007fae */ /* 0x0003e20008121848 */
[----:B------:R-:W-:Y:S01]  /*50af0*/  IADD3 R30, P2, R30, UR7, RZ ;  /* 0x000000071e1e7c10 */ /* 0x000fe2000ff5e0ff */
[----:B-1----:R-:W-:Y:S02]  /*50b00*/  IMAD.MOV.U32 R4, RZ, RZ, R34 ;  /* 0x000000ffff047224 */ /* 0x002fe400078e0022 */
[----:B------:R-:W-:-:S05]  /*50b10*/  IMAD.MOV.U32 R5, RZ, RZ, R35 ;  /* 0x000000ffff057224 */ /* 0x000fca00078e0023 */
[----:B------:R1:W-:Y:S02]  /*50b20*/  LDGSTS.E [R0+0x19e00], [R4.64], P0 ;  /* 0x19e0000004007fae */ /* 0x0003e40008121848 */
[----:B-1----:R-:W-:Y:S02]  /*50b30*/  IMAD.MOV.U32 R4, RZ, RZ, R32 ;  /* 0x000000ffff047224 */ /* 0x002fe400078e0020 */
[----:B------:R-:W-:Y:S04]  /*50b40*/  STL [R1+0x9dc], R36 ;  /* 0x0009dc2401007387 */ /* 0x000fe80000100800 */
[----:B------:R-:W-:Y:S04]  /*50b50*/  STL [R1+0x9d8], R37 ;  /* 0x0009d82501007387 */ /* 0x000fe80000100800 */
[----:B------:R-:W-:Y:S04]  /*50b60*/  STL [R1+0xa1c], R34 ;  /* 0x000a1c2201007387 */ /* 0x000fe80000100800 */
[----:B------:R-:W-:Y:S01]  /*50b70*/  STL [R1+0xa18], R35 ;  /* 0x000a182301007387 */ /* 0x000fe20000100800 */
[----:B------:R-:W-:-:S05]  /*50b80*/  IADD3.X R33, R33, UR6, RZ, P1, !PT ;  /* 0x0000000621217c10 */ /* 0x000fca0008ffe4ff */
[----:B------:R-:W-:Y:S01]  /*50b90*/  IMAD.MOV.U32 R5, RZ, RZ, R33 ;  /* 0x000000ffff057224 */ /* 0x000fe200078e0021 */
[----:B------:R-:W-:-:S04]  /*50ba0*/  IADD3.X R31, R31, UR6, RZ, P2, !PT ;  /* 0x000000061f1f7c10 */ /* 0x000fc800097fe4ff */
[----:B------:R1:W-:Y:S01]  /*50bb0*/  LDGSTS.E [R0+0x1ae00], [R4.64], P0 ;  /* 0x1ae0000004007fae */ /* 0x0003e20008121848 */
[----:B----4-:R-:W-:-:S04]  /*50bc0*/  IADD3 R28, P1, R28, UR7, RZ ;  /* 0x000000071c1c7c10 */ /* 0x010fc8000ff3e0ff */
[----:B------:R-:W-:Y:S02]  /*50bd0*/  IADD3.X R29, R29, UR6, RZ, P1, !PT ;  /* 0x000000061d1d7c10 */ /* 0x000fe40008ffe4ff */
[----:B-1----:R-:W-:Y:S01]  /*50be0*/  MOV R4, R30 ;  /* 0x0000001e00047202 */ /* 0x002fe20000000f00 */
[----:B------:R-:W-:Y:S01]  /*50bf0*/  IMAD.MOV.U32 R5, RZ, RZ, R31 ;  /* 0x000000ffff057224 */ /* 0x000fe200078e001f */
[----:B------:R-:W-:Y:S04]  /*50c00*/  STL [R1+0xa5c], R32 ;  /* 0x000a5c2001007387 */ /* 0x000fe80000100800 */
[----:B------:R1:W-:Y:S01]  /*50c10*/  LDGSTS.E [R0+0x1be00], [R4.64], P0 ;  /* 0x1be0000004007fae */ /* 0x0003e20008121848 */
[----:B------:R-:W-:-:S03]  /*50c20*/  IADD3 R7, P2, R7, UR7, RZ ;  /* 0x0000000707077c10 */ /* 0x000fc6000ff5e0ff */
[----:B------:R-:W-:Y:S01]  /*50c30*/  STL [R1+0xa58], R33 ;  /* 0x000a582101007387 */ /* 0x000fe20000100800 */
[----:B------:R-:W-:Y:S01]  /*50c40*/  IADD3.X R27, R27, UR6, RZ, P2, !PT ;  /* 0x000000061b1b7c10 */ /* 0x000fe200097fe4ff */
[----:B-1----:R-:W-:Y:S02]  /*50c50*/  IMAD.MOV.U32 R4, RZ, RZ, R28 ;  /* 0x000000ffff047224 */ /* 0x002fe400078e001c */
[----:B------:R-:W-:Y:S01]  /*50c60*/  IMAD.MOV.U32 R5, RZ, RZ, R29 ;  /* 0x000000ffff057224 */ /* 0x000fe200078e001d */
[----:B------:R-:W-:Y:S01]  /*50c70*/  IADD3 R25, P1, R25, UR7, RZ ;  /* 0x0000000719197c10 */ /* 0x000fe2000ff3e0ff */
[----:B------:R-:W-:Y:S04]  /*50c80*/  STL [R1+0xa9c], R30 ;  /* 0x000a9c1e01007387 */ /* 0x000fe80000100800 */
[----:B------:R1:W-:Y:S04]  /*50c90*/  LDGSTS.E [R0+0x1ce00], [R4.64], P0 ;  /* 0x1ce0000004007fae */ /* 0x0003e80008121848 */
[----:B------:R-:W-:Y:S04]  /*50ca0*/  STL [R1+0xa98], R31 ;  /* 0x000a981f01007387 */ /* 0x000fe80000100800 */
[----:B------:R-:W-:Y:S01]  /*50cb0*/  STL [R1+0xadc], R28 ;  /* 0x000adc1c01007387 */ /* 0x000fe20000100800 */
[----:B-1----:R-:W-:-:S02]  /*50cc0*/  IMAD.MOV.U32 R4, RZ, RZ, R7 ;  /* 0x000000ffff047224 */ /* 0x002fc400078e0007 */
[----:B------:R-:W-:Y:S01]  /*50cd0*/  IMAD.MOV.U32 R5, RZ, RZ, R27 ;  /* 0x000000ffff057224 */ /* 0x000fe200078e001b */
[----:B------:R-:W-:Y:S04]  /*50ce0*/  STL [R1+0xad8], R29 ;  /* 0x000ad81d01007387 */ /* 0x000fe80000100800 */
[----:B------:R1:W-:Y:S01]  /*50cf0*/  STL [R1+0xb1c], R7 ;  /* 0x000b1c0701007387 */ /* 0x0003e20000100800 */
[----:B------:R-:W-:-:S03]  /*50d00*/  IADD3 R2, P2, R2, UR7, RZ ;  /* 0x0000000702027c10 */ /* 0x000fc6000ff5e0ff */
[----:B------:R4:W-:Y:S01]  /*50d10*/  LDGSTS.E [R0+0x1de00], [R4.64], P0 ;  /* 0x1de0000004007fae */ /* 0x0009e20008121848 */
[----:B-1----:R-:W-:-:S03]  /*50d20*/  IMAD.MOV.U32 R7, RZ, RZ, 0x7f ;  /* 0x0000007fff077424 */ /* 0x002fc600078e00ff */
[----:B------:R-:W-:Y:S01]  /*50d30*/  STL [R1+0xb18], R27 ;  /* 0x000b181b01007387 */ /* 0x000fe20000100800 */
[----:B----4-:R-:W-:Y:S01]  /*50d40*/  IMAD.MOV.U32 R4, RZ, RZ, R25 ;  /* 0x000000ffff047224 */ /* 0x010fe200078e0019 */
[----:B------:R-:W-:Y:S02]  /*50d50*/  IADD3 R7, R7, c[0x0][0x180], RZ ;  /* 0x0000600007077a10 */ /* 0x000fe40007ffe0ff */
[----:B------:R-:W-:Y:S01]  /*50d60*/  STL [R1+0xb5c], R25 ;  /* 0x000b5c1901007387 */ /* 0x000fe20000100800 */
[----:B------:R-:W-:Y:S02]  /*50d70*/  IADD3 R6, R6, 0x1, RZ ;  /* 0x0000000106067810 */ /* 0x000fe40007ffe0ff */
[----:B--2---:R-:W-:-:S05]  /*50d80*/  IADD3.X R26, R26, UR6, RZ, P1, !PT ;  /* 0x000000061a1a7c10 */ /* 0x004fca0008ffe4ff */
[----:B------:R-:W-:Y:S01]  /*50d90*/  IMAD.MOV.U32 R5, RZ, RZ, R26 ;  /* 0x000000ffff057224 */ /* 0x000fe200078e001a */
[----:B------:R-:W-:Y:S04]  /*50da0*/  STL [R1+0xb58], R26 ;  /* 0x000b581a01007387 */ /* 0x000fe80000100800 */
[----:B------:R1:W-:Y:S01]  /*50db0*/  LDGSTS.E [R0+0x1ee00], [R4.64], P0 ;  /* 0x1ee0000004007fae */ /* 0x0003e20008121848 */
[----:B---3--:R-:W-:-:S03]  /*50dc0*/  IADD3.X R24, R24, UR6, RZ, P2, !PT ;  /* 0x0000000618187c10 */ /* 0x008fc600097fe4ff */
[----:B------:R2:W-:Y:S01]  /*50dd0*/  STL [R1+0xb9c], R2 ;  /* 0x000b9c0201007387 */ /* 0x0005e20000100800 */
[----:B-1----:R-:W-:Y:S01]  /*50de0*/  IMAD.MOV.U32 R4, RZ, RZ, R2 ;  /* 0x000000ffff047224 */ /* 0x002fe200078e0002 */
[----:B--2---:R-:W-:Y:S02]  /*50df0*/  SHF.R.S32.HI R2, RZ, 0x1f, R7 ;  /* 0x0000001fff027819 */ /* 0x004fe40000011407 */
[----:B------:R1:W-:Y:S01]  /*50e00*/  STL [R1+0xb98], R24 ;  /* 0x000b981801007387 */ /* 0x0003e20000100800 */
[----:B------:R-:W-:Y:S01]  /*50e10*/  IMAD.MOV.U32 R5, RZ, RZ, R24 ;  /* 0x000000ffff057224 */ /* 0x000fe200078e0018 */
[----:B------:R-:W-:Y:S02]  /*50e20*/  LEA.HI R2, R2, R7, RZ, 0x7 ;  /* 0x0000000702027211 */ /* 0x000fe400078f38ff */
[----:B------:R1:W-:Y:S02]  /*50e30*/  STL [R1+0x398], R6 ;  /* 0x0003980601007387 */ /* 0x0003e40000100800 */
[----:B------:R-:W-:-:S02]  /*50e40*/  SHF.R.S32.HI R2, RZ, 0x7, R2 ;  /* 0x00000007ff027819 */ /* 0x000fc40000011402 */
[----:B------:R1:W-:Y:S02]  /*50e50*/  LDGSTS.E [R0+0x1fe00], [R4.64], P0 ;  /* 0x1fe0000004007fae */ /* 0x0003e40008121848 */
[----:B------:R-:W-:Y:S02]  /*50e60*/  ISETP.NE.U32.AND P0, PT, R6, R2, PT ;  /* 0x000000020600720c */ /* 0x000fe40003f05070 */
[----:B------:R-:W0:Y:S11]  /*50e70*/  LDGDEPBAR ;  /* 0x00000000000079af */ /* 0x000e360000000000 */
[----:B-1----:R-:W-:Y:S01]  /*50e80*/  @!P0 CALL.REL.NOINC `(.L_x_0) ;  /* 0x0000001000008944 */ /* 0x002fe20003c00000 */
[----:B------:R-:W-:Y:S05]  /*50e90*/  BRA `(.L_x_1) ;  /* 0xfffd77d000007947 */ /* 0x000fea000383ffff */
.L_x_0:
[----:B----4-:R-:W2:Y:S01]  /*50ea0*/  LDL.LU R24, [R1+0x127c] ;  /* 0x00127c0001187983 */ /* 0x010ea20000300800 */
[----:B------:R-:W-:-:S04]  /*50eb0*/  DEPBAR.LE SB0, 0x0 ;  /* 0x000080000000791a */ /* 0x000fc80000000000 */
[----:B------:R-:W3:Y:S04]  /*50ec0*/  LDL.LU R7, [R1+0x1278] ;  /* 0x0012780001077983 */ /* 0x000ee80000300800 */
[----:B------:R-:W4:Y:S04]  /*50ed0*/  LDL.LU R6, [R1+0x1274] ;  /* 0x0012740001067983 */ /* 0x000f280000300800 */
[----:B------:R1:W-:Y:S04]  /*50ee0*/  STL [R1+0x1670], R239 ;  /* 0x001670ef01007387 */ /* 0x0003e80000100800 */
[----:B------:R-:W1:Y:S04]  /*50ef0*/  S2R R25, SR_TID.X ;  /* 0x0000000000197919 */ /* 0x000e680000002100 */
[----:B-1----:R-:W2:Y:S01]  /*50f00*/  LDL.LU R239, [R1+0x1260] ;  /* 0x0012600001ef7983 */ /* 0x002ea20000300800 */
[----:B------:R-:W-:-:S02]  /*50f10*/  IMAD.SHL.U32 R2, R25, 0x20, RZ ;  /* 0x0000002019027824 */ /* 0x000fc400078e00ff */
[C---:B------:R-:W-:Y:S01]  /*50f20*/  IMAD.SHL.U32 R0, R25.reuse, 0x4, RZ ;  /* 0x0000000419007824 */ /* 0x040fe200078e00ff */
[C---:B------:R-:W-:Y:S01]  /*50f30*/  SHF.L.U32 R3, R25.reuse, 0xc, RZ ;  /* 0x0000000c19037819 */ /* 0x040fe200000006ff */
[C---:B------:R-:W-:Y:S01]  /*50f40*/  IMAD.SHL.U32 R4, R25.reuse, 0x400, RZ ;  /* 0x0000040019047824 */ /* 0x040fe200078e00ff */
[----:B------:R-:W-:Y:S01]  /*50f50*/  LOP3.LUT R2, R2, 0x60, RZ, 0xc0, !PT ;  /* 0x0000006002027812 */ /* 0x000fe200078ec0ff */
[----:B------:R-:W-:-:S03]  /*50f60*/  IMAD.SHL.U32 R5, R25, 0x40, RZ ;  /* 0x0000004019057824 */ /* 0x000fc600078e00ff */
[----:B------:R-:W-:Y:S02]  /*50f70*/  LOP3.LUT R2, R2, 0x70, R0, 0x78, !PT ;  /* 0x0000007002027812 */ /* 0x000fe400078e7800 */
[----:B------:R-:W-:Y:S02]  /*50f80*/  LOP3.LUT R4, R4, 0x6000, RZ, 0xc0, !PT ;  /* 0x0000600004047812 */ /* 0x000fe400078ec0ff */
[----:B------:R-:W-:Y:S02]  /*50f90*/  LOP3.LUT R0, R3, 0x6000, RZ, 0xc0, !PT ;  /* 0x0000600003007812 */ /* 0x000fe400078ec0ff */
[----:B------:R-:W-:-:S04]  /*50fa0*/  LOP3.LUT R3, R5, 0x1800, RZ, 0xc0, !PT ;  /* 0x0000180005037812 */ /* 0x000fc800078ec0ff */
[----:B------:R-:W-:Y:S02]  /*50fb0*/  IADD3 R2, R2, R4, R3 ;  /* 0x0000000402027210 */ /* 0x000fe40007ffe003 */
[----:B------:R-:W3:Y:S04]  /*50fc0*/  LDL.LU R4, [R1+0x220] ;  /* 0x0002200001047983 */ /* 0x000ee80000300800 */
[----:B------:R-:W3:Y:S01]  /*50fd0*/  LDL.LU R5, [R1+0x224] ;  /* 0x0002240001057983 */ /* 0x000ee20000300800 */
[----:B-----5:R-:W-:Y:S02]  /*50fe0*/  IMAD.MOV.U32 R26, RZ, RZ, R148 ;  /* 0x000000ffff1a7224 */ /* 0x020fe400078e0094 */
[----:B------:R-:W-:Y:S02]  /*50ff0*/  IMAD.MOV.U32 R27, RZ, RZ, R149 ;  /* 0x000000ffff1b7224 */ /* 0x000fe400078e0095 */
[----:B------:R-:W-:-:S02]  /*51000*/  IMAD.MOV.U32 R34, RZ, RZ, R16 ;  /* 0x000000ffff227224 */ /* 0x000fc400078e0010 */
[----:B------:R-:W-:Y:S01]  /*51010*/  IMAD.MOV.U32 R35, RZ, RZ, R17 ;  /* 0x000000ffff237224 */ /* 0x000fe200078e0011 */
[----:B------:R-:W-:Y:S01]  /*51020*/  BAR.SYNC.DEFER_BLOCKING 0x0 ;  /* 0x0000000000007b1d */ /* 0x000fe20000010000 */
[----:B--2---:R-:W-:-:S04]  /*51030*/  ISETP.GE.AND P0, PT, R239, c[0x0][0x178], PT ;  /* 0x00005e00ef007a0c */ /* 0x004fc80003f06270 */
[----:B----4-:R-:W-:Y:S02]  /*51040*/  ISETP.LT.AND P2, PT, R6, c[0x0][0x17c], !P0 ;  /* 0x00005f0006007a0c */ /* 0x010fe40004741270 */
[----:B---3--:R-:W-:Y:S01]  /*51050*/  ISETP.LT.AND P4, PT, R7, c[0x0][0x17c], !P0 ;  /* 0x00005f0007007a0c */ /* 0x008fe20004781270 */
[----:B------:R-:W2:Y:S04]  /*51060*/  LDL.LU R6, [R1+0x210] ;  /* 0x0002100001067983 */ /* 0x000ea80000300800 */
[----:B------:R-:W2:Y:S04]  /*51070*/  LDL.LU R7, [R1+0x214] ;  /* 0x0002140001077983 */ /* 0x000ea80000300800 */
[----:B------:R-:W3:Y:S04]  /*51080*/  LDL.LU R28, [R1+0x228] ;  /* 0x00022800011c7983 */ /* 0x000ee80000300800 */
[----:B------:R-:W3:Y:S04]  /*51090*/  LDL.LU R29, [R1+0x22c] ;  /* 0x00022c00011d7983 */ /* 0x000ee80000300800 */
[----:B------:R-:W3:Y:S04]  /*510a0*/  LDL.LU R30, [R1+0x218] ;  /* 0x00021800011e7983 */ /* 0x000ee80000300800 */
[----:B------:R-:W3:Y:S01]  /*510b0*/  LDL.LU R31, [R1+0x21c] ;  /* 0x00021c00011f7983 */ /* 0x000ee20000300800 */
[----:B------:R-:W-:-:S02]  /*510c0*/  LOP3.LUT R25, R25, 0x7f, RZ, 0xc0, !PT ;  /* 0x0000007f19197812 */ /* 0x000fc400078ec0ff */
[----:B------:R-:W-:Y:S01]  /*510d0*/  ISETP.LT.AND P3, PT, R24, c[0x0][0x17c], !P0 ;  /* 0x00005f0018007a0c */ /* 0x000fe20004761270 */
[----:B------:R-:W-:Y:S02]  /*510e0*/  IMAD.MOV.U32 R24, RZ, RZ, R144 ;  /* 0x000000ffff187224 */ /* 0x000fe400078e0090 */
[----:B------:R-:W-:Y:S02]  /*510f0*/  IMAD R0, R25, 0x10, R0 ;  /* 0x0000001019007824 */ /* 0x000fe400078e0200 */
[----:B------:R-:W-:Y:S02]  /*51100*/  IMAD.MOV.U32 R25, RZ, RZ, R145 ;  /* 0x000000ffff197224 */ /* 0x000fe400078e0091 */
[----:B------:R-:W-:Y:S02]  /*51110*/  IMAD.MOV.U32 R16, RZ, RZ, R210 ;  /* 0x000000ffff107224 */ /* 0x000fe400078e00d2 */
[----:B------:R-:W-:Y:S01]  /*51120*/  IMAD.MOV.U32 R17, RZ, RZ, R211 ;  /* 0x000000ffff117224 */ /* 0x000fe200078e00d3 */
[----:B------:R1:W-:Y:S04]  /*51130*/  STS.128 [R2+0x100], R24 ;  /* 0x0001001802007388 */ /* 0x0003e80000000c00 */
[----:B------:R-:W-:Y:S01]  /*51140*/  STS.128 [R2+0x380], R16 ;  /* 0x0003801002007388 */ /* 0x000fe20000000c00 */
[----:B-1----:R-:W-:Y:S01]  /*51150*/  IMAD.MOV.U32 R24, RZ, RZ, R68 ;  /* 0x000000ffff187224 */ /* 0x002fe200078e0044 */
[----:B------:R-:W-:Y:S01]  /*51160*/  MOV R25, R69 ;  /* 0x0000004500197202 */ /* 0x000fe20000000f00 */
[----:B------:R-:W-:-:S02]  /*51170*/  IMAD.MOV.U32 R26, RZ, RZ, R124 ;  /* 0x000000ffff1a7224 */ /* 0x000fc400078e007c */
[----:B------:R-:W-:-:S05]  /*51180*/  IMAD.MOV.U32 R27, RZ, RZ, R125 ;  /* 0x000000ffff1b7224 */ /* 0x000fca00078e007d */
[----:B------:R-:W-:Y:S04]  /*51190*/  STS.128 [R2+0x500], R24 ;  /* 0x0005001802007388 */ /* 0x000fe80000000c00 */
[----:B--2---:R1:W-:Y:S02]  /*511a0*/  STS.128 [R2], R4 ;  /* 0x0000000402007388 */ /* 0x0043e40000000c00 */
[----:B-1----:R-:W-:Y:S02]  /*511b0*/  IMAD.MOV.U32 R4, RZ, RZ, R176 ;  /* 0x000000ffff047224 */ /* 0x002fe400078e00b0 */
[----:B------:R-:W-:Y:S02]  /*511c0*/  IMAD.MOV.U32 R5, RZ, RZ, R177 ;  /* 0x000000ffff057224 */ /* 0x000fe400078e00b1 */
[----:B------:R-:W-:-:S02]  /*511d0*/  IMAD.MOV.U32 R6, RZ, RZ, R180 ;  /* 0x000000ffff067224 */ /* 0x000fc400078e00b4 */
[----:B------:R-:W-:-:S05]  /*511e0*/  IMAD.MOV.U32 R7, RZ, RZ, R181 ;  /* 0x000000ffff077224 */ /* 0x000fca00078e00b5 */
[----:B------:R1:W-:Y:S02]  /*511f0*/  STS.128 [R2+0x200], R4 ;  /* 0x0002000402007388 */ /* 0x0003e40000000c00 */
[----:B-1----:R-:W-:Y:S02]  /*51200*/  IMAD.MOV.U32 R4, RZ, RZ, R228 ;  /* 0x000000ffff047224 */ /* 0x002fe400078e00e4 */
[----:B------:R-:W-:Y:S02]  /*51210*/  IMAD.MOV.U32 R5, RZ, RZ, R229 ;  /* 0x000000ffff057224 */ /* 0x000fe400078e00e5 */
[----:B------:R-:W-:Y:S02]  /*51220*/  IMAD.MOV.U32 R6, RZ, RZ, R224 ;  /* 0x000000ffff067224 */ /* 0x000fe400078e00e0 */
[----:B------:R-:W-:-:S05]  /*51230*/  IMAD.MOV.U32 R7, RZ, RZ, R225 ;  /* 0x000000ffff077224 */ /* 0x000fca00078e00e1 */
[----:B------:R1:W-:Y:S04]  /*51240*/  STS.128 [R2+0x400], R4 ;  /* 0x0004000402007388 */ /* 0x0003e80000000c00 */
[----:B---3--:R2:W-:Y:S04]  /*51250*/  STS.128 [R2+0x80], R28 ;  /* 0x0000801c02007388 */ /* 0x0085e80000000c00 */
[----:B-1----:R-:W3:Y:S04]  /*51260*/  LDL.LU R4, [R1+0x20] ;  /* 0x0000200001047983 */ /* 0x002ee80000300800 */
        /* <DEDUP_REMOVED lines=11> */
[----:B--2---:R-:W2:Y:S04]  /*51320*/  LDL.LU R28, [R1+0xc8] ;  /* 0x0000c800011c7983 */ /* 0x004ea80000300800 */
        /* <DEDUP_REMOVED lines=17> */
[----:B------:R-:W-:Y:S04]  /*51440*/  STS.128 [R2+0x180], R148 ;  /* 0x0001809402007388 */ /* 0x000fe80000000c00 */
[----:B------:R-:W-:Y:S04]  /*51450*/  STS.128 [R2+0x280], R180 ;  /* 0x000280b402007388 */ /* 0x000fe80000000c00 */
[----:B------:R-:W-:Y:S04]  /*51460*/  STS.128 [R2+0x300], R32 ;  /* 0x0003002002007388 */ /* 0x000fe80000000c00 */
[----:B------:R-:W-:Y:S04]  /*51470*/  STS.128 [R2+0x480], R224 ;  /* 0x000480e002007388 */ /* 0x000fe80000000c00 */
[----:B------:R-:W-:Y:S01]  /*51480*/  STS.128 [R2+0x580], R124 ;  /* 0x0005807c02007388 */ /* 0x000fe20000000c00 */
[----:B------:R-:W-:-:S02]  /*51490*/  LOP3.LUT R209, R0, 0x20, RZ, 0x3c, !PT ;  /* 0x0000002000d17812 */ /* 0x000fc400078e3cff */
[C---:B------:R-:W-:Y:S02]  /*514a0*/  LOP3.LUT R208, R0.reuse, 0x40, RZ, 0x3c, !PT ;  /* 0x0000004000d07812 */ /* 0x040fe400078e3cff */
[----:B------:R-:W-:Y:S01]  /*514b0*/  LOP3.LUT R3, R0, 0x60, RZ, 0x3c, !PT ;  /* 0x0000006000037812 */ /* 0x000fe200078e3cff */
        /* <DEDUP_REMOVED lines=17> */
[----:B------:R-:W-:Y:S01]  /*515d0*/  IMAD.MOV.U32 R205, RZ, RZ, R75 ;  /* 0x000000ffffcd7224 */ /* 0x000fe200078e004b */
[----:B---3--:R-:W-:Y:S04]  /*515e0*/  STS.128 [R2+0x600], R4 ;  /* 0x0006000402007388 */ /* 0x008fe80000000c00 */
[----:B----4-:R-:W-:Y:S04]  /*515f0*/  STS.128 [R2+0x680], R16 ;  /* 0x0006801002007388 */ /* 0x010fe80000000c00 */
[----:B------:R-:W-:Y:S04]  /*51600*/  STS.128 [R2+0x700], R24 ;  /* 0x0007001802007388 */ /* 0x000fe80000000c00 */
[----:B--2---:R-:W-:Y:S04]  /*51610*/  STS.128 [R2+0x780], R28 ;  /* 0x0007801c02007388 */ /* 0x004fe80000000c00 */
[----:B------:R-:W-:Y:S06]  /*51620*/  BAR.SYNC.DEFER_BLOCKING 0x0 ;  /* 0x0000000000007b1d */ /* 0x000fec0000010000 */
[----:B------:R-:W1:Y:S04]  /*51630*/  LDS.128 R248, [R0] ;  /* 0x0000000000f87984 */ /* 0x000e680000000c00 */
[----:B------:R-:W-:Y:S04]  /*51640*/  LDS.128 R244, [R0+0x800] ;  /* 0x0008000000f47984 */ /* 0x000fe80000000c00 */
[----:B------:R-:W-:Y:S04]  /*51650*/  LDS.128 R240, [R0+0x1000] ;  /* 0x0010000000f07984 */ /* 0x000fe80000000c00 */
[----:B------:R-:W-:Y:S04]  /*51660*/  LDS.128 R232, [R0+0x1800] ;  /* 0x0018000000e87984 */ /* 0x000fe80000000c00 */
[----:B------:R-:W2:Y:S04]  /*51670*/  LDS.128 R228, [R209] ;  /* 0x00000000d1e47984 */ /* 0x000ea80000000c00 */
[----:B------:R-:W-:Y:S04]  /*51680*/  LDS.128 R224, [R209+0x800] ;  /* 0x00080000d1e07984 */ /* 0x000fe80000000c00 */
[----:B------:R-:W-:Y:S04]  /*51690*/  LDS.128 R36, [R209+0x1000] ;  /* 0x00100000d1247984 */ /* 0x000fe80000000c00 */
[----:B------:R-:W-:Y:S04]  /*516a0*/  LDS.128 R24, [R209+0x1800] ;  /* 0x00180000d1187984 */ /* 0x000fe80000000c00 */
[----:B------:R-:W3:Y:S04]  /*516b0*/  LDS.128 R88, [R208] ;  /* 0x00000000d0587984 */ /* 0x000ee80000000c00 */
[----:B------:R-:W-:Y:S04]  /*516c0*/  LDS.128 R80, [R208+0x800] ;  /* 0x00080000d0507984 */ /* 0x000fe80000000c00 */
[----:B------:R-:W-:Y:S04]  /*516d0*/  LDS.128 R32, [R208+0x1000] ;  /* 0x00100000d0207984 */ /* 0x000fe80000000c00 */
[----:B------:R-:W-:Y:S04]  /*516e0*/  LDS.128 R16, [R208+0x1800] ;  /* 0x00180000d0107984 */ /* 0x000fe80000000c00 */
[----:B------:R-:W4:Y:S04]  /*516f0*/  LDS.128 R84, [R3] ;  /* 0x0000000003547984 */ /* 0x000f280000000c00 */
[----:B------:R-:W1:Y:S04]  /*51700*/  LDS.128 R68, [R3+0x800] ;  /* 0x0008000003447984 */ /* 0x000e680000000c00 */
[----:B------:R-:W1:Y:S04]  /*51710*/  LDS.128 R28, [R3+0x1000] ;  /* 0x00100000031c7984 */ /* 0x000e680000000c00 */
[----:B------:R-:W1:Y:S04]  /*51720*/  LDS.128 R4, [R3+0x1800] ;  /* 0x0018000003047984 */ /* 0x000e680000000c00 */
[----:B------:R-:W-:Y:S06]  /*51730*/  BAR.SYNC.DEFER_BLOCKING 0x0 ;  /* 0x0000000000007b1d */ /* 0x000fec0000010000 */
[----:B------:R1:W-:Y:S04]  /*51740*/  STS.128 [R2], R92 ;  /* 0x0000005c02007388 */ /* 0x0003e80000000c00 */
[----:B------:R2:W-:Y:S04]  /*51750*/  STS.128 [R2+0x400], R20 ;  /* 0x0004001402007388 */ /* 0x0005e80000000c00 */
[----:B------:R2:W-:Y:S04]  /*51760*/  STS.128 [R2+0x380], R40 ;  /* 0x0003802802007388 */ /* 0x0005e80000000c00 */
[----:B-1----:R-:W3:Y:S04]  /*51770*/  LDL.LU R92, [R1+0x208] ;  /* 0x00020800015c7983 */ /* 0x002ee80000300800 */
[----:B------:R-:W3:Y:S04]  /*51780*/  LDL.LU R93, [R1+0x20c] ;  /* 0x00020c00015d7983 */ /* 0x000ee80000300800 */
[----:B------:R-:W3:Y:S04]  /*51790*/  LDL.LU R94, [R1+0x1f8] ;  /* 0x0001f800015e7983 */ /* 0x000ee80000300800 */
[----:B------:R-:W3:Y:S04]  /*517a0*/  LDL.LU R95, [R1+0x1fc] ;  /* 0x0001fc00015f7983 */ /* 0x000ee80000300800 */
[----:B--2---:R-:W2:Y:S04]  /*517b0*/  LDL.LU R20, [R1+0x130] ;  /* 0x0001300001147983 */ /* 0x004ea80000300800 */
[----:B------:R-:W2:Y:S04]  /*517c0*/  LDL.LU R21, [R1+0x134] ;  /* 0x0001340001157983 */ /* 0x000ea80000300800 */
[----:B------:R-:W2:Y:S04]  /*517d0*/  LDL.LU R22, [R1+0x120] ;  /* 0x0001200001167983 */ /* 0x000ea80000300800 */
[----:B------:R-:W2:Y:S04]  /*517e0*/  LDL.LU R23, [R1+0x124] ;  /* 0x0001240001177983 */ /* 0x000ea80000300800 */
[----:B------:R-:W4:Y:S04]  /*517f0*/  LDL.LU R40, [R1+0x138] ;  /* 0x0001380001287983 */ /* 0x000f280000300800 */
[----:B------:R-:W4:Y:S04]  /*51800*/  LDL.LU R41, [R1+0x13c] ;  /* 0x00013c0001297983 */ /* 0x000f280000300800 */
[----:B------:R-:W4:Y:S04]  /*51810*/  LDL.LU R42, [R1+0x128] ;  /* 0x00012800012a7983 */ /* 0x000f280000300800 */
[----:B------:R1:W-:Y:S04]  /*51820*/  STS.128 [R2+0x500], R56 ;  /* 0x0005003802007388 */ /* 0x0003e80000000c00 */
[----:B------:R-:W4:Y:S04]  /*51830*/  LDL.LU R43, [R1+0x12c] ;  /* 0x00012c00012b7983 */ /* 0x000f280000300800 */
        /* <DEDUP_REMOVED lines=20> */
[----:B------:R-:W-:Y:S04]  /*51980*/  STS.128 [R2+0x100], R96 ;  /* 0x0001006002007388 */ /* 0x000fe80000000c00 */
[----:B------:R-:W-:Y:S04]  /*51990*/  STS.128 [R2+0x180], R156 ;  /* 0x0001809c02007388 */ /* 0x000fe80000000c00 */
[----:B------:R-:W-:Y:S04]  /*519a0*/  STS.128 [R2+0x200], R100 ;  /* 0x0002006402007388 */ /* 0x000fe80000000c00 */
[----:B------:R-:W-:Y:S04]  /*519b0*/  STS.128 [R2+0x280], R188 ;  /* 0x000280bc02007388 */ /* 0x000fe80000000c00 */
[----:B------:R-:W-:Y:S04]  /*519c0*/  STS.128 [R2+0x300], R104 ;  /* 0x0003006802007388 */ /* 0x000fe80000000c00 */
[----:B------:R-:W-:Y:S04]  /*519d0*/  STS.128 [R2+0x480], R220 ;  /* 0x000480dc02007388 */ /* 0x000fe80000000c00 */
[----:B------:R-:W-:Y:S01]  /*519e0*/  STS.128 [R2+0x580], R204 ;  /* 0x000580cc02007388 */ /* 0x000fe20000000c00 */
[----:B------:R-:W-:-:S02]  /*519f0*/  IMAD.MOV.U32 R184, RZ, RZ, R128 ;  /* 0x000000ffffb87224 */ /* 0x000fc400078e0080 */
[----:B------:R-:W-:Y:S02]  /*51a00*/  IMAD.MOV.U32 R185, RZ, RZ, R129 ;  /* 0x000000ffffb97224 */ /* 0x000fe400078e0081 */
[----:B------:R-:W-:Y:S02]  /*51a10*/  IMAD.MOV.U32 R186, RZ, RZ, R132 ;  /* 0x000000ffffba7224 */ /* 0x000fe400078e0084 */
[----:B------:R-:W-:Y:S01]  /*51a20*/  IMAD.MOV.U32 R187, RZ, RZ, R133 ;  /* 0x000000ffffbb7224 */ /* 0x000fe200078e0085 */
[----:B---3--:R-:W-:Y:S04]  /*51a30*/  STS.128 [R2+0x80], R92 ;  /* 0x0000805c02007388 */ /* 0x008fe80000000c00 */
[----:B--2---:R-:W-:Y:S04]  /*51a40*/  STS.128 [R2+0x600], R20 ;  /* 0x0006001402007388 */ /* 0x004fe80000000c00 */
[----:B----4-:R-:W-:Y:S04]  /*51a50*/  STS.128 [R2+0x680], R40 ;  /* 0x0006802802007388 */ /* 0x010fe80000000c00 */
[----:B------:R-:W-:Y:S04]  /*51a60*/  STS.128 [R2+0x700], R56 ;  /* 0x0007003802007388 */ /* 0x000fe80000000c00 */
[----:B------:R-:W-:Y:S04]  /*51a70*/  STS.128 [R2+0x780], R72 ;  /* 0x0007804802007388 */ /* 0x000fe80000000c00 */
        /* <DEDUP_REMOVED lines=18> */
[----:B------:R1:W-:Y:S02]  /*51ba0*/  STS.128 [R2], R184 ;  /* 0x000000b802007388 */ /* 0x0003e40000000c00 */
[----:B-1----:R-:W-:Y:S01]  /*51bb0*/  IMAD.MOV.U32 R186, RZ, RZ, R48 ;  /* 0x000000ffffba7224 */ /* 0x002fe200078e0030 */
        /* <DEDUP_REMOVED lines=12> */
[----:B------:R-:W2:Y:S01]  /*51c80*/  LDL.LU R76, [R1+0x110] ;  /* 0x00011000014c7983 */ /* 0x000ea20000300800 */
[----:B------:R-:W-:Y:S02]  /*51c90*/  IMAD.MOV.U32 R61, RZ, RZ, R77 ;  /* 0x000000ffff3d7224 */ /* 0x000fe400078e004d */
[----:B------:R-:W-:Y:S01]  /*51ca0*/  IMAD.MOV.U32 R62, RZ, RZ, R212 ;  /* 0x000000ffff3e7224 */ /* 0x000fe200078e00d4 */
[----:B------:R-:W2:Y:S01]  /*51cb0*/  LDL.LU R77, [R1+0x114] ;  /* 0x00011400014d7983 */ /* 0x000ea20000300800 */
[----:B------:R-:W-:Y:S01]  /*51cc0*/  IMAD.MOV.U32 R63, RZ, RZ, R213 ;  /* 0x000000ffff3f7224 */ /* 0x000fe200078e00d5 */
[----:B------:R-:W-:Y:S01]  /*51cd0*/  MOV R213, R79 ;  /* 0x0000004f00d57202 */ /* 0x000fe20000000f00 */
[----:B------:R-:W-:Y:S01]  /*51ce0*/  IMAD.MOV.U32 R212, RZ, RZ, R78 ;  /* 0x000000ffffd47224 */ /* 0x000fe200078e004e */
[----:B------:R1:W-:Y:S04]  /*51cf0*/  STS.128 [R2+0x400], R44 ;  /* 0x0004002c02007388 */ /* 0x0003e80000000c00 */
[----:B------:R-:W2:Y:S04]  /*51d00*/  LDL.LU R78, [R1+0x100] ;  /* 0x00010000014e7983 */ /* 0x000ea80000300800 */
[----:B------:R-:W2:Y:S04]  /*51d10*/  LDL.LU R79, [R1+0x104] ;  /* 0x00010400014f7983 */ /* 0x000ea80000300800 */
[----:B------:R3:W-:Y:S04]  /*51d20*/  STS.128 [R2+0x380], R48 ;  /* 0x0003803002007388 */ /* 0x0007e80000000c00 */
[----:B-1----:R-:W4:Y:S04]  /*51d30*/  LDL.LU R44, [R1+0x118] ;  /* 0x00011800012c7983 */ /* 0x002f280000300800 */
[----:B------:R-:W4:Y:S04]  /*51d40*/  LDL.LU R45, [R1+0x11c] ;  /* 0x00011c00012d7983 */ /* 0x000f280000300800 */
[----:B------:R-:W4:Y:S04]  /*51d50*/  LDL.LU R46, [R1+0x108] ;  /* 0x00010800012e7983 */ /* 0x000f280000300800 */
[----:B------:R-:W4:Y:S04]  /*51d60*/  LDL.LU R47, [R1+0x10c] ;  /* 0x00010c00012f7983 */ /* 0x000f280000300800 */
[----:B---3--:R-:W3:Y:S04]  /*51d70*/  LDL.LU R48, [R1+0x40] ;  /* 0x0000400001307983 */ /* 0x008ee80000300800 */
[----:B------:R-:W3:Y:S04]  /*51d80*/  LDL.LU R49, [R1+0x44] ;  /* 0x0000440001317983 */ /* 0x000ee80000300800 */
[----:B------:R-:W3:Y:S04]  /*51d90*/  LDL.LU R50, [R1+0x30] ;  /* 0x0000300001327983 */ /* 0x000ee80000300800 */
[----:B------:R1:W-:Y:S04]  /*51da0*/  STS.128 [R2+0x500], R60 ;  /* 0x0005003c02007388 */ /* 0x0003e80000000c00 */
[----:B------:R-:W3:Y:S04]  /*51db0*/  LDL.LU R51, [R1+0x34] ;  /* 0x0000340001337983 */ /* 0x000ee80000300800 */
[----:B-1----:R-:W3:Y:S04]  /*51dc0*/  LDL.LU R60, [R1+0x48] ;  /* 0x00004800013c7983 */ /* 0x002ee80000300800 */
[----:B------:R-:W3:Y:S04]  /*51dd0*/  LDL.LU R61, [R1+0x4c] ;  /* 0x00004c00013d7983 */ /* 0x000ee80000300800 */
[----:B------:R-:W3:Y:S04]  /*51de0*/  LDL.LU R62, [R1+0x38] ;  /* 0x00003800013e7983 */ /* 0x000ee80000300800 */
[----:B------:R-:W3:Y:S01]  /*51df0*/  LDL.LU R63, [R1+0x3c] ;  /* 0x00003c00013f7983 */ /* 0x000ee20000300800 */
[----:B------:R-:W-:-:S02]  /*51e00*/  IMAD.MOV.U32 R132, RZ, RZ, R130 ;  /* 0x000000ffff847224 */ /* 0x000fc400078e0082 */
[----:B------:R-:W-:Y:S02]  /*51e10*/  IMAD.MOV.U32 R133, RZ, RZ, R131 ;  /* 0x000000ffff857224 */ /* 0x000fe400078e0083 */
[----:B------:R-:W-:Y:S02]  /*51e20*/  IMAD.MOV.U32 R130, RZ, RZ, R164 ;  /* 0x000000ffff827224 */ /* 0x000fe400078e00a4 */
[----:B------:R-:W-:Y:S01]  /*51e30*/  IMAD.MOV.U32 R131, RZ, RZ, R165 ;  /* 0x000000ffff837224 */ /* 0x000fe200078e00a5 */
[----:B------:R-:W-:Y:S01]  /*51e40*/  MOV R129, R161 ;  /* 0x000000a100817202 */ /* 0x000fe20000000f00 */
        /* <DEDUP_REMOVED lines=15> */
[----:B------:R-:W-:Y:S04]  /*51f40*/  STS.128 [R2+0x480], R116 ;  /* 0x0004807402007388 */ /* 0x000fe80000000c00 */
[----:B------:R-:W-:Y:S04]  /*51f50*/  STS.128 [R2+0x580], R212 ;  /* 0x000580d402007388 */ /* 0x000fe80000000c00 */
[----:B--2---:R-:W-:Y:S04]  /*51f60*/  STS.128 [R2+0x600], R76 ;  /* 0x0006004c02007388 */ /* 0x004fe80000000c00 */
[----:B----4-:R1:W-:Y:S04]  /*51f70*/  STS.128 [R2+0x680], R44 ;  /* 0x0006802c02007388 */ /* 0x0103e80000000c00 */
[----:B---3--:R2:W-:Y:S01]  /*51f80*/  STS.128 [R2+0x700], R48 ;  /* 0x0007003002007388 */ /* 0x0085e20000000c00 */
[----:B-1----:R-:W-:-:S03]  /*51f90*/  IMAD.MOV.U32 R46, RZ, RZ, R140 ;  /* 0x000000ffff2e7224 */ /* 0x002fc600078e008c */
[----:B------:R1:W-:Y:S04]  /*51fa0*/  STS.128 [R2+0x780], R60 ;  /* 0x0007803c02007388 */ /* 0x0003e80000000c00 */
[----:B------:R-:W-:Y:S01]  /*51fb0*/  BAR.SYNC.DEFER_BLOCKING 0x0 ;  /* 0x0000000000007b1d */ /* 0x000fe20000010000 */
[----:B------:R-:W-:Y:S02]  /*51fc0*/  IMAD.MOV.U32 R47, RZ, RZ, R141 ;  /* 0x000000ffff2f7224 */ /* 0x000fe400078e008d */
[----:B--2---:R-:W-:Y:S02]  /*51fd0*/  IMAD.MOV.U32 R50, RZ, RZ, R172 ;  /* 0x000000ffff327224 */ /* 0x004fe400078e00ac */
        /* <DEDUP_REMOVED lines=9> */
[----:B------:R-:W-:Y:S04]  /*52070*/  LDS.128 R136, [R209] ;  /* 0x00000000d1887984 */ /* 0x000fe80000000c00 */
[----:B------:R-:W-:Y:S04]  /*52080*/  LDS.128 R160, [R209+0x800] ;  /* 0x00080000d1a07984 */ /* 0x000fe80000000c00 */
[----:B------:R-:W-:Y:S04]  /*52090*/  LDS.128 R164, [R209+0x1000] ;  /* 0x00100000d1a47984 */ /* 0x000fe80000000c00 */
[----:B------:R-:W-:Y:S04]  /*520a0*/  LDS.128 R168, [R209+0x1800] ;  /* 0x00180000d1a87984 */ /* 0x000fe80000000c00 */
[----:B------:R-:W-:Y:S04]  /*520b0*/  LDS.128 R184, [R208] ;  /* 0x00000000d0b87984 */ /* 0x000fe80000000c00 */
        /* <DEDUP_REMOVED lines=8> */
[----:B------:R-:W4:Y:S04]  /*52140*/  LDS.128 R208, [R3+0x800] ;  /* 0x0008000003d07984 */ /* 0x000f280000000c00 */
[----:B------:R-:W2:Y:S04]  /*52150*/  LDS.128 R212, [R3+0x1000] ;  /* 0x0010000003d47984 */ /* 0x000ea80000000c00 */
[----:B------:R-:W2:Y:S04]  /*52160*/  LDS.128 R220, [R3+0x1800] ;  /* 0x0018000003dc7984 */ /* 0x000ea80000000c00 */
[----:B------:R-:W-:Y:S01]  /*52170*/  BAR.SYNC.DEFER_BLOCKING 0x0 ;  /* 0x0000000000007b1d */ /* 0x000fe20000010000 */
        /* <DEDUP_REMOVED lines=13> */
[----:B------:R1:W-:Y:S01]  /*52250*/  STS.128 [R2+0x380], R12 ;  /* 0x0003800c02007388 */ /* 0x0003e20000000c00 */
[----:B------:R-:W-:-:S05]  /*52260*/  IMAD.MOV.U32 R9, RZ, RZ, R53 ;  /* 0x000000ffff097224 */ /* 0x000fca00078e0035 */
[----:B------:R2:W-:Y:S01]  /*52270*/  STS.128 [R2+0x300], R8 ;  /* 0x0003000802007388 */ /* 0x0005e20000000c00 */
[----:B-1----:R-:W-:-:S03]  /*52280*/  IMAD R12, R239, c[0x0][0x194], RZ ;  /* 0x00006500ef0c7a24 */ /* 0x002fc600078e02ff */
[----:B------:R-:W3:Y:S04]  /*52290*/  LDL.LU R239, [R1+0x1670] ;  /* 0x0016700001ef7983 */ /* 0x000ee80000300800 */
[----:B------:R-:W3:Y:S04]  /*522a0*/  LDL.LU R53, [R1+0x12dc] ;  /* 0x0012dc0001357983 */ /* 0x000ee80000300800 */
[----:B------:R-:W3:Y:S04]  /*522b0*/  LDL.LU R52, [R1+0x12d8] ;  /* 0x0012d80001347983 */ /* 0x000ee80000300800 */
[----:B--2---:R-:W2:Y:S04]  /*522c0*/  LDL.LU R8, [R1+0xf0] ;  /* 0x0000f00001087983 */ /* 0x004ea80000300800 */
[----:B------:R-:W2:Y:S04]  /*522d0*/  LDL.LU R9, [R1+0xf4] ;  /* 0x0000f40001097983 */ /* 0x000ea80000300800 */
[----:B------:R-:W2:Y:S04]  /*522e0*/  LDL.LU R10, [R1+0xe0] ;  /* 0x0000e000010a7983 */ /* 0x000ea80000300800 */
[----:B------:R-:W2:Y:S04]  /*522f0*/  LDL.LU R11, [R1+0xe4] ;  /* 0x0000e400010b7983 */ /* 0x000ea80000300800 */
[----:B------:R1:W-:Y:S04]  /*52300*/  STS.128 [R2], R44 ;  /* 0x0000002c02007388 */ /* 0x0003e80000000c00 */
[----:B------:R4:W-:Y:S01]  /*52310*/  STS.128 [R2+0x100], R48 ;  /* 0x0001003002007388 */ /* 0x0009e20000000c00 */
[----:B-1----:R-:W-:Y:S01]  /*52320*/  IMAD.MOV.U32 R44, RZ, RZ, R64 ;  /* 0x000000ffff2c7224 */ /* 0x002fe200078e0040 */
[----:B------:R-:W-:Y:S01]  /*52330*/  MOV R45, R65 ;  /* 0x00000041002d7202 */ /* 0x000fe20000000f00 */
[----:B------:R-:W-:-:S02]  /*52340*/  IMAD.MOV.U32 R46, RZ, RZ, R120 ;  /* 0x000000ffff2e7224 */ /* 0x000fc400078e0078 */
[----:B------:R-:W-:Y:S02]  /*52350*/  IMAD.MOV.U32 R47, RZ, RZ, R121 ;  /* 0x000000ffff2f7224 */ /* 0x000fe400078e0079 */
[----:B----4-:R-:W-:Y:S02]  /*52360*/  IMAD.MOV.U32 R48, RZ, RZ, R112 ;  /* 0x000000ffff307224 */ /* 0x010fe400078e0070 */
[----:B------:R-:W-:Y:S02]  /*52370*/  IMAD.MOV.U32 R49, RZ, RZ, R113 ;  /* 0x000000ffff317224 */ /* 0x000fe400078e0071 */
[----:B------:R-:W-:Y:S02]  /*52380*/  IMAD.MOV.U32 R50, RZ, RZ, R216 ;  /* 0x000000ffff327224 */ /* 0x000fe400078e00d8 */
[----:B------:R-:W-:Y:S01]  /*52390*/  IMAD.MOV.U32 R51, RZ, RZ, R217 ;  /* 0x000000ffff337224 */ /* 0x000fe200078e00d9 */
[----:B------:R1:W-:Y:S04]  /*523a0*/  STS.128 [R2+0x400], R44 ;  /* 0x0004002c02007388 */ /* 0x0003e80000000c00 */
[----:B------:R-:W-:Y:S01]  /*523b0*/  STS.128 [R2+0x500], R48 ;  /* 0x0005003002007388 */ /* 0x000fe20000000c00 */
[----:B------:R-:W-:-:S02]  /*523c0*/  IMAD.MOV.U32 R14, RZ, RZ, R236 ;  /* 0x000000ffff0e7224 */ /* 0x000fc400078e00ec */
[----:B------:R-:W-:Y:S01]  /*523d0*/  IMAD.MOV.U32 R15, RZ, RZ, R237 ;  /* 0x000000ffff0f7224 */ /* 0x000fe200078e00ed */
[----:B-1----:R-:W-:-:S04]  /*523e0*/  LEA R46, P5, R12, c[0x0][0x170], 0x2 ;  /* 0x00005c000c2e7a11 */ /* 0x002fc800078a10ff */
[----:B------:R-:W-:Y:S01]  /*523f0*/  LEA.HI.X.SX32 R47, R12, c[0x0][0x174], 0x2, P5 ;  /* 0x00005d000c2f7a11 */ /* 0x000fe200028f16ff */
[----:B--2---:R1:W-:Y:S04]  /*52400*/  STS.128 [R2+0x600], R8 ;  /* 0x0006000802007388 */ /* 0x0043e80000000c00 */
[----:B-1----:R-:W2:Y:S04]  /*52410*/  LDL.LU R8, [R1+0xf8] ;  /* 0x0000f80001087983 */ /* 0x002ea80000300800 */
[----:B------:R-:W2:Y:S04]  /*52420*/  LDL.LU R9, [R1+0xfc] ;  /* 0x0000fc0001097983 */ /* 0x000ea80000300800 */
[----:B------:R-:W2:Y:S04]  /*52430*/  LDL.LU R10, [R1+0xe8] ;  /* 0x0000e800010a7983 */ /* 0x000ea80000300800 */
[----:B------:R-:W2:Y:S04]  /*52440*/  LDL.LU R11, [R1+0xec] ;  /* 0x0000ec00010b7983 */ /* 0x000ea80000300800 */
[----:B------:R-:W4:Y:S04]  /*52450*/  LDL.LU R48, [R1+0x12e8] ;  /* 0x0012e80001307983 */ /* 0x000f280000300800 */
[----:B------:R-:W3:Y:S04]  /*52460*/  LDL.LU R51, [R1+0x12e4] ;  /* 0x0012e40001337983 */ /* 0x000ee80000300800 */
[----:B------:R-:W3:Y:S04]  /*52470*/  LDL.LU R12, [R1+0x10] ;  /* 0x00001000010c7983 */ /* 0x000ee80000300800 */
[----:B------:R-:W3:Y:S04]  /*52480*/  LDL.LU R13, [R1+0x14] ;  /* 0x00001400010d7983 */ /* 0x000ee80000300800 */
[----:B------:R-:W4:Y:S04]  /*52490*/  LDL.LU R236, [R1+0x18] ;  /* 0x0000180001ec7983 */ /* 0x000f280000300800 */
[----:B------:R-:W4:Y:S01]  /*524a0*/  LDL.LU R237, [R1+0x1c] ;  /* 0x00001c0001ed7983 */ /* 0x000f220000300800 */
[----:B------:R-:W-:-:S02]  /*524b0*/  IMAD.MOV.U32 R120, RZ, RZ, R66 ;  /* 0x000000ffff787224 */ /* 0x000fc400078e0042 */
[----:B------:R-:W-:Y:S01]  /*524c0*/  IMAD.MOV.U32 R121, RZ, RZ, R67 ;  /* 0x000000ffff797224 */ /* 0x000fe200078e0043 */
[----:B------:R-:W-:Y:S01]  /*524d0*/  STS.128 [R2+0x80], R140 ;  /* 0x0000808c02007388 */ /* 0x000fe20000000c00 */
[----:B------:R-:W-:Y:S02]  /*524e0*/  IMAD.MOV.U32 R216, RZ, RZ, R114 ;  /* 0x000000ffffd87224 */ /* 0x000fe400078e0072 */
[----:B------:R-:W-:Y:S01]  /*524f0*/  IMAD.MOV.U32 R217, RZ, RZ, R115 ;  /* 0x000000ffffd97224 */ /* 0x000fe200078e0073 */
[----:B------:R-:W-:Y:S04]  /*52500*/  STS.128 [R2+0x180], R172 ;  /* 0x000180ac02007388 */ /* 0x000fe80000000c00 */
[----:B------:R-:W-:Y:S04]  /*52510*/  STS.128 [R2+0x200], R60 ;  /* 0x0002003c02007388 */ /* 0x000fe80000000c00 */
[----:B------:R-:W-:Y:S04]  /*52520*/  STS.128 [R2+0x280], R200 ;  /* 0x000280c802007388 */ /* 0x000fe80000000c00 */
[----:B------:R-:W-:Y:S04]  /*52530*/  STS.128 [R2+0x480], R120 ;  /* 0x0004807802007388 */ /* 0x000fe80000000c00 */
[----:B------:R-:W-:Y:S01]  /*52540*/  STS.128 [R2+0x580], R216 ;  /* 0x000580d802007388 */ /* 0x000fe20000000c00 */
[C---:B------:R-:W-:Y:S01]  /*52550*/  ISETP.LT.AND P1, PT, R252.reuse, c[0x0][0x17c], !P0 ;  /* 0x00005f00fc007a0c */ /* 0x040fe20004721270 */
[----:B------:R-:W-:-:S02]  /*52560*/  IMAD R252, R252, c[0x0][0x198], RZ ;  /* 0x00006600fcfc7a24 */ /* 0x000fc400078e02ff */
[----:B------:R-:W4:Y:S04]  /*52570*/  LDL.LU R50, [R1+0x12ec] ;  /* 0x0012ec0001327983 */ /* 0x000f280000300800 */
[----:B------:R-:W4:Y:S01]  /*52580*/  LDL.LU R49, [R1+0x12f4] ;  /* 0x0012f40001317983 */ /* 0x000f220000300800 */
[----:B------:R-:W-:-:S04]  /*52590*/  LEA R44, P5, R252, R46, 0x2 ;  /* 0x0000002efc2c7211 */ /* 0x000fc800078a10ff */
[C---:B------:R-:W-:Y:S01]  /*525a0*/  LEA.HI.X.SX32 R45, R252.reuse, R47, 0x2, P5 ;  /* 0x0000002ffc2d7211 */ /* 0x040fe200028f16ff */
[----:B--2---:R1:W-:Y:S04]  /*525b0*/  STS.128 [R2+0x680], R8 ;  /* 0x0006800802007388 */ /* 0x0043e80000000c00 */
[----:B---3--:R2:W-:Y:S04]  /*525c0*/  STS.128 [R2+0x700], R12 ;  /* 0x0007000c02007388 */ /* 0x0085e80000000c00 */
[----:B----4-:R3:W-:Y:S04]  /*525d0*/  STS.128 [R2+0x780], R236 ;  /* 0x000780ec02007388 */ /* 0x0107e80000000c00 */
[----:B------:R-:W-:Y:S01]  /*525e0*/  BAR.SYNC.DEFER_BLOCKING 0x0 ;  /* 0x0000000000007b1d */ /* 0x000fe20000010000 */
[----:B-1----:R-:W-:-:S05]  /*525f0*/  IADD3 R9, R252, c[0x0][0x198], RZ ;  /* 0x00006600fc097a10 */ /* 0x002fca0007ffe0ff */
[----:B--2---:R-:W2:Y:S04]  /*52600*/  LDL.LU R14, [R1+0x12f8] ;  /* 0x0012f800010e7983 */ /* 0x004ea80000300800 */
[----:B------:R-:W4:Y:S01]  /*52610*/  LDL.LU R13, [R1+0x1300] ;  /* 0x00130000010d7983 */ /* 0x000f220000300800 */
[C---:B---3--:R-:W-:Y:S02]  /*52620*/  IADD3 R2, R9.reuse, c[0x0][0x198], RZ ;  /* 0x0000660009027a10 */ /* 0x048fe40007ffe0ff */
[CC--:B------:R-:W-:Y:S02]  /*52630*/  LEA R8, P5, R9.reuse, R46.reuse, 0x2 ;  /* 0x0000002e09087211 */ /* 0x0c0fe400078a10ff */
[----:B------:R-:W-:Y:S02]  /*52640*/  LEA R10, P6, R2, R46, 0x2 ;  /* 0x0000002e020a7211 */ /* 0x000fe400078c10ff */
[----:B------:R-:W-:-:S02]  /*52650*/  LEA.HI.X.SX32 R9, R9, R47, 0x2, P5 ;  /* 0x0000002f09097211 */ /* 0x000fc400028f16ff */
[----:B------:R-:W-:Y:S01]  /*52660*/  LEA.HI.X.SX32 R11, R2, R47, 0x2, P6 ;  /* 0x0000002f020b7211 */ /* 0x000fe200030f16ff */
[----:B------:R1:W-:Y:S04]  /*52670*/  @P1 STG.E [R44.64], R248 ;  /* 0x000000f82c001986 */ /* 0x0003e8000c101908 */
[----:B------:R3:W-:Y:S04]  /*52680*/  @P3 STG.E [R8.64], R249 ;  /* 0x000000f908003986 */ /* 0x0007e8000c101908 */
[----:B------:R1:W-:Y:S01]  /*52690*/  @P4 STG.E [R10.64], R228 ;  /* 0x000000e40a004986 */ /* 0x0003e2000c101908 */
[----:B------:R-:W-:-:S03]  /*526a0*/  ISETP.LT.AND P4, PT, R48, c[0x0][0x17c], !P0 ;  /* 0x00005f0030007a0c */ /* 0x000fc60004781270 */
[----:B------:R-:W4:Y:S04]  /*526b0*/  LDL.LU R48, [R1+0x1304] ;  /* 0x0013040001307983 */ /* 0x000f280000300800 */
[----:B------:R-:W4:Y:S01]  /*526c0*/  LDL.LU R15, [R1+0x130c] ;  /* 0x00130c00010f7983 */ /* 0x000f220000300800 */
[----:B------:R-:W-:Y:S02]  /*526d0*/  IADD3 R12, R2, c[0x0][0x198], RZ ;  /* 0x00006600020c7a10 */ /* 0x000fe40007ffe0ff */
[----:B------:R-:W-:Y:S01]  /*526e0*/  ISETP.LT.AND P1, PT, R53, c[0x0][0x17c], !P0 ;  /* 0x00005f0035007a0c */ /* 0x000fe20004721270 */
[----:B-1----:R-:W4:Y:S01]  /*526f0*/  LDL.LU R45, [R1+0x1314] ;  /* 0x00131400012d7983 */ /* 0x002f220000300800 */
[C---:B---3--:R-:W-:Y:S02]  /*52700*/  LEA R8, P3, R12.reuse, R46, 0x2 ;  /* 0x0000002e0c087211 */ /* 0x048fe400078610ff */
[C---:B------:R-:W-:Y:S01]  /*52710*/  IADD3 R2, R12.reuse, c[0x0][0x198], RZ ;  /* 0x000066000c027a10 */ /* 0x040fe20007ffe0ff */
[----:B------:R-:W3:Y:S01]  /*52720*/  LDL.LU R44, [R1+0x1318] ;  /* 0x00131800012c7983 */ /* 0x000ee20000300800 */
[----:B------:R-:W-:-:S02]  /*52730*/  LEA.HI.X.SX32 R9, R12, R47, 0x2, P3 ;  /* 0x0000002f0c097211 */ /* 0x000fc400018f16ff */
[CC--:B------:R-:W-:Y:S02]  /*52740*/  LEA R10, P6, R2.reuse, R46.reuse, 0x2 ;  /* 0x0000002e020a7211 */ /* 0x0c0fe400078c10ff */
[C---:B------:R-:W-:Y:S01]  /*52750*/  IADD3 R12, R2.reuse, c[0x0][0x198], RZ ;  /* 0x00006600020c7a10 */ /* 0x040fe20007ffe0ff */
[----:B------:R1:W-:Y:S01]  /*52760*/  @P2 STG.E [R8.64], R229 ;  /* 0x000000e508002986 */ /* 0x0003e2000c101908 */
[----:B------:R-:W-:Y:S02]  /*52770*/  LEA.HI.X.SX32 R11, R2, R47, 0x2, P6 ;  /* 0x0000002f020b7211 */ /* 0x000fe400030f16ff */
[----:B------:R-:W-:Y:S02]  /*52780*/  ISETP.LT.AND P5, PT, R52, c[0x0][0x17c], !P0 ;  /* 0x00005f0034007a0c */ /* 0x000fe400047a1270 */
[C---:B------:R-:W-:Y:S01]  /*52790*/  IADD3 R2, R12.reuse, c[0x0][0x198], RZ ;  /* 0x000066000c027a10 */ /* 0x040fe20007ffe0ff */
[----:B------:R1:W-:Y:S02]  /*527a0*/  @P1 STG.E [R10.64], R88 ;  /* 0x000000580a001986 */ /* 0x0003e4000c101908 */
[----:B-1----:R-:W-:-:S04]  /*527b0*/  LEA R8, P6, R12, R46, 0x2 ;  /* 0x0000002e0c087211 */ /* 0x002fc800078c10ff */
[----:B------:R-:W-:Y:S02]  /*527c0*/  LEA.HI.X.SX32 R9, R12, R47, 0x2, P6 ;  /* 0x0000002f0c097211 */ /* 0x000fe400030f16ff */
[----:B------:R-:W-:-:S04]  /*527d0*/  LEA R10, P6, R2, R46, 0x2 ;  /* 0x0000002e020a7211 */ /* 0x000fc800078c10ff */
[C---:B------:R-:W-:Y:S01]  /*527e0*/  LEA.HI.X.SX32 R11, R2.reuse, R47, 0x2, P6 ;  /* 0x0000002f020b7211 */ /* 0x040fe200030f16ff */
[----:B------:R1:W-:Y:S01]  /*527f0*/  @P5 STG.E [R8.64], R89 ;  /* 0x0000005908005986 */ /* 0x0003e2000c101908 */
[----:B------:R-:W-:-:S03]  /*52800*/  IADD3 R12, R2, c[0x0][0x198], RZ ;  /* 0x00006600020c7a10 */ /* 0x000fc60007ffe0ff */
[----:B------:R1:W-:Y:S01]  /*52810*/  @P4 STG.E [R10.64], R84 ;  /* 0x000000540a004986 */ /* 0x0003e2000c101908 */
[----:B------:R-:W-:Y:S02]  /*52820*/  ISETP.LT.AND P3, PT, R51, c[0x0][0x17c], !P0 ;  /* 0x00005f0033007a0c */ /* 0x000fe40004761270 */
[----:B------:R-:W-:Y:S02]  /*52830*/  ISETP.LT.AND P2, PT, R50, c[0x0][0x17c], !P0 ;  /* 0x00005f0032007a0c */ /* 0x000fe40004741270 */
[C---:B------:R-:W-:Y:S02]  /*52840*/  IADD3 R2, R12.reuse, c[0x0][0x198], RZ ;  /* 0x000066000c027a10 */ /* 0x040fe40007ffe0ff */
[----:B-1----:R-:W-:-:S04]  /*52850*/  LEA R8, P6, R12, R46, 0x2 ;  /* 0x0000002e0c087211 */ /* 0x002fc800078c10ff */
[----:B------:R-:W-:Y:S02]  /*52860*/  LEA.HI.X.SX32 R9, R12, R47, 0x2, P6 ;  /* 0x0000002f0c097211 */ /* 0x000fe400030f16ff */
[----:B------:R-:W-:-:S04]  /*52870*/  LEA R10, P6, R2, R46, 0x2 ;  /* 0x0000002e020a7211 */ /* 0x000fc800078c10ff */
[----:B------:R-:W-:Y:S01]  /*52880*/  LEA.HI.X.SX32 R11, R2, R47, 0x2, P6 ;  /* 0x0000002f020b7211 */ /* 0x000fe200030f16ff */
[----:B------:R1:W-:Y:S04]  /*52890*/  @P3 STG.E [R8.64], R85 ;  /* 0x0000005508003986 */ /* 0x0003e8000c101908 */
[----:B------:R1:W-:Y:S01]  /*528a0*/  @P2 STG.E [R10.64], R244 ;  /* 0x000000f40a002986 */ /* 0x0003e2000c101908 */
[----:B--2---:R-:W-:-:S03]  /*528b0*/  ISETP.LT.AND P5, PT, R14, c[0x0][0x17c], !P0 ;  /* 0x00005f000e007a0c */ /* 0x004fc600047a1270 */
[----:B------:R-:W2:Y:S01]  /*528c0*/  LDL.LU R14, [R1+0x131c] ;  /* 0x00131c00010e7983 */ /* 0x000ea20000300800 */
[----:B----4-:R-:W-:-:S03]  /*528d0*/  ISETP.LT.AND P4, PT, R13, c[0x0][0x17c], !P0 ;  /* 0x00005f000d007a0c */ /* 0x010fc60004781270 */
[----:B------:R-:W4:Y:S01]  /*528e0*/  LDL.LU R13, [R1+0x1324] ;  /* 0x00132400010d7983 */ /* 0x000f220000300800 */
[----:B------:R-:W-:-:S03]  /*528f0*/  ISETP.LT.AND P3, PT, R48, c[0x0][0x17c], !P0 ;  /* 0x00005f0030007a0c */ /* 0x000fc60004761270 */
[----:B------:R-:W4:Y:S01]  /*52900*/  LDL.LU R48, [R1+0x1328] ;  /* 0x0013280001307983 */ /* 0x000f220000300800 */
[----:B------:R-:W-:-:S03]  /*52910*/  ISETP.LT.AND P2, PT, R15, c[0x0][0x17c], !P0 ;  /* 0x00005f000f007a0c */ /* 0x000fc60004741270 */
[----:B------:R-:W4:Y:S01]  /*52920*/  LDL.LU R15, [R1+0x1338] ;  /* 0x00133800010f7983 */ /* 0x000f220000300800 */
[----:B------:R-:W-:Y:S02]  /*52930*/  ISETP.LT.AND P1, PT, R49, c[0x0][0x17c], !P0 ;  /* 0x00005f0031007a0c */ /* 0x000fe40004721270 */
[----:B------:R-:W-:-:S04]  /*52940*/  IADD3 R12, R2, c[0x0][0x198], RZ ;  /* 0x00006600020c7a10 */ /* 0x000fc80007ffe0ff */
[CC--:B-1----:R-:W-:Y:S02]  /*52950*/  LEA R8, P6, R12.reuse, R46.reuse, 0x2 ;  /* 0x0000002e0c087211 */ /* 0x0c2fe400078c10ff */
[C---:B------:R-:W-:Y:S02]  /*52960*/  IADD3 R2, R12.reuse, c[0x0][0x198], RZ ;  /* 0x000066000c027a10 */ /* 0x040fe40007ffe0ff */
[-C--:B------:R-:W-:Y:S02]  /*52970*/  LEA.HI.X.SX32 R9, R12, R47.reuse, 0x2, P6 ;  /* 0x0000002f0c097211 */ /* 0x080fe400030f16ff */
[C---:B------:R-:W-:Y:S02]  /*52980*/  LEA R10, P6, R2.reuse, R46, 0x2 ;  /* 0x0000002e020a7211 */ /* 0x040fe400078c10ff */
[C---:B------:R-:W-:Y:S01]  /*52990*/  IADD3 R12, R2.reuse, c[0x0][0x198], RZ ;  /* 0x00006600020c7a10 */ /* 0x040fe20007ffe0ff */
[----:B------:R1:W-:Y:S01]  /*529a0*/  @P1 STG.E [R8.64], R245 ;  /* 0x000000f508001986 */ /* 0x0003e2000c101908 */
[----:B------:R-:W-:-:S02]  /*529b0*/  LEA.HI.X.SX32 R11, R2, R47, 0x2, P6 ;  /* 0x0000002f020b7211 */ /* 0x000fc400030f16ff */
[----:B------:R-:W-:-:S03]  /*529c0*/  IADD3 R2, R12, c[0x0][0x198], RZ ;  /* 0x000066000c027a10 */ /* 0x000fc60007ffe0ff */
[----:B------:R3:W-:Y:S01]  /*529d0*/  @P5 STG.E [R10.64], R224 ;  /* 0x000000e00a005986 */ /* 0x0007e2000c101908 */
[----:B-1----:R-:W-:-:S04]  /*529e0*/  LEA R8, P6, R12, R46, 0x2 ;  /* 0x0000002e0c087211 */ /* 0x002fc800078c10ff */
[----:B------:R-:W-:Y:S02]  /*529f0*/  LEA.HI.X.SX32 R9, R12, R47, 0x2, P6 ;  /* 0x0000002f0c097211 */ /* 0x000fe400030f16ff */
[----:B---3--:R-:W-:-:S04]  /*52a00*/  LEA R10, P6, R2, R46, 0x2 ;  /* 0x0000002e020a7211 */ /* 0x008fc800078c10ff */
[----:B------:R-:W-:Y:S01]  /*52a10*/  LEA.HI.X.SX32 R11, R2, R47, 0x2, P6 ;  /* 0x0000002f020b7211 */ /* 0x000fe200030f16ff */
[----:B------:R1:W-:Y:S01]  /*52a20*/  @P4 STG.E [R8.64], R225 ;  /* 0x000000e108004986 */ /* 0x0003e2000c101908 */
[----:B------:R-:W-:Y:S02]  /*52a30*/  ISETP.LT.AND P1, PT, R45, c[0x0][0x17c], !P0 ;  /* 0x00005f002d007a0c */ /* 0x000fe40004721270 */
[----:B------:R-:W-:Y:S01]  /*52a40*/  ISETP.LT.AND P5, PT, R44, c[0x0][0x17c], !P0 ;  /* 0x00005f002c007a0c */ /* 0x000fe200047a1270 */
[----:B------:R-:W3:Y:S01]  /*52a50*/  LDL.LU R45, [R1+0x133c] ;  /* 0x00133c00012d7983 */ /* 0x000ee20000300800 */
[----:B------:R-:W-:-:S03]  /*52a60*/  IADD3 R12, R2, c[0x0][0x198], RZ ;  /* 0x00006600020c7a10 */ /* 0x000fc60007ffe0ff */
[----:B------:R-:W3:Y:S04]  /*52a70*/  LDL.LU R44, [R1+0x1340] ;  /* 0x00134000012c7983 */ /* 0x000ee80000300800 */
[----:B------:R1:W-:Y:S02]  /*52a80*/  @P3 STG.E [R10.64], R80 ;  /* 0x000000500a003986 */ /* 0x0003e4000c101908 */
[C---:B-1----:R-:W-:Y:S02]  /*52a90*/  LEA R8, P6, R12.reuse, R46, 0x2 ;  /* 0x0000002e0c087211 */ /* 0x042fe400078c10ff */
[C---:B------:R-:W-:Y:S02]  /*52aa0*/  IADD3 R2, R12.reuse, c[0x0][0x198], RZ ;  /* 0x000066000c027a10 */ /* 0x040fe40007ffe0ff */
[----:B------:R-:W-:-:S02]  /*52ab0*/  LEA.HI.X.SX32 R9, R12, R47, 0x2, P6 ;  /* 0x0000002f0c097211 */ /* 0x000fc400030f16ff */
        /* <DEDUP_REMOVED lines=21> */
[----:B------:R1:W-:Y:S02]  /*52c10*/  @P4 STG.E [R10.64], R240 ;  /* 0x000000f00a004986 */ /* 0x0003e4000c101908 */
[----:B-1----:R-:W-:-:S04]  /*52c20*/  LEA R8, P6, R12, R46, 0x2 ;  /* 0x0000002e0c087211 */ /* 0x002fc800078c10ff */
[----:B------:R-:W-:Y:S02]  /*52c30*/  LEA.HI.X.SX32 R9, R12, R47, 0x2, P6 ;  /* 0x0000002f0c097211 */ /* 0x000fe400030f16ff */
[----:B------:R-:W-:-:S04]  /*52c40*/  LEA R10, P6, R2, R46, 0x2 ;  /* 0x0000002e020a7211 */ /* 0x000fc800078c10ff */
[C---:B------:R-:W-:Y:S01]  /*52c50*/  LEA.HI.X.SX32 R11, R2.reuse, R47, 0x2, P6 ;  /* 0x0000002f020b7211 */ /* 0x040fe200030f16ff */
[----:B------:R1:W-:Y:S01]  /*52c60*/  @P3 STG.E [R8.64], R241 ;  /* 0x000000f108003986 */ /* 0x0003e2000c101908 */
[----:B------:R-:W-:Y:S02]  /*52c70*/  IADD3 R12, R2, c[0x0][0x198], RZ ;  /* 0x00006600020c7a10 */ /* 0x000fe40007ffe0ff */
[----:B---3--:R-:W-:Y:S01]  /*52c80*/  ISETP.LT.AND P5, PT, R45, c[0x0][0x17c], !P0 ;  /* 0x00005f002d007a0c */ /* 0x008fe200047a1270 */
[----:B------:R3:W-:Y:S01]  /*52c90*/  @P2 STG.E [R10.64], R36 ;  /* 0x000000240a002986 */ /* 0x0007e2000c101908 */
[----:B------:R-:W-:-:S03]  /*52ca0*/  ISETP.LT.AND P4, PT, R44, c[0x0][0x17c], !P0 ;  /* 0x00005f002c007a0c */ /* 0x000fc60004781270 */
[----:B------:R-:W4:Y:S04]  /*52cb0*/  LDL.LU R45, [R1+0x1368] ;  /* 0x00136800012d7983 */ /* 0x000f280000300800 */
[----:B------:R-:W4:Y:S01]  /*52cc0*/  LDL.LU R44, [R1+0x136c] ;  /* 0x00136c00012c7983 */ /* 0x000f220000300800 */
[CC--:B-1----:R-:W-:Y:S02]  /*52cd0*/  LEA R8, P6, R12.reuse, R46.reuse, 0x2 ;  /* 0x0000002e0c087211 */ /* 0x0c2fe400078c10ff */
[C---:B------:R-:W-:Y:S02]  /*52ce0*/  IADD3 R2, R12.reuse, c[0x0][0x198], RZ ;  /* 0x000066000c027a10 */ /* 0x040fe40007ffe0ff */
[----:B------:R-:W-:Y:S02]  /*52cf0*/  LEA.HI.X.SX32 R9, R12, R47, 0x2, P6 ;  /* 0x0000002f0c097211 */ /* 0x000fe400030f16ff */
[----:B---3--:R-:W-:-:S04]  /*52d00*/  LEA R10, P6, R2, R46, 0x2 ;  /* 0x0000002e020a7211 */ /* 0x008fc800078c10ff */
[----:B------:R-:W-:Y:S01]  /*52d10*/  LEA.HI.X.SX32 R11, R2, R47, 0x2, P6 ;  /* 0x0000002f020b7211 */ /* 0x000fe200030f16ff */
[----:B------:R1:W-:Y:S04]  /*52d20*/  @P1 STG.E [R8.64], R37 ;  /* 0x0000002508001986 */ /* 0x0003e8000c101908 */
[----:B------:R3:W-:Y:S01]  /*52d30*/  @P5 STG.E [R10.64], R32 ;  /* 0x000000200a005986 */ /* 0x0007e2000c101908 */
[----:B--2---:R-:W-:-:S03]  /*52d40*/  ISETP.LT.AND P3, PT, R14, c[0x0][0x17c], !P0 ;  /* 0x00005f000e007a0c */ /* 0x004fc60004761270 */
[----:B------:R-:W2:Y:S01]  /*52d50*/  LDL.LU R14, [R1+0x1374] ;  /* 0x00137400010e7983 */ /* 0x000ea20000300800 */
[----:B----4-:R-:W-:-:S03]  /*52d60*/  ISETP.LT.AND P2, PT, R13, c[0x0][0x17c], !P0 ;  /* 0x00005f000d007a0c */ /* 0x010fc60004741270 */
[----:B------:R-:W4:Y:S04]  /*52d70*/  LDL.LU R13, [R1+0x1378] ;  /* 0x00137800010d7983 */ /* 0x000f280000300800 */
[----:B------:R-:W4:Y:S01]  /*52d80*/  LDL.LU R36, [R1+0x1380] ;  /* 0x0013800001247983 */ /* 0x000f220000300800 */
[----:B------:R-:W-:-:S03]  /*52d90*/  ISETP.LT.AND P5, PT, R15, c[0x0][0x17c], !P0 ;  /* 0x00005f000f007a0c */ /* 0x000fc600047a1270 */
[----:B------:R-:W4:Y:S01]  /*52da0*/  LDL.LU R15, [R1+0x1384] ;  /* 0x00138400010f7983 */ /* 0x000f220000300800 */
[----:B------:R-:W-:-:S04]  /*52db0*/  IADD3 R12, R2, c[0x0][0x198], RZ ;  /* 0x00006600020c7a10 */ /* 0x000fc80007ffe0ff */
[CC--:B-1----:R-:W-:Y:S02]  /*52dc0*/  LEA R8, P6, R12.reuse, R46.reuse, 0x2 ;  /* 0x0000002e0c087211 */ /* 0x0c2fe400078c10ff */
[C---:B------:R-:W-:Y:S02]  /*52dd0*/  IADD3 R2, R12.reuse, c[0x0][0x198], RZ ;  /* 0x000066000c027a10 */ /* 0x040fe40007ffe0ff */
[-C--:B------:R-:W-:Y:S02]  /*52de0*/  LEA.HI.X.SX32 R9, R12, R47.reuse, 0x2, P6 ;  /* 0x0000002f0c097211 */ /* 0x080fe400030f16ff */
[C---:B---3--:R-:W-:Y:S02]  /*52df0*/  LEA R10, P6, R2.reuse, R46, 0x2 ;  /* 0x0000002e020a7211 */ /* 0x048fe400078c10ff */
[C---:B------:R-:W-:Y:S01]  /*52e00*/  IADD3 R12, R2.reuse, c[0x0][0x198], RZ ;  /* 0x00006600020c7a10 */ /* 0x040fe20007ffe0ff */
[----:B------:R1:W-:Y:S01]  /*52e10*/  @P4 STG.E [R8.64], R33 ;  /* 0x0000002108004986 */ /* 0x0003e2000c101908 */
[----:B------:R-:W-:-:S02]  /*52e20*/  LEA.HI.X.SX32 R11, R2, R47, 0x2, P6 ;  /* 0x0000002f020b7211 */ /* 0x000fc400030f16ff */
[----:B------:R-:W-:Y:S02]  /*52e30*/  ISETP.LT.AND P1, PT, R48, c[0x0][0x17c], !P0 ;  /* 0x00005f0030007a0c */ /* 0x000fe40004721270 */
[C---:B------:R-:W-:Y:S01]  /*52e40*/  IADD3 R2, R12.reuse, c[0x0][0x198], RZ ;  /* 0x000066000c027a10 */ /* 0x040fe20007ffe0ff */
[----:B------:R3:W-:Y:S01]  /*52e50*/  @P3 STG.E [R10.64], R28 ;  /* 0x0000001c0a003986 */ /* 0x0007e2000c101908 */
[----:B-1----:R-:W-:-:S03]  /*52e60*/  LEA R8, P6, R12, R46, 0x2 ;  /* 0x0000002e0c087211 */ /* 0x002fc600078c10ff */
[----:B------:R-:W4:Y:S01]  /*52e70*/  LDL.LU R33, [R1+0x138c] ;  /* 0x00138c0001217983 */ /* 0x000f220000300800 */
[----:B------:R-:W-:-:S03]  /*52e80*/  LEA.HI.X.SX32 R9, R12, R47, 0x2, P6 ;  /* 0x0000002f0c097211 */ /* 0x000fc600030f16ff */
[----:B------:R-:W4:Y:S01]  /*52e90*/  LDL.LU R32, [R1+0x139c] ;  /* 0x00139c0001207983 */ /* 0x000f220000300800 */
[----:B---3--:R-:W-:-:S04]  /*52ea0*/  LEA R10, P6, R2, R46, 0x2 ;  /* 0x0000002e020a7211 */ /* 0x008fc800078c10ff */
[C---:B------:R-:W-:Y:S01]  /*52eb0*/  LEA.HI.X.SX32 R11, R2.reuse, R47, 0x2, P6 ;  /* 0x0000002f020b7211 */ /* 0x040fe200030f16ff */
[----:B------:R1:W-:Y:S01]  /*52ec0*/  @P2 STG.E [R8.64], R29 ;  /* 0x0000001d08002986 */ /* 0x0003e2000c101908 */
[----:B------:R-:W-:-:S03]  /*52ed0*/  IADD3 R12, R2, c[0x0][0x198], RZ ;  /* 0x00006600020c7a10 */ /* 0x000fc60007ffe0ff */
[----:B------:R3:W-:Y:S01]  /*52ee0*/  @P1 STG.E [R10.64], R232 ;  /* 0x000000e80a001986 */ /* 0x0007e2000c101908 */
[C---:B------:R-:W-:Y:S02]  /*52ef0*/  IADD3 R2, R12.reuse, c[0x0][0x198], RZ ;  /* 0x000066000c027a10 */ /* 0x040fe40007ffe0ff */
[----:B------:R-:W-:Y:S02]  /*52f00*/  ISETP.LT.AND P4, PT, R45, c[0x0][0x17c], !P0 ;  /* 0x00005f002d007a0c */ /* 0x000fe40004781270 */
[----:B-1----:R-:W-:-:S04]  /*52f10*/  LEA R8, P6, R12, R46, 0x2 ;  /* 0x0000002e0c087211 */ /* 0x002fc800078c10ff */
        /* <DEDUP_REMOVED lines=33> */
[----:B------:R-:W-:Y:S02]  /*53130*/  ISETP.LT.AND P3, PT, R33, c[0x0][0x17c], !P0 ;  /* 0x00005f0021007a0c */ /* 0x000fe40004761270 */
[C---:B------:R-:W-:Y:S02]  /*53140*/  IADD3 R2, R12.reuse, c[0x0][0x198], RZ ;  /* 0x000066000c027a10 */ /* 0x040fe40007ffe0ff */
[----:B-1----:R-:W-:-:S04]  /*53150*/  LEA R8, P6, R12, R46, 0x2 ;  /* 0x0000002e0c087211 */ /* 0x002fc800078c10ff */
[-C--:B------:R-:W-:Y:S02]  /*53160*/  LEA.HI.X.SX32 R9, R12, R47.reuse, 0x2, P6 ;  /* 0x0000002f0c097211 */ /* 0x080fe400030f16ff */
[CC--:B---3--:R-:W-:Y:S02]  /*53170*/  LEA R10, P6, R2.reuse, R46.reuse, 0x2 ;  /* 0x0000002e020a7211 */ /* 0x0c8fe400078c10ff */
[C---:B------:R-:W-:Y:S02]  /*53180*/  IADD3 R12, R2.reuse, c[0x0][0x198], RZ ;  /* 0x00006600020c7a10 */ /* 0x040fe40007ffe0ff */
[----:B------:R-:W-:Y:S01]  /*53190*/  LEA.HI.X.SX32 R11, R2, R47, 0x2, P6 ;  /* 0x0000002f020b7211 */ /* 0x000fe200030f16ff */
[----:B------:R1:W-:Y:S01]  /*531a0*/  @P4 STG.E [R8.64], R5 ;  /* 0x0000000508004986 */ /* 0x0003e2000c101908 */
[----:B------:R-:W-:-:S03]  /*531b0*/  LEA R4, P6, R12, R46, 0x2 ;  /* 0x0000002e0c047211 */ /* 0x000fc600078c10ff */
[----:B------:R3:W-:Y:S01]  /*531c0*/  @P3 STG.E [R10.64], R250 ;  /* 0x000000fa0a003986 */ /* 0x0007e2000c101908 */
[C---:B------:R-:W-:Y:S02]  /*531d0*/  IADD3 R2, R12.reuse, c[0x0][0x198], RZ ;  /* 0x000066000c027a10 */ /* 0x040fe40007ffe0ff */
[----:B-1----:R-:W-:Y:S02]  /*531e0*/  LEA.HI.X.SX32 R5, R12, R47, 0x2, P6 ;  /* 0x0000002f0c057211 */ /* 0x002fe400030f16ff */
[----:B--2---:R-:W-:Y:S02]  /*531f0*/  ISETP.LT.AND P1, PT, R14, c[0x0][0x17c], !P0 ;  /* 0x00005f000e007a0c */ /* 0x004fe40004721270 */
[----:B------:R-:W2:Y:S01]  /*53200*/  LDL.LU R14, [R1+0x13cc] ;  /* 0x0013cc00010e7983 */ /* 0x000ea20000300800 */
[----:B----4-:R-:W-:-:S03]  /*53210*/  ISETP.LT.AND P5, PT, R13, c[0x0][0x17c], !P0 ;  /* 0x00005f000d007a0c */ /* 0x010fc600047a1270 */
[----:B------:R-:W4:Y:S04]  /*53220*/  LDL.LU R13, [R1+0x13d0] ;  /* 0x0013d000010d7983 */ /* 0x000f280000300800 */
[----:B------:R-:W4:Y:S01]  /*53230*/  LDL.LU R17, [R1+0x13d4] ;  /* 0x0013d40001117983 */ /* 0x000f220000300800 */
[----:B------:R-:W-:-:S03]  /*53240*/  ISETP.LT.AND P3, PT, R15, c[0x0][0x17c], !P0 ;  /* 0x00005f000f007a0c */ /* 0x000fc60004761270 */
[----:B------:R-:W4:Y:S04]  /*53250*/  LDL.LU R15, [R1+0x13e0] ;  /* 0x0013e000010f7983 */ /* 0x000f280000300800 */
[----:B------:R-:W4:Y:S04]  /*53260*/  LDL.LU R16, [R1+0x13e4] ;  /* 0x0013e40001107983 */ /* 0x000f280000300800 */
[----:B------:R-:W4:Y:S01]  /*53270*/  LDL.LU R12, [R1+0x13e8] ;  /* 0x0013e800010c7983 */ /* 0x000f220000300800 */
[----:B------:R-:W-:Y:S02]  /*53280*/  ISETP.LT.AND P2, PT, R32, c[0x0][0x17c], !P0 ;  /* 0x00005f0020007a0c */ /* 0x000fe40004741270 */
[----:B------:R-:W-:-:S02]  /*53290*/  LEA R8, P6, R2, R46, 0x2 ;  /* 0x0000002e02087211 */ /* 0x000fc400078c10ff */
[C---:B---3--:R-:W-:Y:S02]  /*532a0*/  IADD3 R10, R2.reuse, c[0x0][0x198], RZ ;  /* 0x00006600020a7a10 */ /* 0x048fe40007ffe0ff */
[----:B------:R-:W-:Y:S02]  /*532b0*/  LEA.HI.X.SX32 R9, R2, R47, 0x2, P6 ;  /* 0x0000002f02097211 */ /* 0x000fe400030f16ff */
[----:B------:R-:W-:Y:S02]  /*532c0*/  ISETP.LT.AND P4, PT, R28, c[0x0][0x17c], !P0 ;  /* 0x00005f001c007a0c */ /* 0x000fe40004781270 */
[----:B------:R-:W-:-:S03]  /*532d0*/  IADD3 R2, R10, c[0x0][0x198], RZ ;  /* 0x000066000a027a10 */ /* 0x000fc60007ffe0ff */
[----:B------:R1:W-:Y:S04]  /*532e0*/  @P2 STG.E [R4.64], R251 ;  /* 0x000000fb04002986 */ /* 0x0003e8000c101908 */
[----:B------:R3:W-:Y:S01]  /*532f0*/  @P1 STG.E [R8.64], R230 ;  /* 0x000000e608001986 */ /* 0x0007e2000c101908 */
[----:B-1----:R-:W-:-:S04]  /*53300*/  LEA R4, P6, R10, R46, 0x2 ;  /* 0x0000002e0a047211 */ /* 0x002fc800078c10ff */
[-C--:B------:R-:W-:Y:S02]  /*53310*/  LEA.HI.X.SX32 R5, R10, R47.reuse, 0x2, P6 ;  /* 0x0000002f0a057211 */ /* 0x080fe400030f16ff */
[CC--:B---3--:R-:W-:Y:S02]  /*53320*/  LEA R8, P6, R2.reuse, R46.reuse, 0x2 ;  /* 0x0000002e02087211 */ /* 0x0c8fe400078c10ff */
[C---:B------:R-:W-:Y:S01]  /*53330*/  IADD3 R10, R2.reuse, c[0x0][0x198], RZ ;  /* 0x00006600020a7a10 */ /* 0x040fe20007ffe0ff */
[----:B------:R1:W-:Y:S01]  /*53340*/  @P5 STG.E [R4.64], R231 ;  /* 0x000000e704005986 */ /* 0x0003e2000c101908 */
[----:B------:R-:W-:Y:S02]  /*53350*/  LEA.HI.X.SX32 R9, R2, R47, 0x2, P6 ;  /* 0x0000002f02097211 */ /* 0x000fe400030f16ff */
[----:B------:R-:W-:Y:S02]  /*53360*/  ISETP.LT.AND P2, PT, R25, c[0x0][0x17c], !P0 ;  /* 0x00005f0019007a0c */ /* 0x000fe40004741270 */
[C---:B------:R-:W-:Y:S01]  /*53370*/  IADD3 R2, R10.reuse, c[0x0][0x198], RZ ;  /* 0x000066000a027a10 */ /* 0x040fe20007ffe0ff */
        /* <DEDUP_REMOVED lines=11> */
[----:B------:R-:W-:Y:S02]  /*53430*/  LEA.HI.X.SX32 R5, R10, R47, 0x2, P6 ;  /* 0x0000002f0a057211 */ /* 0x000fe400030f16ff */
[----:B---3--:R-:W-:-:S04]  /*53440*/  LEA R8, P6, R2, R46, 0x2 ;  /* 0x0000002e02087211 */ /* 0x008fc800078c10ff */
[----:B------:R-:W-:Y:S01]  /*53450*/  LEA.HI.X.SX32 R9, R2, R47, 0x2, P6 ;  /* 0x0000002f02097211 */ /* 0x000fe200030f16ff */
[----:B------:R1:W-:Y:S01]  /*53460*/  @P1 STG.E [R4.64], R87 ;  /* 0x0000005704001986 */ /* 0x0003e2000c101908 */
[----:B--2---:R-:W-:-:S03]  /*53470*/  ISETP.LT.AND P5, PT, R14, c[0x0][0x17c], !P0 ;  /* 0x00005f000e007a0c */ /* 0x004fc600047a1270 */
[----:B------:R-:W2:Y:S01]  /*53480*/  LDL.LU R14, [R1+0x13ec] ;  /* 0x0013ec00010e7983 */ /* 0x000ea20000300800 */
[----:B----4-:R-:W-:-:S03]  /*53490*/  ISETP.LT.AND P4, PT, R13, c[0x0][0x17c], !P0 ;  /* 0x00005f000d007a0c */ /* 0x010fc60004781270 */
[----:B------:R-:W3:Y:S04]  /*534a0*/  LDL.LU R13, [R1+0x13f0] ;  /* 0x0013f000010d7983 */ /* 0x000ee80000300800 */
[----:B------:R-:W4:Y:S04]  /*534b0*/  LDL.LU R11, [R1+0x13f8] ;  /* 0x0013f800010b7983 */ /* 0x000f280000300800 */
[----:B------:R1:W-:Y:S01]  /*534c0*/  @P5 STG.E [R8.64], R246 ;  /* 0x000000f608005986 */ /* 0x0003e2000c101908 */
[----:B------:R-:W-:-:S03]  /*534d0*/  ISETP.LT.AND P2, PT, R15, c[0x0][0x17c], !P0 ;  /* 0x00005f000f007a0c */ /* 0x000fc60004741270 */
[----:B------:R-:W4:Y:S01]  /*534e0*/  LDL.LU R15, [R1+0x13fc] ;  /* 0x0013fc00010f7983 */ /* 0x000f220000300800 */
[----:B------:R-:W-:-:S03]  /*534f0*/  ISETP.LT.AND P1, PT, R16, c[0x0][0x17c], !P0 ;  /* 0x00005f0010007a0c */ /* 0x000fc60004721270 */
[----:B------:R-:W4:Y:S01]  /*53500*/  LDL.LU R16, [R1+0x1400] ;  /* 0x0014000001107983 */ /* 0x000f220000300800 */
[----:B------:R-:W-:-:S03]  /*53510*/  ISETP.LT.AND P5, PT, R12, c[0x0][0x17c], !P0 ;  /* 0x00005f000c007a0c */ /* 0x000fc600047a1270 */
[----:B------:R-:W4:Y:S01]  /*53520*/  LDL.LU R12, [R1+0x1404] ;  /* 0x00140400010c7983 */ /* 0x000f220000300800 */
[----:B------:R-:W-:Y:S02]  /*53530*/  IADD3 R10, R2, c[0x0][0x198], RZ ;  /* 0x00006600020a7a10 */ /* 0x000fe40007ffe0ff */
[----:B------:R-:W-:Y:S02]  /*53540*/  ISETP.LT.AND P3, PT, R17, c[0x0][0x17c], !P0 ;  /* 0x00005f0011007a0c */ /* 0x000fe40004761270 */
[CC--:B-1----:R-:W-:Y:S02]  /*53550*/  LEA R4, P6, R10.reuse, R46.reuse, 0x2 ;  /* 0x0000002e0a047211 */ /* 0x0c2fe400078c10ff */
[C---:B------:R-:W-:Y:S02]  /*53560*/  IADD3 R2, R10.reuse, c[0x0][0x198], RZ ;  /* 0x000066000a027a10 */ /* 0x040fe40007ffe0ff */
[----:B------:R-:W-:Y:S02]  /*53570*/  LEA.HI.X.SX32 R5, R10, R47, 0x2, P6 ;  /* 0x0000002f0a057211 */ /* 0x000fe400030f16ff */
[----:B------:R-:W-:-:S02]  /*53580*/  LEA R8, P6, R2, R46, 0x2 ;  /* 0x0000002e02087211 */ /* 0x000fc400078c10ff */
[C---:B------:R-:W-:Y:S01]  /*53590*/  IADD3 R10, R2.reuse, c[0x0][0x198], RZ ;  /* 0x00006600020a7a10 */ /* 0x040fe20007ffe0ff */
[----:B------:R1:W-:Y:S01]  /*535a0*/  @P4 STG.E [R4.64], R247 ;  /* 0x000000f704004986 */ /* 0x0003e2000c101908 */
[----:B------:R-:W-:Y:S02]  /*535b0*/  LEA.HI.X.SX32 R9, R2, R47, 0x2, P6 ;  /* 0x0000002f02097211 */ /* 0x000fe400030f16ff */
[----:B------:R-:W-:-:S03]  /*535c0*/  IADD3 R2, R10, c[0x0][0x198], RZ ;  /* 0x000066000a027a10 */ /* 0x000fc60007ffe0ff */
[----:B------:R1:W-:Y:S02]  /*535d0*/  @P3 STG.E [R8.64], R226 ;  /* 0x000000e208003986 */ /* 0x0003e4000c101908 */
[----:B-1----:R-:W-:-:S04]  /*535e0*/  LEA R4, P6, R10, R46, 0x2 ;  /* 0x0000002e0a047211 */ /* 0x002fc800078c10ff */
[-C--:B------:R-:W-:Y:S02]  /*535f0*/  LEA.HI.X.SX32 R5, R10, R47.reuse, 0x2, P6 ;  /* 0x0000002f0a057211 */ /* 0x080fe400030f16ff */
[C---:B------:R-:W-:Y:S02]  /*53600*/  LEA R8, P6, R2.reuse, R46, 0x2 ;  /* 0x0000002e02087211 */ /* 0x040fe400078c10ff */
[C---:B------:R-:W-:Y:S01]  /*53610*/  IADD3 R10, R2.reuse, c[0x0][0x198], RZ ;  /* 0x00006600020a7a10 */ /* 0x040fe20007ffe0ff */
[----:B------:R1:W-:Y:S01]  /*53620*/  @P2 STG.E [R4.64], R227 ;  /* 0x000000e304002986 */ /* 0x0003e2000c101908 */
[----:B------:R-:W-:Y:S02]  /*53630*/  LEA.HI.X.SX32 R9, R2, R47, 0x2, P6 ;  /* 0x0000002f02097211 */ /* 0x000fe400030f16ff */
[----:B------:R-:W-:-:S03]  /*53640*/  IADD3 R2, R10, c[0x0][0x198], RZ ;  /* 0x000066000a027a10 */ /* 0x000fc60007ffe0ff */
[----:B------:R1:W-:Y:S02]  /*53650*/  @P1 STG.E [R8.64], R82 ;  /* 0x0000005208001986 */ /* 0x0003e4000c101908 */
[----:B-1----:R-:W-:-:S04]  /*53660*/  LEA R4, P6, R10, R46, 0x2 ;  /* 0x0000002e0a047211 */ /* 0x002fc800078c10ff */
[----:B------:R-:W-:Y:S02]  /*53670*/  LEA.HI.X.SX32 R5, R10, R47, 0x2, P6 ;  /* 0x0000002f0a057211 */ /* 0x000fe400030f16ff */
[----:B------:R-:W-:-:S04]  /*53680*/  LEA R8, P6, R2, R46, 0x2 ;  /* 0x0000002e02087211 */ /* 0x000fc800078c10ff */
[----:B------:R-:W-:Y:S01]  /*53690*/  LEA.HI.X.SX32 R9, R2, R47, 0x2, P6 ;  /* 0x0000002f02097211 */ /* 0x000fe200030f16ff */
[----:B------:R1:W-:Y:S01]  /*536a0*/  @P5 STG.E [R4.64], R83 ;  /* 0x0000005304005986 */ /* 0x0003e2000c101908 */
[----:B--2---:R-:W-:-:S03]  /*536b0*/  ISETP.LT.AND P4, PT, R14, c[0x0][0x17c], !P0 ;  /* 0x00005f000e007a0c */ /* 0x004fc60004781270 */
[----:B------:R-:W2:Y:S01]  /*536c0*/  LDL.LU R14, [R1+0x140c] ;  /* 0x00140c00010e7983 */ /* 0x000ea20000300800 */
[----:B---3--:R-:W-:-:S03]  /*536d0*/  ISETP.LT.AND P3, PT, R13, c[0x0][0x17c], !P0 ;  /* 0x00005f000d007a0c */ /* 0x008fc60004761270 */
[----:B------:R-:W3:Y:S01]  /*536e0*/  LDL.LU R13, [R1+0x141c] ;  /* 0x00141c00010d7983 */ /* 0x000ee20000300800 */
[----:B----4-:R-:W-:-:S03]  /*536f0*/  ISETP.LT.AND P2, PT, R11, c[0x0][0x17c], !P0 ;  /* 0x00005f000b007a0c */ /* 0x010fc60004741270 */
        /* <DEDUP_REMOVED lines=16> */
[C---:B------:R-:W-:Y:S01]  /*53800*/  IADD3 R2, R10.reuse, c[0x0][0x198], RZ ;  /* 0x000066000a027a10 */ /* 0x040fe20007ffe0ff */
[----:B------:R-:W-:Y:S04]  /*53810*/  LDS.128 R68, [R3+0x1800] ;  /* 0x0018000003447984 */ /* 0x000fe80000000c00 */
[----:B------:R1:W-:Y:S02]  /*53820*/  @P2 STG.E [R8.64], R242 ;  /* 0x000000f208002986 */ /* 0x0003e4000c101908 */
[----:B-1----:R-:W-:-:S04]  /*53830*/  LEA R4, P6, R10, R46, 0x2 ;  /* 0x0000002e0a047211 */ /* 0x002fc800078c10ff */
[-C--:B------:R-:W-:Y:S02]  /*53840*/  LEA.HI.X.SX32 R5, R10, R47.reuse, 0x2, P6 ;  /* 0x0000002f0a057211 */ /* 0x080fe400030f16ff */
[C---:B------:R-:W-:Y:S02]  /*53850*/  IADD3 R10, R2.reuse, c[0x0][0x198], RZ ;  /* 0x00006600020a7a10 */ /* 0x040fe40007ffe0ff */
[C---:B------:R-:W-:Y:S01]  /*53860*/  LEA R8, P6, R2.reuse, R46, 0x2 ;  /* 0x0000002e02087211 */ /* 0x040fe200078c10ff */
[----:B------:R1:W-:Y:S03]  /*53870*/  @P1 STG.E [R4.64], R243 ;  /* 0x000000f304001986 */ /* 0x0003e6000c101908 */
        /* <DEDUP_REMOVED lines=100> */
[----:B------:R-:W-:Y:S02]  /*53ec0*/  ISETP.LT.AND P2, PT, R16, c[0x0][0x17c], !P0 ;  /* 0x00005f0010007a0c */ /* 0x000fe40004741270 */
[C---:B------:R-:W-:Y:S01]  /*53ed0*/  IADD3 R2, R8.reuse, c[0x0][0x198], RZ ;  /* 0x0000660008027a10 */ /* 0x040fe20007ffe0ff */
        /* <DEDUP_REMOVED lines=20> */
[----:B------:R-:W4:Y:S04]  /*54020*/  LDL.LU R9, [R1+0x14e0] ;  /* 0x0014e00001097983 */ /* 0x000f280000300800 */
[----:B------:R1:W-:Y:S01]  /*54030*/  @P5 STG.E [R6.64], R152 ;  /* 0x0000009806005986 */ /* 0x0003e2000c101908 */
        /* <DEDUP_REMOVED lines=18> */
[C---:B------:R-:W-:Y:S02]  /*54160*/  IADD3 R8, R2.reuse, c[0x0][0x198], RZ ;  /* 0x0000660002087a10 */ /* 0x040fe40007ffe0ff */
[----:B------:R-:W-:Y:S01]  /*54170*/  LEA.HI.X.SX32 R7, R2, R47, 0x2, P6 ;  /* 0x0000002f02077211 */ /* 0x000fe200030f16ff */
[----:B------:R1:W-:Y:S01]  /*54180*/  @P2 STG.E [R4.64], R149 ;  /* 0x0000009504002986 */ /* 0x0003e2000c101908 */
        /* <DEDUP_REMOVED lines=12> */
[----:B------:R-:W4:Y:S01]  /*54250*/  LDL.LU R11, [R1+0x1500] ;  /* 0x00150000010b7983 */ /* 0x000f220000300800 */
[----:B------:R-:W-:-:S03]  /*54260*/  ISETP.LT.AND P1, PT, R9, c[0x0][0x17c], !P0 ;  /* 0x00005f0009007a0c */ /* 0x000fc60004721270 */
        /* <DEDUP_REMOVED lines=282> */
[----:B------:R-:W-:Y:S01]  /*55410*/  LDS.128 R56, [R0+0x1800] ;  /* 0x0018000000387984 */ /* 0x000fe20000000c00 */
[----:B---3--:R-:W-:-:S03]  /*55420*/  ISETP.LT.AND P5, PT, R13, c[0x0][0x17c], !P0 ;  /* 0x00005f000d007a0c */ /* 0x008fc600047a1270 */
[----:B------:R-:W2:Y:S04]  /*55430*/  LDL.LU R14, [R1+0x1638] ;  /* 0x00163800010e7983 */ /* 0x000ea80000300800 */
[----:B------:R-:W3:Y:S01]  /*55440*/  LDL.LU R13, [R1+0x163c] ;  /* 0x00163c00010d7983 */ /* 0x000ee20000300800 */
[----:B----4-:R-:W-:Y:S02]  /*55450*/  ISETP.LT.AND P4, PT, R11, c[0x0][0x17c], !P0 ;  /* 0x00005f000b007a0c */ /* 0x010fe40004781270 */
[----:B------:R-:W-:Y:S01]  /*55460*/  ISETP.LT.AND P3, PT, R9, c[0x0][0x17c], !P0 ;  /* 0x00005f0009007a0c */ /* 0x000fe20004761270 */
        /* <DEDUP_REMOVED lines=150> */
[----:B------:R-:W4:Y:S04]  /*55dd0*/  LDL.LU R12, [R1+0x1594] ;  /* 0x00159400010c7983 */ /* 0x000f280000300800 */
[----:B------:R-:W4:Y:S01]  /*55de0*/  LDL.LU R18, [R1+0x1588] ;  /* 0x0015880001127983 */ /* 0x000f220000300800 */
[----:B------:R-:W-:-:S03]  /*55df0*/  IADD3 R8, R2, c[0x0][0x198], RZ ;  /* 0x0000660002087a10 */ /* 0x000fc60007ffe0ff */
[----:B------:R-:W4:Y:S01]  /*55e00*/  LDL.LU R17, [R1+0x1580] ;  /* 0x0015800001117983 */ /* 0x000f220000300800 */
[CC--:B-1----:R-:W-:Y:S02]  /*55e10*/  LEA R4, P6, R8.reuse, R46.reuse, 0x2 ;  /* 0x0000002e08047211 */ /* 0x0c2fe400078c10ff */
[C---:B------:R-:W-:Y:S01]  /*55e20*/  IADD3 R2, R8.reuse, c[0x0][0x198], RZ ;  /* 0x0000660008027a10 */ /* 0x040fe20007ffe0ff */
[----:B------:R-:W4:Y:S01]  /*55e30*/  LDL.LU R15, [R1+0x157c] ;  /* 0x00157c00010f7983 */ /* 0x000f220000300800 */
        /* <DEDUP_REMOVED lines=20> */
[----:B---3--:R-:W-:-:S03]  /*55f80*/  ISETP.LT.AND P5, PT, R13, c[0x0][0x17c], !P0 ;  /* 0x00005f000d007a0c */ /* 0x008fc600047a1270 */
[----:B------:R-:W3:Y:S01]  /*55f90*/  LDL.LU R13, [R1+0x1564] ;  /* 0x00156400010d7983 */ /* 0x000ee20000300800 */
[----:B--2---:R-:W-:-:S03]  /*55fa0*/  ISETP.LT.AND P1, PT, R14, c[0x0][0x17c], !P0 ;  /* 0x00005f000e007a0c */ /* 0x004fc60004721270 */
[----:B------:R-:W2:Y:S01]  /*55fb0*/  LDL.LU R14, [R1+0x1560] ;  /* 0x00156000010e7983 */ /* 0x000ea20000300800 */
[----:B----4-:R-:W-:Y:S02]  /*55fc0*/  ISETP.LT.AND P3, PT, R9, c[0x0][0x17c], !P0 ;  /* 0x00005f0009007a0c */ /* 0x010fe40004761270 */
[----:B------:R-:W-:Y:S01]  /*55fd0*/  IADD3 R9, R2, c[0x0][0x198], RZ ;  /* 0x0000660002097a10 */ /* 0x000fe20007ffe0ff */
[----:B------:R-:W4:Y:S03]  /*55fe0*/  LDL.LU R16, [R1+0x155c] ;  /* 0x00155c0001107983 */ /* 0x000f260000300800 */
[C---:B------:R-:W-:Y:S02]  /*55ff0*/  LEA R8, P6, R9.reuse, R46, 0x2 ;  /* 0x0000002e09087211 */ /* 0x040fe400078c10ff */
[C---:B------:R-:W-:Y:S02]  /*56000*/  IADD3 R2, R9.reuse, c[0x0][0x198], RZ ;  /* 0x0000660009027a10 */ /* 0x040fe40007ffe0ff */
[----:B------:R-:W-:Y:S01]  /*56010*/  LEA.HI.X.SX32 R9, R9, R47, 0x2, P6 ;  /* 0x0000002f09097211 */ /* 0x000fe200030f16ff */
[----:B------:R1:W-:Y:S04]  /*56020*/  @P1 STG.E [R6.64], R168 ;  /* 0x000000a806001986 */ /* 0x0003e8000c101908 */
[----:B------:R1:W-:Y:S01]  /*56030*/  @P5 STG.E [R8.64], R169 ;  /* 0x000000a908005986 */ /* 0x0003e2000c101908 */
[----:B------:R-:W-:-:S03]  /*56040*/  ISETP.LT.AND P5, PT, R18, c[0x0][0x17c], !P0 ;  /* 0x00005f0012007a0c */ /* 0x000fc600047a1270 */
[----:B------:R-:W4:Y:S01]  /*56050*/  LDL.LU R18, [R1+0x1558] ;  /* 0x0015580001127983 */ /* 0x000f220000300800 */
[----:B------:R-:W-:Y:S02]  /*56060*/  ISETP.LT.AND P2, PT, R10, c[0x0][0x17c], !P0 ;  /* 0x00005f000a007a0c */ /* 0x000fe40004741270 */
[----:B------:R-:W-:Y:S02]  /*56070*/  LEA R10, P6, R2, R46, 0x2 ;  /* 0x0000002e020a7211 */ /* 0x000fe400078c10ff */
[----:B------:R-:W-:Y:S02]  /*56080*/  ISETP.LT.AND P1, PT, R12, c[0x0][0x17c], !P0 ;  /* 0x00005f000c007a0c */ /* 0x000fe40004721270 */
[C---:B------:R-:W-:Y:S02]  /*56090*/  IADD3 R12, R2.reuse, c[0x0][0x198], RZ ;  /* 0x00006600020c7a10 */ /* 0x040fe40007ffe0ff */
[----:B------:R-:W-:Y:S02]  /*560a0*/  ISETP.LT.AND P4, PT, R11, c[0x0][0x17c], !P0 ;  /* 0x00005f000b007a0c */ /* 0x000fe40004781270 */
[----:B------:R-:W-:-:S02]  /*560b0*/  LEA.HI.X.SX32 R11, R2, R47, 0x2, P6 ;  /* 0x0000002f020b7211 */ /* 0x000fc400030f16ff */
[CC--:B-1----:R-:W-:Y:S02]  /*560c0*/  LEA R4, P6, R12.reuse, R46.reuse, 0x2 ;  /* 0x0000002e0c047211 */ /* 0x0c2fe400078c10ff */
[C---:B------:R-:W-:Y:S02]  /*560d0*/  IADD3 R2, R12.reuse, c[0x0][0x198], RZ ;  /* 0x000066000c027a10 */ /* 0x040fe40007ffe0ff */
[-C--:B------:R-:W-:Y:S02]  /*560e0*/  LEA.HI.X.SX32 R5, R12, R47.reuse, 0x2, P6 ;  /* 0x0000002f0c057211 */ /* 0x080fe400030f16ff */
[C---:B------:R-:W-:Y:S02]  /*560f0*/  LEA R6, P6, R2.reuse, R46, 0x2 ;  /* 0x0000002e02067211 */ /* 0x040fe400078c10ff */
[C---:B------:R-:W-:Y:S02]  /*56100*/  IADD3 R12, R2.reuse, c[0x0][0x198], RZ ;  /* 0x00006600020c7a10 */ /* 0x040fe40007ffe0ff */
[----:B------:R-:W-:Y:S01]  /*56110*/  LEA.HI.X.SX32 R7, R2, R47, 0x2, P6 ;  /* 0x0000002f02077211 */ /* 0x000fe200030f16ff */
[----:B------:R1:W-:Y:S01]  /*56120*/  @P4 STG.E [R10.64], R196 ;  /* 0x000000c40a004986 */ /* 0x0003e2000c101908 */
[----:B------:R-:W-:-:S02]  /*56130*/  ISETP.LT.AND P4, PT, R17, c[0x0][0x17c], !P0 ;  /* 0x00005f0011007a0c */ /* 0x000fc40004781270 */
[C---:B------:R-:W-:Y:S01]  /*56140*/  LEA R8, P6, R12.reuse, R46, 0x2 ;  /* 0x0000002e0c087211 */ /* 0x040fe200078c10ff */
[----:B------:R1:W-:Y:S01]  /*56150*/  @P3 STG.E [R4.64], R197 ;  /* 0x000000c504003986 */ /* 0x0003e2000c101908 */
[----:B------:R-:W-:Y:S02]  /*56160*/  ISETP.LT.AND P3, PT, R15, c[0x0][0x17c], !P0 ;  /* 0x00005f000f007a0c */ /* 0x000fe40004761270 */
[C---:B------:R-:W-:Y:S01]  /*56170*/  IADD3 R2, R12.reuse, c[0x0][0x198], RZ ;  /* 0x000066000c027a10 */ /* 0x040fe20007ffe0ff */
[----:B------:R-:W4:Y:S04]  /*56180*/  LDL.LU R17, [R1+0x1554] ;  /* 0x0015540001117983 */ /* 0x000f280000300800 */
[----:B------:R2:W-:Y:S01]  /*56190*/  @P2 STG.E [R6.64], R220 ;  /* 0x000000dc06002986 */ /* 0x0005e2000c101908 */
[----:B------:R-:W-:-:S03]  /*561a0*/  LEA.HI.X.SX32 R9, R12, R47, 0x2, P6 ;  /* 0x0000002f0c097211 */ /* 0x000fc600030f16ff */
[----:B------:R-:W4:Y:S01]  /*561b0*/  LDL.LU R15, [R1+0x153c] ;  /* 0x00153c00010f7983 */ /* 0x000f220000300800 */
[CC--:B-1----:R-:W-:Y:S02]  /*561c0*/  LEA R10, P6, R2.reuse, R46.reuse, 0x2 ;  /* 0x0000002e020a7211 */ /* 0x0c2fe400078c10ff */
[C---:B------:R-:W-:Y:S01]  /*561d0*/  IADD3 R12, R2.reuse, c[0x0][0x198], RZ ;  /* 0x00006600020c7a10 */ /* 0x040fe20007ffe0ff */
[----:B------:R1:W-:Y:S01]  /*561e0*/  @P1 STG.E [R8.64], R221 ;  /* 0x000000dd08001986 */ /* 0x0003e2000c101908 */
[----:B------:R-:W-:Y:S02]  /*561f0*/  LEA.HI.X.SX32 R11, R2, R47, 0x2, P6 ;  /* 0x0000002f020b7211 */ /* 0x000fe400030f16ff */
[----:B------:R-:W-:-:S03]  /*56200*/  LEA R4, P6, R12, R46, 0x2 ;  /* 0x0000002e0c047211 */ /* 0x000fc600078c10ff */
[----:B------:R1:W-:Y:S01]  /*56210*/  @P5 STG.E [R10.64], R78 ;  /* 0x0000004e0a005986 */ /* 0x0003e2000c101908 */
[----:B------:R-:W-:-:S05]  /*56220*/  LEA.HI.X.SX32 R5, R12, R47, 0x2, P6 ;  /* 0x0000002f0c057211 */ /* 0x000fca00030f16ff */
[----:B------:R1:W-:Y:S01]  /*56230*/  @P4 STG.E [R4.64], R79 ;  /* 0x0000004f04004986 */ /* 0x0003e2000c101908 */
[----:B---3--:R-:W-:-:S03]  /*56240*/  ISETP.LT.AND P2, PT, R13, c[0x0][0x17c], !P0 ;  /* 0x00005f000d007a0c */ /* 0x008fc60004741270 */
[----:B------:R-:W3:Y:S01]  /*56250*/  LDL.LU R13, [R1+0x1538] ;  /* 0x00153800010d7983 */ /* 0x000ee20000300800 */
[----:B--2---:R-:W-:-:S03]  /*56260*/  ISETP.LT.AND P1, PT, R14, c[0x0][0x17c], !P0 ;  /* 0x00005f000e007a0c */ /* 0x004fc60004721270 */
[----:B------:R-:W2:Y:S01]  /*56270*/  LDL.LU R14, [R1+0x1534] ;  /* 0x00153400010e7983 */ /* 0x000ea20000300800 */
[----:B----4-:R-:W-:-:S03]  /*56280*/  ISETP.LT.AND P5, PT, R16, c[0x0][0x17c], !P0 ;  /* 0x00005f0010007a0c */ /* 0x010fc600047a1270 */
[----:B------:R-:W4:Y:S01]  /*56290*/  LDL.LU R16, [R1+0x152c] ;  /* 0x00152c0001107983 */ /* 0x000f220000300800 */
[----:B------:R-:W-:-:S03]  /*562a0*/  ISETP.LT.AND P4, PT, R18, c[0x0][0x17c], !P0 ;  /* 0x00005f0012007a0c */ /* 0x000fc60004781270 */
[----:B------:R-:W4:Y:S01]  /*562b0*/  LDL.LU R18, [R1+0x1520] ;  /* 0x0015200001127983 */ /* 0x000f220000300800 */
[----:B------:R-:W-:-:S04]  /*562c0*/  IADD3 R2, R12, c[0x0][0x198], RZ ;  /* 0x000066000c027a10 */ /* 0x000fc80007ffe0ff */
[CC--:B------:R-:W-:Y:S02]  /*562d0*/  LEA R6, P6, R2.reuse, R46.reuse, 0x2 ;  /* 0x0000002e02067211 */ /* 0x0c0fe400078c10ff */
[C---:B------:R-:W-:Y:S02]  /*562e0*/  IADD3 R12, R2.reuse, c[0x0][0x198], RZ ;  /* 0x00006600020c7a10 */ /* 0x040fe40007ffe0ff */
[-C--:B------:R-:W-:Y:S02]  /*562f0*/  LEA.HI.X.SX32 R7, R2, R47.reuse, 0x2, P6 ;  /* 0x0000002f02077211 */ /* 0x080fe400030f16ff */
[C---:B-1----:R-:W-:Y:S02]  /*56300*/  LEA R8, P6, R12.reuse, R46, 0x2 ;  /* 0x0000002e0c087211 */ /* 0x042fe400078c10ff */
[C---:B------:R-:W-:Y:S02]  /*56310*/  IADD3 R2, R12.reuse, c[0x0][0x198], RZ ;  /* 0x000066000c027a10 */ /* 0x040fe40007ffe0ff */
[----:B------:R-:W-:-:S02]  /*56320*/  LEA.HI.X.SX32 R9, R12, R47, 0x2, P6 ;  /* 0x0000002f0c097211 */ /* 0x000fc400030f16ff */
[CC--:B------:R-:W-:Y:S02]  /*56330*/  LEA R10, P6, R2.reuse, R46.reuse, 0x2 ;  /* 0x0000002e020a7211 */ /* 0x0c0fe400078c10ff */
[C---:B------:R-:W-:Y:S02]  /*56340*/  IADD3 R12, R2.reuse, c[0x0][0x198], RZ ;  /* 0x00006600020c7a10 */ /* 0x040fe40007ffe0ff */
[----:B------:R-:W-:Y:S01]  /*56350*/  LEA.HI.X.SX32 R11, R2, R47, 0x2, P6 ;  /* 0x0000002f020b7211 */ /* 0x000fe200030f16ff */
[----:B------:R1:W-:Y:S01]  /*56360*/  @P3 STG.E [R6.64], R138 ;  /* 0x0000008a06003986 */ /* 0x0003e2000c101908 */
[----:B------:R-:W-:-:S03]  /*56370*/  LEA R4, P6, R12, R46, 0x2 ;  /* 0x0000002e0c047211 */ /* 0x000fc600078c10ff */
[----:B------:R1:W-:Y:S01]  /*56380*/  @P2 STG.E [R8.64], R139 ;  /* 0x0000008b08002986 */ /* 0x0003e2000c101908 */
[----:B------:R-:W-:Y:S02]  /*56390*/  IADD3 R2, R12, c[0x0][0x198], RZ ;  /* 0x000066000c027a10 */ /* 0x000fe40007ffe0ff */
[----:B------:R-:W-:Y:S01]  /*563a0*/  ISETP.LT.AND P3, PT, R17, c[0x0][0x17c], !P0 ;  /* 0x00005f0011007a0c */ /* 0x000fe20004761270 */
[----:B------:R1:W-:Y:S04]  /*563b0*/  @P1 STG.E [R10.64], R186 ;  /* 0x000000ba0a001986 */ /* 0x0003e8000c101908 */
[----:B------:R-:W4:Y:S01]  /*563c0*/  LDL.LU R17, [R1+0x1514] ;  /* 0x0015140001117983 */ /* 0x000f220000300800 */
[----:B------:R-:W-:-:S03]  /*563d0*/  ISETP.LT.AND P2, PT, R15, c[0x0][0x17c], !P0 ;  /* 0x00005f000f007a0c */ /* 0x000fc60004741270 */
[----:B------:R-:W4:Y:S01]  /*563e0*/  LDL.LU R15, [R1+0x1508] ;  /* 0x00150800010f7983 */ /* 0x000f220000300800 */
[-C--:B------:R-:W-:Y:S02]  /*563f0*/  LEA.HI.X.SX32 R5, R12, R47.reuse, 0x2, P6 ;  /* 0x0000002f0c057211 */ /* 0x080fe400030f16ff */
        /* <DEDUP_REMOVED lines=29> */
[----:B------:R-:W-:-:S03]  /*565d0*/  IADD3 R2, R12, c[0x0][0x198], RZ ;  /* 0x000066000c027a10 */ /* 0x000fc60007ffe0ff */
[----:B------:R1:W-:Y:S01]  /*565e0*/  @P5 STG.E [R6.64], R162 ;  /* 0x000000a206005986 */ /* 0x0003e2000c101908 */
[----:B------:R-:W-:-:S03]  /*565f0*/  ISETP.LT.AND P2, PT, R17, c[0x0][0x17c], !P0 ;  /* 0x00005f0011007a0c */ /* 0x000fc60004741270 */
        /* <DEDUP_REMOVED lines=70> */
[----:B------:R-:W-:-:S02]  /*56a60*/  IADD3 R2, R12, c[0x0][0x198], RZ ;  /* 0x000066000c027a10 */ /* 0x000fc40007ffe0ff */
[----:B------:R-:W-:Y:S01]  /*56a70*/  LOP3.LUT R142, R0, 0x20, RZ, 0x3c, !PT ;  /* 0x00000020008e7812 */ /* 0x000fe200078e3cff */
[----:B------:R-:W4:Y:S01]  /*56a80*/  LDL.LU R39, [R1+0x1408] ;  /* 0x0014080001277983 */ /* 0x000f220000300800 */
[CC--:B------:R-:W-:Y:S02]  /*56a90*/  LEA R10, P6, R2.reuse, R46.reuse, 0x2 ;  /* 0x0000002e020a7211 */ /* 0x0c0fe400078c10ff */
[C---:B------:R-:W-:Y:S01]  /*56aa0*/  IADD3 R12, R2.reuse, c[0x0][0x198], RZ ;  /* 0x00006600020c7a10 */ /* 0x040fe20007ffe0ff */
[----:B------:R-:W-:Y:S01]  /*56ab0*/  LDS.128 R60, [R142+0x1800] ;  /* 0x001800008e3c7984 */ /* 0x000fe20000000c00 */
[----:B------:R-:W-:Y:S02]  /*56ac0*/  LEA.HI.X.SX32 R11, R2, R47, 0x2, P6 ;  /* 0x0000002f020b7211 */ /* 0x000fe400030f16ff */
[C---:B-1----:R-:W-:Y:S02]  /*56ad0*/  LEA R4, P6, R12.reuse, R46, 0x2 ;  /* 0x0000002e0c047211 */ /* 0x042fe400078c10ff */
[----:B------:R-:W-:-:S02]  /*56ae0*/  IADD3 R2, R12, c[0x0][0x198], RZ ;  /* 0x000066000c027a10 */ /* 0x000fc40007ffe0ff */
[-C--:B------:R-:W-:Y:S02]  /*56af0*/  LEA.HI.X.SX32 R5, R12, R47.reuse, 0x2, P6 ;  /* 0x0000002f0c057211 */ /* 0x080fe400030f16ff */
[CC--:B------:R-:W-:Y:S02]  /*56b00*/  LEA R6, P6, R2.reuse, R46.reuse, 0x2 ;  /* 0x0000002e02067211 */ /* 0x0c0fe400078c10ff */
[C---:B------:R-:W-:Y:S02]  /*56b10*/  IADD3 R12, R2.reuse, c[0x0][0x198], RZ ;  /* 0x00006600020c7a10 */ /* 0x040fe40007ffe0ff */
[----:B------:R-:W-:Y:S02]  /*56b20*/  LEA.HI.X.SX32 R7, R2, R47, 0x2, P6 ;  /* 0x0000002f02077211 */ /* 0x000fe400030f16ff */
[C---:B------:R-:W-:Y:S01]  /*56b30*/  LEA R8, P6, R12.reuse, R46, 0x2 ;  /* 0x0000002e0c087211 */ /* 0x040fe200078c10ff */
[----:B------:R1:W-:Y:S01]  /*56b40*/  @P5 STG.E [R10.64], R194 ;  /* 0x000000c20a005986 */ /* 0x0003e2000c101908 */
[----:B------:R-:W-:-:S02]  /*56b50*/  IADD3 R2, R12, c[0x0][0x198], RZ ;  /* 0x000066000c027a10 */ /* 0x000fc40007ffe0ff */
[----:B------:R-:W-:Y:S01]  /*56b60*/  LEA.HI.X.SX32 R9, R12, R47, 0x2, P6 ;  /* 0x0000002f0c097211 */ /* 0x000fe200030f16ff */
[----:B------:R2:W-:Y:S04]  /*56b70*/  @P4 STG.E [R4.64], R195 ;  /* 0x000000c304004986 */ /* 0x0005e8000c101908 */
[----:B------:R-:W-:Y:S01]  /*56b80*/  @P3 STG.E [R6.64], R214 ;  /* 0x000000d606003986 */ /* 0x000fe2000c101908 */
[----:B-1----:R-:W-:-:S04]  /*56b90*/  LEA R10, P6, R2, R46, 0x2 ;  /* 0x0000002e020a7211 */ /* 0x002fc800078c10ff */
[----:B------:R-:W-:Y:S01]  /*56ba0*/  LEA.HI.X.SX32 R11, R2, R47, 0x2, P6 ;  /* 0x0000002f020b7211 */ /* 0x000fe200030f16ff */
[----:B------:R1:W-:Y:S01]  /*56bb0*/  @P2 STG.E [R8.64], R215 ;  /* 0x000000d708002986 */ /* 0x0003e2000c101908 */
[----:B------:R-:W-:Y:S02]  /*56bc0*/  ISETP.LT.AND P5, PT, R17, c[0x0][0x17c], !P0 ;  /* 0x00005f0011007a0c */ /* 0x000fe400047a1270 */
[----:B------:R-:W-:Y:S01]  /*56bd0*/  ISETP.LT.AND P4, PT, R15, c[0x0][0x17c], !P0 ;  /* 0x00005f000f007a0c */ /* 0x000fe20004781270 */
[----:B------:R-:W-:Y:S01]  /*56be0*/  @P1 STG.E [R10.64], R134 ;  /* 0x000000860a001986 */ /* 0x000fe2000c101908 */
[----:B------:R-:W-:-:S05]  /*56bf0*/  LOP3.LUT R143, R0, 0x40, RZ, 0x3c, !PT ;  /* 0x00000040008f7812 */ /* 0x000fca00078e3cff */
[----:B------:R-:W-:Y:S01]  /*56c00*/  LDS.128 R64, [R143+0x1800] ;  /* 0x001800008f407984 */ /* 0x000fe20000000c00 */
[----:B---3--:R-:W-:Y:S02]  /*56c10*/  ISETP.LT.AND P3, PT, R13, c[0x0][0x17c], !P0 ;  /* 0x00005f000d007a0c */ /* 0x008fe40004761270 */
[----:B------:R-:W-:-:S04]  /*56c20*/  IADD3 R13, R2, c[0x0][0x198], RZ ;  /* 0x00006600020d7a10 */ /* 0x000fc80007ffe0ff */
[CC--:B------:R-:W-:Y:S02]  /*56c30*/  LEA R12, P6, R13.reuse, R46.reuse, 0x2 ;  /* 0x0000002e0d0c7211 */ /* 0x0c0fe400078c10ff */
[C---:B------:R-:W-:Y:S02]  /*56c40*/  IADD3 R2, R13.reuse, c[0x0][0x198], RZ ;  /* 0x000066000d027a10 */ /* 0x040fe40007ffe0ff */
[----:B--2---:R-:W-:Y:S02]  /*56c50*/  ISETP.LT.AND P2, PT, R14, c[0x0][0x17c], !P0 ;  /* 0x00005f000e007a0c */ /* 0x004fe40004741270 */
[----:B------:R-:W-:Y:S02]  /*56c60*/  LEA.HI.X.SX32 R13, R13, R47, 0x2, P6 ;  /* 0x0000002f0d0d7211 */ /* 0x000fe400030f16ff */
[C---:B------:R-:W-:Y:S02]  /*56c70*/  LEA R14, P6, R2.reuse, R46, 0x2 ;  /* 0x0000002e020e7211 */ /* 0x040fe400078c10ff */
[----:B------:R-:W-:-:S02]  /*56c80*/  IADD3 R4, R2, c[0x0][0x198], RZ ;  /* 0x0000660002047a10 */ /* 0x000fc40007ffe0ff */
[----:B----4-:R-:W-:Y:S02]  /*56c90*/  ISETP.LT.AND P1, PT, R16, c[0x0][0x17c], !P0 ;  /* 0x00005f0010007a0c */ /* 0x010fe40004721270 */
[-C--:B------:R-:W-:Y:S02]  /*56ca0*/  LEA.HI.X.SX32 R15, R2, R47.reuse, 0x2, P6 ;  /* 0x0000002f020f7211 */ /* 0x080fe400030f16ff */
[C---:B------:R-:W-:Y:S02]  /*56cb0*/  LEA R16, P6, R4.reuse, R46, 0x2 ;  /* 0x0000002e04107211 */ /* 0x040fe400078c10ff */
[C---:B------:R-:W-:Y:S02]  /*56cc0*/  IADD3 R2, R4.reuse, c[0x0][0x198], RZ ;  /* 0x0000660004027a10 */ /* 0x040fe40007ffe0ff */
[----:B------:R-:W-:Y:S01]  /*56cd0*/  LEA.HI.X.SX32 R17, R4, R47, 0x2, P6 ;  /* 0x0000002f04117211 */ /* 0x000fe200030f16ff */
[----:B------:R2:W-:Y:S04]  /*56ce0*/  @P5 STG.E [R12.64], R135 ;  /* 0x000000870c005986 */ /* 0x0005e8000c101908 */
[----:B------:R-:W3:Y:S01]  /*56cf0*/  LDS.128 R4, [R0] ;  /* 0x0000000000047984 */ /* 0x000ee20000000c00 */
[----:B-1----:R-:W-:-:S03]  /*56d00*/  IADD3 R8, R2, c[0x0][0x198], RZ ;  /* 0x0000660002087a10 */ /* 0x002fc60007ffe0ff */
[----:B------:R-:W-:Y:S01]  /*56d10*/  @P4 STG.E [R14.64], R170 ;  /* 0x000000aa0e004986 */ /* 0x000fe2000c101908 */
[----:B------:R-:W-:Y:S02]  /*56d20*/  ISETP.LT.AND P5, PT, R18, c[0x0][0x17c], !P0 ;  /* 0x00005f0012007a0c */ /* 0x000fe400047a1270 */
[-C--:B------:R-:W-:Y:S02]  /*56d30*/  LEA R18, P6, R2, R46.reuse, 0x2 ;  /* 0x0000002e02127211 */ /* 0x080fe400078c10ff */
[----:B------:R-:W-:Y:S02]  /*56d40*/  ISETP.LT.AND P4, PT, R20, c[0x0][0x17c], !P0 ;  /* 0x00005f0014007a0c */ /* 0x000fe40004781270 */
[----:B------:R-:W-:Y:S02]  /*56d50*/  LEA.HI.X.SX32 R19, R2, R47, 0x2, P6 ;  /* 0x0000002f02137211 */ /* 0x000fe400030f16ff */
[C---:B------:R-:W-:Y:S02]  /*56d60*/  LEA R20, P6, R8.reuse, R46, 0x2 ;  /* 0x0000002e08147211 */ /* 0x040fe400078c10ff */
[----:B------:R-:W-:Y:S01]  /*56d70*/  IADD3 R2, R8, c[0x0][0x198], RZ ;  /* 0x0000660008027a10 */ /* 0x000fe20007ffe0ff */
[----:B------:R1:W-:Y:S01]  /*56d80*/  @P3 STG.E [R16.64], R171 ;  /* 0x000000ab10003986 */ /* 0x0003e2000c101908 */
[----:B------:R-:W-:-:S02]  /*56d90*/  ISETP.LT.AND P3, PT, R22, c[0x0][0x17c], !P0 ;  /* 0x00005f0016007a0c */ /* 0x000fc40004761270 */
[-C--:B------:R-:W-:Y:S02]  /*56da0*/  LEA.HI.X.SX32 R21, R8, R47.reuse, 0x2, P6 ;  /* 0x0000002f08157211 */ /* 0x080fe400030f16ff */
[CC--:B------:R-:W-:Y:S02]  /*56db0*/  LEA R22, P6, R2.reuse, R46.reuse, 0x2 ;  /* 0x0000002e02167211 */ /* 0x0c0fe400078c10ff */
[----:B--2---:R-:W-:Y:S01]  /*56dc0*/  IADD3 R12, R2, c[0x0][0x198], RZ ;  /* 0x00006600020c7a10 */ /* 0x004fe20007ffe0ff */
[----:B------:R-:W-:Y:S01]  /*56dd0*/  @P2 STG.E [R18.64], R198 ;  /* 0x000000c612002986 */ /* 0x000fe2000c101908 */
[----:B------:R-:W-:Y:S02]  /*56de0*/  ISETP.LT.AND P2, PT, R24, c[0x0][0x17c], !P0 ;  /* 0x00005f0018007a0c */ /* 0x000fe40004741270 */
[----:B------:R-:W-:Y:S01]  /*56df0*/  LEA.HI.X.SX32 R23, R2, R47, 0x2, P6 ;  /* 0x0000002f02177211 */ /* 0x000fe200030f16ff */
[----:B------:R-:W2:Y:S01]  /*56e00*/  LDS.128 R8, [R142] ;  /* 0x000000008e087984 */ /* 0x000ea20000000c00 */
[----:B------:R-:W-:-:S02]  /*56e10*/  LEA R24, P6, R12, R46, 0x2 ;  /* 0x0000002e0c187211 */ /* 0x000fc400078c10ff */
[C---:B------:R-:W-:Y:S02]  /*56e20*/  IADD3 R2, R12.reuse, c[0x0][0x198], RZ ;  /* 0x000066000c027a10 */ /* 0x040fe40007ffe0ff */
[----:B------:R-:W-:Y:S02]  /*56e30*/  LEA.HI.X.SX32 R25, R12, R47, 0x2, P6 ;  /* 0x0000002f0c197211 */ /* 0x000fe400030f16ff */
[----:B------:R-:W4:Y:S01]  /*56e40*/  LDS.128 R12, [R143] ;  /* 0x000000008f0c7984 */ /* 0x000f220000000c00 */
[----:B-1----:R-:W-:-:S03]  /*56e50*/  IADD3 R16, R2, c[0x0][0x198], RZ ;  /* 0x0000660002107a10 */ /* 0x002fc60007ffe0ff */
[----:B------:R1:W-:Y:S01]  /*56e60*/  @P1 STG.E [R20.64], R199 ;  /* 0x000000c714001986 */ /* 0x0003e2000c101908 */
[----:B------:R-:W-:Y:S02]  /*56e70*/  ISETP.LT.AND P1, PT, R26, c[0x0][0x17c], !P0 ;  /* 0x00005f001a007a0c */ /* 0x000fe40004721270 */
[-C--:B------:R-:W-:Y:S01]  /*56e80*/  LEA R26, P6, R2, R46.reuse, 0x2 ;  /* 0x0000002e021a7211 */ /* 0x080fe200078c10ff */
[----:B------:R-:W-:Y:S01]  /*56e90*/  @P5 STG.E [R22.64], R222 ;  /* 0x000000de16005986 */ /* 0x000fe2000c101908 */
        /* <DEDUP_REMOVED lines=8> */
[----:B-1----:R-:W-:Y:S01]  /*56f20*/  IADD3 R20, R2, c[0x0][0x198], RZ ;  /* 0x0000660002147a10 */ /* 0x002fe20007ffe0ff */
[----:B---3--:R1:W-:Y:S01]  /*56f30*/  @P3 STG.E [R26.64], R4 ;  /* 0x000000041a003986 */ /* 0x0083e2000c101908 */
[----:B------:R-:W-:Y:S02]  /*56f40*/  ISETP.LT.AND P3, PT, R32, c[0x0][0x17c], !P0 ;  /* 0x00005f0020007a0c */ /* 0x000fe40004761270 */
[----:B------:R-:W-:Y:S01]  /*56f50*/  LEA.HI.X.SX32 R31, R2, R47, 0x2, P6 ;  /* 0x0000002f021f7211 */ /* 0x000fe200030f16ff */
[----:B------:R-:W4:Y:S01]  /*56f60*/  LDS.128 R16, [R3] ;  /* 0x0000000003107984 */ /* 0x000f220000000c00 */
[----:B------:R-:W-:-:S02]  /*56f70*/  LEA R32, P6, R20, R46, 0x2 ;  /* 0x0000002e14207211 */ /* 0x000fc400078c10ff */
[----:B------:R-:W-:Y:S01]  /*56f80*/  IADD3 R2, R20, c[0x0][0x198], RZ ;  /* 0x0000660014027a10 */ /* 0x000fe20007ffe0ff */
[----:B------:R4:W-:Y:S01]  /*56f90*/  @P2 STG.E [R28.64], R5 ;  /* 0x000000051c002986 */ /* 0x0009e2000c101908 */
[----:B------:R-:W-:Y:S02]  /*56fa0*/  ISETP.LT.AND P2, PT, R34, c[0x0][0x17c], !P0 ;  /* 0x00005f0022007a0c */ /* 0x000fe40004741270 */
[-C--:B------:R-:W-:Y:S02]  /*56fb0*/  LEA.HI.X.SX32 R33, R20, R47.reuse, 0x2, P6 ;  /* 0x0000002f14217211 */ /* 0x080fe400030f16ff */
[C---:B------:R-:W-:Y:S01]  /*56fc0*/  LEA R34, P6, R2.reuse, R46, 0x2 ;  /* 0x0000002e02227211 */ /* 0x040fe200078c10ff */
[----:B------:R-:W4:Y:S01]  /*56fd0*/  LDS.128 R20, [R0+0x800] ;  /* 0x0008000000147984 */ /* 0x000f220000000c00 */
[C---:B--2---:R-:W-:Y:S02]  /*56fe0*/  IADD3 R24, R2.reuse, c[0x0][0x198], RZ ;  /* 0x0000660002187a10 */ /* 0x044fe40007ffe0ff */
[----:B------:R-:W-:-:S02]  /*56ff0*/  LEA.HI.X.SX32 R35, R2, R47, 0x2, P6 ;  /* 0x0000002f02237211 */ /* 0x000fc400030f16ff */
[C---:B-1----:R-:W-:Y:S02]  /*57000*/  LEA R4, P6, R24.reuse, R46, 0x2 ;  /* 0x0000002e18047211 */ /* 0x042fe400078c10ff */
[C---:B------:R-:W-:Y:S02]  /*57010*/  IADD3 R2, R24.reuse, c[0x0][0x198], RZ ;  /* 0x0000660018027a10 */ /* 0x040fe40007ffe0ff */
[----:B----4-:R-:W-:Y:S02]  /*57020*/  LEA.HI.X.SX32 R5, R24, R47, 0x2, P6 ;  /* 0x0000002f18057211 */ /* 0x010fe400030f16ff */
[----:B------:R-:W1:Y:S04]  /*57030*/  LDS.128 R24, [R142+0x800] ;  /* 0x000800008e187984 */ /* 0x000e680000000c00 */
[----:B------:R2:W-:Y:S04]  /*57040*/  @P1 STG.E [R30.64], R8 ;  /* 0x000000081e001986 */ /* 0x0005e8000c101908 */
[----:B------:R4:W-:Y:S04]  /*57050*/  @P5 STG.E [R32.64], R9 ;  /* 0x0000000920005986 */ /* 0x0009e8000c101908 */
[----:B------:R2:W-:Y:S01]  /*57060*/  @P4 STG.E [R34.64], R12 ;  /* 0x0000000c22004986 */ /* 0x0005e2000c101908 */
[----:B------:R-:W-:-:S03]  /*57070*/  ISETP.LT.AND P4, PT, R38, c[0x0][0x17c], !P0 ;  /* 0x00005f0026007a0c */ /* 0x000fc60004781270 */
[----:B------:R-:W3:Y:S01]  /*57080*/  LDL.LU R38, [R1+0x13d8] ;  /* 0x0013d80001267983 */ /* 0x000ee20000300800 */
[----:B------:R-:W-:Y:S02]  /*57090*/  ISETP.LT.AND P5, PT, R36, c[0x0][0x17c], !P0 ;  /* 0x00005f0024007a0c */ /* 0x000fe400047a1270 */
[CC--:B------:R-:W-:Y:S02]  /*570a0*/  LEA R36, P6, R2.reuse, R46.reuse, 0x2 ;  /* 0x0000002e02247211 */ /* 0x0c0fe400078c10ff */
[C---:B------:R-:W-:Y:S02]  /*570b0*/  IADD3 R28, R2.reuse, c[0x0][0x198], RZ ;  /* 0x00006600021c7a10 */ /* 0x040fe40007ffe0ff */
[----:B------:R-:W-:Y:S01]  /*570c0*/  ISETP.LT.AND P1, PT, R37, c[0x0][0x17c], !P0 ;  /* 0x00005f0025007a0c */ /* 0x000fe20004721270 */
[----:B------:R1:W-:Y:S01]  /*570d0*/  @P3 STG.E [R4.64], R13 ;  /* 0x0000000d04003986 */ /* 0x0003e2000c101908 */
[----:B------:R-:W-:Y:S02]  /*570e0*/  LEA.HI.X.SX32 R37, R2, R47, 0x2, P6 ;  /* 0x0000002f02257211 */ /* 0x000fe400030f16ff */
[C---:B--2---:R-:W-:Y:S01]  /*570f0*/  LEA R8, P6, R28.reuse, R46, 0x2 ;  /* 0x0000002e1c087211 */ /* 0x044fe200078c10ff */
[----:B------:R-:W2:Y:S01]  /*57100*/  LDL.LU R43, [R1+0x1410] ;  /* 0x00141000012b7983 */ /* 0x000ea20000300800 */
[----:B------:R-:W-:-:S02]  /*57110*/  IADD3 R2, R28, c[0x0][0x198], RZ ;  /* 0x000066001c027a10 */ /* 0x000fc40007ffe0ff */
[----:B------:R-:W-:Y:S01]  /*57120*/  ISETP.LT.AND P3, PT, R40, c[0x0][0x17c], !P0 ;  /* 0x00005f0028007a0c */ /* 0x000fe20004761270 */
[----:B------:R-:W-:Y:S01]  /*57130*/  LDS.128 R32, [R3+0x800] ;  /* 0x0008000003207984 */ /* 0x000fe20000000c00 */
[-C--:B----4-:R-:W-:Y:S02]  /*57140*/  LEA.HI.X.SX32 R9, R28, R47.reuse, 0x2, P6 ;  /* 0x0000002f1c097211 */ /* 0x090fe400030f16ff */
[CC--:B------:R-:W-:Y:S01]  /*57150*/  LEA R40, P6, R2.reuse, R46.reuse, 0x2 ;  /* 0x0000002e02287211 */ /* 0x0c0fe200078c10ff */
[----:B------:R-:W-:Y:S01]  /*57160*/  @P2 STG.E [R36.64], R16 ;  /* 0x0000001024002986 */ /* 0x000fe2000c101908 */
[C---:B------:R-:W-:Y:S02]  /*57170*/  IADD3 R12, R2.reuse, c[0x0][0x198], RZ ;  /* 0x00006600020c7a10 */ /* 0x040fe40007ffe0ff */
[----:B------:R-:W-:Y:S01]  /*57180*/  LEA.HI.X.SX32 R41, R2, R47, 0x2, P6 ;  /* 0x0000002f02297211 */ /* 0x000fe200030f16ff */
[----:B------:R-:W4:Y:S01]  /*57190*/  LDS.128 R28, [R143+0x800] ;  /* 0x000800008f1c7984 */ /* 0x000f220000000c00 */
[----:B-1----:R-:W-:-:S02]  /*571a0*/  LEA R4, P6, R12, R46, 0x2 ;  /* 0x0000002e0c047211 */ /* 0x002fc400078c10ff */
[C---:B------:R-:W-:Y:S02]  /*571b0*/  IADD3 R2, R12.reuse, c[0x0][0x198], RZ ;  /* 0x000066000c027a10 */ /* 0x040fe40007ffe0ff */
[-C--:B------:R-:W-:Y:S02]  /*571c0*/  LEA.HI.X.SX32 R5, R12, R47.reuse, 0x2, P6 ;  /* 0x0000002f0c057211 */ /* 0x080fe400030f16ff */
[----:B------:R-:W-:Y:S01]  /*571d0*/  LEA R12, P6, R2, R46, 0x2 ;  /* 0x0000002e020c7211 */ /* 0x000fe200078c10ff */
[----:B------:R-:W-:Y:S01]  /*571e0*/  @P1 STG.E [R8.64], R17 ;  /* 0x0000001108001986 */ /* 0x000fe2000c101908 */
[----:B------:R-:W-:Y:S02]  /*571f0*/  ISETP.LT.AND P2, PT, R42, c[0x0][0x17c], !P0 ;  /* 0x00005f002a007a0c */ /* 0x000fe40004741270 */
[----:B------:R-:W-:Y:S01]  /*57200*/  LEA.HI.X.SX32 R13, R2, R47, 0x2, P6 ;  /* 0x0000002f020d7211 */ /* 0x000fe200030f16ff */
[----:B------:R-:W2:Y:S01]  /*57210*/  LDL.LU R42, [R1+0x13c0] ;  /* 0x0013c000012a7983 */ /* 0x000ea20000300800 */
[----:B------:R-:W-:-:S03]  /*57220*/  ISETP.LT.AND P1, PT, R44, c[0x0][0x17c], !P0 ;  /* 0x00005f002c007a0c */ /* 0x000fc60004721270 */
[----:B------:R-:W2:Y:S04]  /*57230*/  LDL.LU R48, [R1+0x13bc] ;  /* 0x0013bc0001307983 */ /* 0x000ea80000300800 */
[----:B------:R-:W-:Y:S04]  /*57240*/  @P5 STG.E [R40.64], R20 ;  /* 0x0000001428005986 */ /* 0x000fe8000c101908 */
[----:B------:R-:W2:Y:S04]  /*57250*/  LDL.LU R44, [R1+0x13b8] ;  /* 0x0013b800012c7983 */ /* 0x000ea80000300800 */
[----:B------:R-:W-:Y:S04]  /*57260*/  @P4 STG.E [R4.64], R21 ;  /* 0x0000001504004986 */ /* 0x000fe8000c101908 */
[----:B------:R-:W2:Y:S04]  /*57270*/  LDL.LU R52, [R1+0x13b4] ;  /* 0x0013b40001347983 */ /* 0x000ea80000300800 */
[----:B------:R1:W-:Y:S04]  /*57280*/  @P3 STG.E [R12.64], R24 ;  /* 0x000000180c003986 */ /* 0x0003e8000c101908 */
[----:B-1----:R-:W2:Y:S04]  /*57290*/  LDL.LU R24, [R1+0x13b0] ;  /* 0x0013b00001187983 */ /* 0x002ea80000300800 */
[----:B------:R-:W2:Y:S04]  /*572a0*/  LDL.LU R45, [R1+0x1398] ;  /* 0x00139800012d7983 */ /* 0x000ea80000300800 */
[----:B------:R-:W2:Y:S01]  /*572b0*/  LDL.LU R21, [R1+0x1394] ;  /* 0x0013940001157983 */ /* 0x000ea20000300800 */
[----:B------:R-:W-:-:S02]  /*572c0*/  IADD3 R16, R2, c[0x0][0x198], RZ ;  /* 0x0000660002107a10 */ /* 0x000fc40007ffe0ff */
[----:B------:R-:W-:Y:S02]  /*572d0*/  ISETP.LT.AND P5, PT, R39, c[0x0][0x17c], !P0 ;  /* 0x00005f0027007a0c */ /* 0x000fe400047a1270 */
[CC--:B------:R-:W-:Y:S02]  /*572e0*/  LEA R8, P6, R16.reuse, R46.reuse, 0x2 ;  /* 0x0000002e10087211 */ /* 0x0c0fe400078c10ff */
[C---:B------:R-:W-:Y:S02]  /*572f0*/  IADD3 R2, R16.reuse, c[0x0][0x198], RZ ;  /* 0x0000660010027a10 */ /* 0x040fe40007ffe0ff */
[----:B------:R-:W-:Y:S02]  /*57300*/  LEA.HI.X.SX32 R9, R16, R47, 0x2, P6 ;  /* 0x0000002f10097211 */ /* 0x000fe400030f16ff */
[C---:B------:R-:W-:Y:S02]  /*57310*/  LEA R16, P6, R2.reuse, R46, 0x2 ;  /* 0x0000002e02107211 */ /* 0x040fe400078c10ff */
[----:B------:R-:W-:-:S02]  /*57320*/  IADD3 R20, R2, c[0x0][0x198], RZ ;  /* 0x0000660002147a10 */ /* 0x000fc40007ffe0ff */
[-C--:B------:R-:W-:Y:S02]  /*57330*/  LEA.HI.X.SX32 R17, R2, R47.reuse, 0x2, P6 ;  /* 0x0000002f02117211 */ /* 0x080fe400030f16ff */
[CC--:B------:R-:W-:Y:S02]  /*57340*/  LEA R4, P6, R20.reuse, R46.reuse, 0x2 ;  /* 0x0000002e14047211 */ /* 0x0c0fe400078c10ff */
[C---:B------:R-:W-:Y:S02]  /*57350*/  IADD3 R2, R20.reuse, c[0x0][0x198], RZ ;  /* 0x0000660014027a10 */ /* 0x040fe40007ffe0ff */
[-C--:B------:R-:W-:Y:S02]  /*57360*/  LEA.HI.X.SX32 R5, R20, R47.reuse, 0x2, P6 ;  /* 0x0000002f14057211 */ /* 0x080fe400030f16ff */
[C---:B------:R-:W-:Y:S02]  /*57370*/  LEA R12, P6, R2.reuse, R46, 0x2 ;  /* 0x0000002e020c7211 */ /* 0x040fe400078c10ff */
[C---:B------:R-:W-:Y:S01]  /*57380*/  IADD3 R20, R2.reuse, c[0x0][0x198], RZ ;  /* 0x0000660002147a10 */ /* 0x040fe20007ffe0ff */
[----:B------:R1:W-:Y:S01]  /*57390*/  @P2 STG.E [R8.64], R25 ;  /* 0x0000001908002986 */ /* 0x0003e2000c101908 */
[----:B------:R-:W-:-:S02]  /*573a0*/  LEA.HI.X.SX32 R13, R2, R47, 0x2, P6 ;  /* 0x0000002f020d7211 */ /* 0x000fc400030f16ff */
[C---:B------:R-:W-:Y:S01]  /*573b0*/  IADD3 R2, R20.reuse, c[0x0][0x198], RZ ;  /* 0x0000660014027a10 */ /* 0x040fe20007ffe0ff */
[----:B----4-:R4:W-:Y:S01]  /*573c0*/  @P1 STG.E [R16.64], R28 ;  /* 0x0000001c10001986 */ /* 0x0109e2000c101908 */
[----:B-1----:R-:W-:-:S03]  /*573d0*/  LEA R8, P6, R20, R46, 0x2 ;  /* 0x0000002e14087211 */ /* 0x002fc600078c10ff */
[----:B------:R1:W-:Y:S01]  /*573e0*/  @P5 STG.E [R4.64], R29 ;  /* 0x0000001d04005986 */ /* 0x0003e2000c101908 */
[-C--:B------:R-:W-:Y:S02]  /*573f0*/  LEA.HI.X.SX32 R9, R20, R47.reuse, 0x2, P6 ;  /* 0x0000002f14097211 */ /* 0x080fe400030f16ff */
[CC--:B----4-:R-:W-:Y:S02]  /*57400*/  LEA R16, P6, R2.reuse, R46.reuse, 0x2 ;  /* 0x0000002e02107211 */ /* 0x0d0fe400078c10ff */
[C---:B------:R-:W-:Y:S02]  /*57410*/  IADD3 R20, R2.reuse, c[0x0][0x198], RZ ;  /* 0x0000660002147a10 */ /* 0x040fe40007ffe0ff */
[----:B------:R-:W-:Y:S02]  /*57420*/  LEA.HI.X.SX32 R17, R2, R47, 0x2, P6 ;  /* 0x0000002f02117211 */ /* 0x000fe400030f16ff */
[----:B-1----:R-:W-:-:S04]  /*57430*/  LEA R4, P6, R20, R46, 0x2 ;  /* 0x0000002e14047211 */ /* 0x002fc800078c10ff */
[----:B------:R-:W-:Y:S02]  /*57440*/  LEA.HI.X.SX32 R5, R20, R47, 0x2, P6 ;  /* 0x0000002f14057211 */ /* 0x000fe400030f16ff */
[----:B---3--:R-:W-:Y:S02]  /*57450*/  ISETP.LT.AND P4, PT, R38, c[0x0][0x17c], !P0 ;  /* 0x00005f0026007a0c */ /* 0x008fe40004781270 */
[----:B------:R-:W1:Y:S01]  /*57460*/  LDS.128 R36, [R0+0x1000] ;  /* 0x0010000000247984 */ /* 0x000e620000000c00 */
[----:B--2---:R-:W-:-:S10]  /*57470*/  ISETP.LT.AND P3, PT, R43, c[0x0][0x17c], !P0 ;  /* 0x00005f002b007a0c */ /* 0x004fd40004761270 */
[----:B------:R2:W-:Y:S04]  /*57480*/  @P4 STG.E [R12.64], R32 ;  /* 0x000000200c004986 */ /* 0x0005e8000c101908 */
[----:B------:R3:W-:Y:S01]  /*57490*/  @P3 STG.E [R8.64], R33 ;  /* 0x0000002108003986 */ /* 0x0007e2000c101908 */
[----:B------:R-:W-:-:S03]  /*574a0*/  ISETP.LT.AND P2, PT, R42, c[0x0][0x17c], !P0 ;  /* 0x00005f002a007a0c */ /* 0x000fc60004741270 */
[----:B------:R-:W2:Y:S01]  /*574b0*/  LDS.128 R40, [R142+0x1000] ;  /* 0x001000008e287984 */ /* 0x000ea20000000c00 */
[----:B------:R-:W-:-:S03]  /*574c0*/  ISETP.LT.AND P1, PT, R48, c[0x0][0x17c], !P0 ;  /* 0x00005f0030007a0c */ /* 0x000fc60004721270 */
[----:B------:R-:W2:Y:S01]  /*574d0*/  LDS.128 R48, [R143+0x1000] ;  /* 0x001000008f307984 */ /* 0x000ea20000000c00 */
[----:B------:R-:W-:-:S03]  /*574e0*/  ISETP.LT.AND P5, PT, R44, c[0x0][0x17c], !P0 ;  /* 0x00005f002c007a0c */ /* 0x000fc600047a1270 */
[----:B------:R-:W4:Y:S04]  /*574f0*/  LDL.LU R44, [R1+0x1390] ;  /* 0x00139000012c7983 */ /* 0x000f280000300800 */
[----:B------:R-:W4:Y:S04]  /*57500*/  LDL.LU R28, [R1+0x1388] ;  /* 0x00138800011c7983 */ /* 0x000f280000300800 */
[----:B------:R-:W4:Y:S04]  /*57510*/  LDL.LU R25, [R1+0x137c] ;  /* 0x00137c0001197983 */ /* 0x000f280000300800 */
[----:B-1----:R1:W-:Y:S01]  /*57520*/  @P2 STG.E [R16.64], R36 ;  /* 0x0000002410002986 */ /* 0x0023e2000c101908 */
[----:B------:R-:W-:-:S03]  /*57530*/  ISETP.LT.AND P3, PT, R24, c[0x0][0x17c], !P0 ;  /* 0x00005f0018007a0c */ /* 0x000fc60004761270 */
[----:B------:R-:W4:Y:S04]  /*57540*/  LDL.LU R24, [R1+0x1370] ;  /* 0x0013700001187983 */ /* 0x000f280000300800 */
[----:B------:R1:W-:Y:S01]  /*57550*/  @P1 STG.E [R4.64], R37 ;  /* 0x0000002504001986 */ /* 0x0003e2000c101908 */
[----:B------:R-:W-:-:S03]  /*57560*/  ISETP.LT.AND P1, PT, R21, c[0x0][0x17c], !P0 ;  /* 0x00005f0015007a0c */ /* 0x000fc60004721270 */
[----:B------:R-:W4:Y:S01]  /*57570*/  LDL.LU R21, [R1+0x1364] ;  /* 0x0013640001157983 */ /* 0x000f220000300800 */
[----:B------:R-:W-:-:S03]  /*57580*/  ISETP.LT.AND P4, PT, R52, c[0x0][0x17c], !P0 ;  /* 0x00005f0034007a0c */ /* 0x000fc60004781270 */
[----:B------:R-:W1:Y:S01]  /*57590*/  LDS.128 R52, [R3+0x1000] ;  /* 0x0010000003347984 */ /* 0x000e620000000c00 */
[----:B------:R-:W-:Y:S02]  /*575a0*/  IADD3 R2, R20, c[0x0][0x198], RZ ;  /* 0x0000660014027a10 */ /* 0x000fe40007ffe0ff */
[----:B------:R-:W-:Y:S01]  /*575b0*/  ISETP.LT.AND P2, PT, R45, c[0x0][0x17c], !P0 ;  /* 0x00005f002d007a0c */ /* 0x000fe20004741270 */
[----:B------:R-:W4:Y:S01]  /*575c0*/  LDL.LU R29, [R1+0x1358] ;  /* 0x00135800011d7983 */ /* 0x000f220000300800 */
[CC--:B--2---:R-:W-:Y:S02]  /*575d0*/  LEA R12, P6, R2.reuse, R46.reuse, 0x2 ;  /* 0x0000002e020c7211 */ /* 0x0c4fe400078c10ff */
[C---:B------:R-:W-:Y:S02]  /*575e0*/  IADD3 R20, R2.reuse, c[0x0][0x198], RZ ;  /* 0x0000660002147a10 */ /* 0x040fe40007ffe0ff */
[----:B------:R-:W-:Y:S02]  /*575f0*/  LEA.HI.X.SX32 R13, R2, R47, 0x2, P6 ;  /* 0x0000002f020d7211 */ /* 0x000fe400030f16ff */
[----:B---3--:R-:W-:-:S02]  /*57600*/  LEA R8, P6, R20, R46, 0x2 ;  /* 0x0000002e14087211 */ /* 0x008fc400078c10ff */
[C---:B------:R-:W-:Y:S02]  /*57610*/  IADD3 R2, R20.reuse, c[0x0][0x198], RZ ;  /* 0x0000660014027a10 */ /* 0x040fe40007ffe0ff */
[-C--:B------:R-:W-:Y:S02]  /*57620*/  LEA.HI.X.SX32 R9, R20, R47.reuse, 0x2, P6 ;  /* 0x0000002f14097211 */ /* 0x080fe400030f16ff */
[CC--:B-1----:R-:W-:Y:S02]  /*57630*/  LEA R16, P6, R2.reuse, R46.reuse, 0x2 ;  /* 0x0000002e02107211 */ /* 0x0c2fe400078c10ff */
[C---:B------:R-:W-:Y:S02]  /*57640*/  IADD3 R20, R2.reuse, c[0x0][0x198], RZ ;  /* 0x0000660002147a10 */ /* 0x040fe40007ffe0ff */
[----:B------:R-:W-:Y:S02]  /*57650*/  LEA.HI.X.SX32 R17, R2, R47, 0x2, P6 ;  /* 0x0000002f02117211 */ /* 0x000fe400030f16ff */
[C---:B------:R-:W-:Y:S01]  /*57660*/  LEA R4, P6, R20.reuse, R46, 0x2 ;  /* 0x0000002e14047211 */ /* 0x040fe200078c10ff */
[----:B------:R1:W-:Y:S01]  /*57670*/  @P5 STG.E [R12.64], R40 ;  /* 0x000000280c005986 */ /* 0x0003e2000c101908 */
[----:B------:R-:W-:-:S02]  /*57680*/  IADD3 R2, R20, c[0x0][0x198], RZ ;  /* 0x0000660014027a10 */ /* 0x000fc40007ffe0ff */
[----:B------:R-:W-:Y:S01]  /*57690*/  LEA.HI.X.SX32 R5, R20, R47, 0x2, P6 ;  /* 0x0000002f14057211 */ /* 0x000fe200030f16ff */
[----:B------:R2:W-:Y:S04]  /*576a0*/  @P4 STG.E [R8.64], R41 ;  /* 0x0000002908004986 */ /* 0x0005e8000c101908 */
[----:B------:R3:W-:Y:S04]  /*576b0*/  @P3 STG.E [R16.64], R48 ;  /* 0x0000003010003986 */ /* 0x0007e8000c101908 */
[----:B------:R2:W-:Y:S01]  /*576c0*/  @P2 STG.E [R4.64], R49 ;  /* 0x0000003104002986 */ /* 0x0005e2000c101908 */
[----:B-1----:R-:W-:-:S04]  /*576d0*/  LEA R12, P6, R2, R46, 0x2 ;  /* 0x0000002e020c7211 */ /* 0x002fc800078c10ff */
[----:B------:R-:W-:-:S05]  /*576e0*/  LEA.HI.X.SX32 R13, R2, R47, 0x2, P6 ;  /* 0x0000002f020d7211 */ /* 0x000fca00030f16ff */
[----:B------:R1:W-:Y:S01]  /*576f0*/  @P1 STG.E [R12.64], R52 ;  /* 0x000000340c001986 */ /* 0x0003e2000c101908 */
[----:B----4-:R-:W-:-:S03]  /*57700*/  ISETP.LT.AND P4, PT, R28, c[0x0][0x17c], !P0 ;  /* 0x00005f001c007a0c */ /* 0x010fc60004781270 */
[----:B------:R-:W4:Y:S01]  /*57710*/  LDL.LU R28, [R1+0x1350] ;  /* 0x00135000011c7983 */ /* 0x000f220000300800 */
[----:B------:R-:W-:-:S03]  /*57720*/  ISETP.LT.AND P3, PT, R25, c[0x0][0x17c], !P0 ;  /* 0x00005f0019007a0c */ /* 0x000fc60004761270 */
[----:B------:R-:W4:Y:S01]  /*57730*/  LDL.LU R25, [R1+0x134c] ;  /* 0x00134c0001197983 */ /* 0x000f220000300800 */
[----:B------:R-:W-:-:S03]  /*57740*/  ISETP.LT.AND P2, PT, R24, c[0x0][0x17c], !P0 ;  /* 0x00005f0018007a0c */ /* 0x000fc60004741270 */
[----:B------:R-:W4:Y:S01]  /*57750*/  LDL.LU R24, [R1+0x1344] ;  /* 0x0013440001187983 */ /* 0x000f220000300800 */
[----:B------:R-:W-:-:S03]  /*57760*/  ISETP.LT.AND P1, PT, R21, c[0x0][0x17c], !P0 ;  /* 0x00005f0015007a0c */ /* 0x000fc60004721270 */
[----:B------:R-:W4:Y:S04]  /*57770*/  LDL.LU R21, [R1+0x1334] ;  /* 0x0013340001157983 */ /* 0x000f280000300800 */
[----:B------:R-:W4:Y:S01]  /*57780*/  LDL.LU R20, [R1+0x1330] ;  /* 0x0013300001147983 */ /* 0x000f220000300800 */
[----:B------:R-:W-:-:S04]  /*57790*/  IADD3 R0, R2, c[0x0][0x198], RZ ;  /* 0x0000660002007a10 */ /* 0x000fc80007ffe0ff */
[CC--:B--2---:R-:W-:Y:S02]  /*577a0*/  LEA R8, P6, R0.reuse, R46.reuse, 0x2 ;  /* 0x0000002e00087211 */ /* 0x0c4fe400078c10ff */
[C---:B------:R-:W-:Y:S02]  /*577b0*/  IADD3 R2, R0.reuse, c[0x0][0x198], RZ ;  /* 0x0000660000027a10 */ /* 0x040fe40007ffe0ff */
[----:B------:R-:W-:Y:S02]  /*577c0*/  LEA.HI.X.SX32 R9, R0, R47, 0x2, P6 ;  /* 0x0000002f00097211 */ /* 0x000fe400030f16ff */
[C---:B---3--:R-:W-:Y:S02]  /*577d0*/  LEA R16, P6, R2.reuse, R46, 0x2 ;  /* 0x0000002e02107211 */ /* 0x048fe400078c10ff */
[----:B------:R-:W-:Y:S02]  /*577e0*/  IADD3 R0, R2, c[0x0][0x198], RZ ;  /* 0x0000660002007a10 */ /* 0x000fe40007ffe0ff */
[----:B------:R-:W-:-:S02]  /*577f0*/  ISETP.LT.AND P5, PT, R44, c[0x0][0x17c], !P0 ;  /* 0x00005f002c007a0c */ /* 0x000fc400047a1270 */
[-C--:B------:R-:W-:Y:S02]  /*57800*/  LEA.HI.X.SX32 R17, R2, R47.reuse, 0x2, P6 ;  /* 0x0000002f02117211 */ /* 0x080fe400030f16ff */
[CC--:B------:R-:W-:Y:S02]  /*57810*/  LEA R4, P6, R0.reuse, R46.reuse, 0x2 ;  /* 0x0000002e00047211 */ /* 0x0c0fe400078c10ff */
[C---:B------:R-:W-:Y:S02]  /*57820*/  IADD3 R2, R0.reuse, c[0x0][0x198], RZ ;  /* 0x0000660000027a10 */ /* 0x040fe40007ffe0ff */
[-C--:B------:R-:W-:Y:S02]  /*57830*/  LEA.HI.X.SX32 R5, R0, R47.reuse, 0x2, P6 ;  /* 0x0000002f00057211 */ /* 0x080fe400030f16ff */
[C---:B-1----:R-:W-:Y:S02]  /*57840*/  LEA R12, P6, R2.reuse, R46, 0x2 ;  /* 0x0000002e020c7211 */ /* 0x042fe400078c10ff */
[C---:B------:R-:W-:Y:S01]  /*57850*/  IADD3 R0, R2.reuse, c[0x0][0x198], RZ ;  /* 0x0000660002007a10 */ /* 0x040fe20007ffe0ff */
[----:B------:R1:W-:Y:S01]  /*57860*/  @P5 STG.E [R8.64], R53 ;  /* 0x0000003508005986 */ /* 0x0003e2000c101908 */
[----:B------:R-:W-:-:S02]  /*57870*/  LEA.HI.X.SX32 R13, R2, R47, 0x2, P6 ;  /* 0x0000002f020d7211 */ /* 0x000fc400030f16ff */
[----:B------:R-:W-:Y:S01]  /*57880*/  ISETP.LT.AND P5, PT, R29, c[0x0][0x17c], !P0 ;  /* 0x00005f001d007a0c */ /* 0x000fe200047a1270 */
[----:B------:R2:W-:Y:S01]  /*57890*/  @P4 STG.E [R16.64], R56 ;  /* 0x0000003810004986 */ /* 0x0005e2000c101908 */
[----:B------:R-:W-:-:S03]  /*578a0*/  IADD3 R3, R0, c[0x0][0x198], RZ ;  /* 0x0000660000037a10 */ /* 0x000fc60007ffe0ff */
[----:B------:R-:W3:Y:S01]  /*578b0*/  LDL.LU R29, [R1+0x132c] ;  /* 0x00132c00011d7983 */ /* 0x000ee20000300800 */
[----:B-1----:R-:W-:-:S03]  /*578c0*/  LEA R8, P6, R0, R46, 0x2 ;  /* 0x0000002e00087211 */ /* 0x002fc600078c10ff */
[----:B------:R1:W-:Y:S01]  /*578d0*/  @P3 STG.E [R4.64], R57 ;  /* 0x0000003904003986 */ /* 0x0003e2000c101908 */
[----:B------:R-:W-:-:S03]  /*578e0*/  LEA.HI.X.SX32 R9, R0, R47, 0x2, P6 ;  /* 0x0000002f00097211 */ /* 0x000fc600030f16ff */
[----:B------:R1:W-:Y:S01]  /*578f0*/  @P2 STG.E [R12.64], R60 ;  /* 0x0000003c0c002986 */ /* 0x0003e2000c101908 */
[C---:B------:R-:W-:Y:S02]  /*57900*/  LEA R2, P6, R3.reuse, R46, 0x2 ;  /* 0x0000002e03027211 */ /* 0x040fe400078c10ff */
[C---:B------:R-:W-:Y:S02]  /*57910*/  IADD3 R0, R3.reuse, c[0x0][0x198], RZ ;  /* 0x0000660003007a10 */ /* 0x040fe40007ffe0ff */
[----:B------:R-:W-:Y:S01]  /*57920*/  LEA.HI.X.SX32 R3, R3, R47, 0x2, P6 ;  /* 0x0000002f03037211 */ /* 0x000fe200030f16ff */
[----:B------:R1:W-:Y:S04]  /*57930*/  @P1 STG.E [R8.64], R61 ;  /* 0x0000003d08001986 */ /* 0x0003e8000c101908 */
        /* <DEDUP_REMOVED lines=8> */
[----:B------:R-:W4:Y:S01]  /*579c0*/  LDL.LU R21, [R1+0x12fc] ;  /* 0x0012fc0001157983 */ /* 0x000f220000300800 */
[----:B------:R-:W-:-:S03]  /*579d0*/  ISETP.LT.AND P5, PT, R20, c[0x0][0x17c], !P0 ;  /* 0x00005f0014007a0c */ /* 0x000fc600047a1270 */
[----:B------:R-:W4:Y:S04]  /*579e0*/  LDL.LU R20, [R1+0x12f0] ;  /* 0x0012f00001147983 */ /* 0x000f280000300800 */
[----:B--2---:R-:W2:Y:S01]  /*579f0*/  LDL.LU R17, [R1+0x12e0] ;  /* 0x0012e00001117983 */ /* 0x004ea20000300800 */
[CC--:B-1----:R-:W-:Y:S02]  /*57a00*/  LEA R4, P6, R0.reuse, R46.reuse, 0x2 ;  /* 0x0000002e00047211 */ /* 0x0c2fe400078c10ff */
[C---:B------:R-:W-:Y:S02]  /*57a10*/  IADD3 R16, R0.reuse, c[0x0][0x198], RZ ;  /* 0x0000660000107a10 */ /* 0x040fe40007ffe0ff */
[----:B------:R-:W-:Y:S02]  /*57a20*/  LEA.HI.X.SX32 R5, R0, R47, 0x2, P6 ;  /* 0x0000002f00057211 */ /* 0x000fe400030f16ff */
[----:B------:R-:W-:-:S02]  /*57a30*/  LEA R12, P6, R16, R46, 0x2 ;  /* 0x0000002e100c7211 */ /* 0x000fc400078c10ff */
[C---:B------:R-:W-:Y:S02]  /*57a40*/  IADD3 R0, R16.reuse, c[0x0][0x198], RZ ;  /* 0x0000660010007a10 */ /* 0x040fe40007ffe0ff */
[-C--:B------:R-:W-:Y:S02]  /*57a50*/  LEA.HI.X.SX32 R13, R16, R47.reuse, 0x2, P6 ;  /* 0x0000002f100d7211 */ /* 0x080fe400030f16ff */
[CC--:B------:R-:W-:Y:S02]  /*57a60*/  LEA R8, P6, R0.reuse, R46.reuse, 0x2 ;  /* 0x0000002e00087211 */ /* 0x0c0fe400078c10ff */
[C---:B------:R-:W-:Y:S02]  /*57a70*/  IADD3 R16, R0.reuse, c[0x0][0x198], RZ ;  /* 0x0000660000107a10 */ /* 0x040fe40007ffe0ff */
[----:B------:R-:W-:Y:S02]  /*57a80*/  LEA.HI.X.SX32 R9, R0, R47, 0x2, P6 ;  /* 0x0000002f00097211 */ /* 0x000fe400030f16ff */
[----:B------:R-:W-:-:S02]  /*57a90*/  LEA R2, P6, R16, R46, 0x2 ;  /* 0x0000002e10027211 */ /* 0x000fc400078c10ff */
[C---:B------:R-:W-:Y:S01]  /*57aa0*/  IADD3 R0, R16.reuse, c[0x0][0x198], RZ ;  /* 0x0000660010007a10 */ /* 0x040fe20007ffe0ff */
[----:B------:R1:W-:Y:S01]  /*57ab0*/  @P4 STG.E [R4.64], R65 ;  /* 0x0000004104004986 */ /* 0x0003e2000c101908 */
[----:B------:R-:W-:Y:S02]  /*57ac0*/  LEA.HI.X.SX32 R3, R16, R47, 0x2, P6 ;  /* 0x0000002f10037211 */ /* 0x000fe400030f16ff */
[C---:B------:R-:W-:Y:S01]  /*57ad0*/  IADD3 R16, R0.reuse, c[0x0][0x198], RZ ;  /* 0x0000660000107a10 */ /* 0x040fe20007ffe0ff */
[----:B------:R3:W-:Y:S01]  /*57ae0*/  @P3 STG.E [R12.64], R68 ;  /* 0x000000440c003986 */ /* 0x0007e2000c101908 */
[----:B-1----:R-:W-:-:S03]  /*57af0*/  LEA R4, P6, R0, R46, 0x2 ;  /* 0x0000002e00047211 */ /* 0x002fc600078c10ff */
[----:B------:R1:W-:Y:S01]  /*57b00*/  @P2 STG.E [R8.64], R69 ;  /* 0x0000004508002986 */ /* 0x0003e2000c101908 */
[----:B---3--:R-:W-:Y:S02]  /*57b10*/  ISETP.LT.AND P4, PT, R29, c[0x0][0x17c], !P0 ;  /* 0x00005f001d007a0c */ /* 0x008fe40004781270 */
[-C--:B------:R-:W-:Y:S02]  /*57b20*/  LEA.HI.X.SX32 R5, R0, R47.reuse, 0x2, P6 ;  /* 0x0000002f00057211 */ /* 0x080fe400030f16ff */
[CC--:B------:R-:W-:Y:S01]  /*57b30*/  LEA R12, P6, R16.reuse, R46.reuse, 0x2 ;  /* 0x0000002e100c7211 */ /* 0x0c0fe200078c10ff */
[----:B------:R3:W-:Y:S01]  /*57b40*/  @P1 STG.E [R2.64], R6 ;  /* 0x0000000602001986 */ /* 0x0007e2000c101908 */
[C---:B------:R-:W-:Y:S02]  /*57b50*/  IADD3 R0, R16.reuse, c[0x0][0x198], RZ ;  /* 0x0000660010007a10 */ /* 0x040fe40007ffe0ff */
[-C--:B------:R-:W-:Y:S02]  /*57b60*/  LEA.HI.X.SX32 R13, R16, R47.reuse, 0x2, P6 ;  /* 0x0000002f100d7211 */ /* 0x080fe400030f16ff */
[C---:B-1----:R-:W-:Y:S01]  /*57b70*/  LEA R8, P6, R0.reuse, R46, 0x2 ;  /* 0x0000002e00087211 */ /* 0x042fe200078c10ff */
[----:B------:R1:W-:Y:S03]  /*57b80*/  @P5 STG.E [R4.64], R7 ;  /* 0x0000000704005986 */ /* 0x0003e6000c101908 */
[C---:B------:R-:W-:Y:S01]  /*57b90*/  LEA.HI.X.SX32 R9, R0.reuse, R47, 0x2, P6 ;  /* 0x0000002f00097211 */ /* 0x040fe200030f16ff */
[----:B------:R2:W-:Y:S01]  /*57ba0*/  @P4 STG.E [R12.64], R10 ;  /* 0x0000000a0c004986 */ /* 0x0005e2000c101908 */
[----:B------:R-:W-:-:S04]  /*57bb0*/  IADD3 R16, R0, c[0x0][0x198], RZ ;  /* 0x0000660000107a10 */ /* 0x000fc80007ffe0ff */
[CC--:B---3--:R-:W-:Y:S02]  /*57bc0*/  LEA R2, P6, R16.reuse, R46.reuse, 0x2 ;  /* 0x0000002e10027211 */ /* 0x0c8fe400078c10ff */
[C---:B------:R-:W-:Y:S02]  /*57bd0*/  IADD3 R0, R16.reuse, c[0x0][0x198], RZ ;  /* 0x0000660010007a10 */ /* 0x040fe40007ffe0ff */
[----:B------:R-:W-:Y:S02]  /*57be0*/  LEA.HI.X.SX32 R3, R16, R47, 0x2, P6 ;  /* 0x0000002f10037211 */ /* 0x000fe400030f16ff */
[----:B-1----:R-:W-:-:S04]  /*57bf0*/  LEA R4, P6, R0, R46, 0x2 ;  /* 0x0000002e00047211 */ /* 0x002fc800078c10ff */
[----:B------:R-:W-:Y:S02]  /*57c00*/  LEA.HI.X.SX32 R5, R0, R47, 0x2, P6 ;  /* 0x0000002f00057211 */ /* 0x000fe400030f16ff */
[----:B----4-:R-:W-:Y:S02]  /*57c10*/  ISETP.LT.AND P3, PT, R28, c[0x0][0x17c], !P0 ;  /* 0x00005f001c007a0c */ /* 0x010fe40004761270 */
[----:B------:R-:W3:Y:S01]  /*57c20*/  LDL.LU R28, [R1+0x12d4] ;  /* 0x0012d400011c7983 */ /* 0x000ee20000300800 */
[----:B------:R-:W-:-:S03]  /*57c30*/  ISETP.LT.AND P2, PT, R25, c[0x0][0x17c], !P0 ;  /* 0x00005f0019007a0c */ /* 0x000fc60004741270 */
        /* <DEDUP_REMOVED lines=8> */
[----:B--2---:R-:W-:-:S03]  /*57cc0*/  ISETP.LT.AND P3, PT, R17, c[0x0][0x17c], !P0 ;  /* 0x00005f0011007a0c */ /* 0x004fc60004761270 */
[----:B------:R-:W2:Y:S04]  /*57cd0*/  LDL.LU R17, [R1+0x12c0] ;  /* 0x0012c00001117983 */ /* 0x000ea80000300800 */
[----:B------:R-:W2:Y:S04]  /*57ce0*/  LDL.LU R13, [R1+0x12bc] ;  /* 0x0012bc00010d7983 */ /* 0x000ea80000300800 */
[----:B-1----:R-:W2:Y:S04]  /*57cf0*/  LDL.LU R11, [R1+0x12b8] ;  /* 0x0012b800010b7983 */ /* 0x002ea80000300800 */
[----:B------:R-:W-:Y:S04]  /*57d00*/  @P2 STG.E [R2.64], R14 ;  /* 0x0000000e02002986 */ /* 0x000fe8000c101908 */
[----:B------:R-:W2:Y:S04]  /*57d10*/  LDL.LU R12, [R1+0x12b4] ;  /* 0x0012b400010c7983 */ /* 0x000ea80000300800 */
[----:B------:R1:W-:Y:S04]  /*57d20*/  @P1 STG.E [R4.64], R15 ;  /* 0x0000000f04001986 */ /* 0x0003e8000c101908 */
[----:B------:R-:W2:Y:S04]  /*57d30*/  LDL.LU R16, [R1+0x12b0] ;  /* 0x0012b00001107983 */ /* 0x000ea80000300800 */
[----:B-1----:R-:W2:Y:S01]  /*57d40*/  LDL.LU R15, [R1+0x12ac] ;  /* 0x0012ac00010f7983 */ /* 0x002ea20000300800 */
[----:B------:R-:W-:-:S03]  /*57d50*/  IADD3 R7, R0, c[0x0][0x198], RZ ;  /* 0x0000660000077a10 */ /* 0x000fc60007ffe0ff */
[----:B------:R-:W2:Y:S01]  /*57d60*/  LDL.LU R14, [R1+0x12a8] ;  /* 0x0012a800010e7983 */ /* 0x000ea20000300800 */
[CC--:B------:R-:W-:Y:S02]  /*57d70*/  LEA R6, P6, R7.reuse, R46.reuse, 0x2 ;  /* 0x0000002e07067211 */ /* 0x0c0fe400078c10ff */
[C---:B------:R-:W-:Y:S02]  /*57d80*/  IADD3 R0, R7.reuse, c[0x0][0x198], RZ ;  /* 0x0000660007007a10 */ /* 0x040fe40007ffe0ff */
[-C--:B------:R-:W-:Y:S02]  /*57d90*/  LEA.HI.X.SX32 R7, R7, R47.reuse, 0x2, P6 ;  /* 0x0000002f07077211 */ /* 0x080fe400030f16ff */
[C---:B------:R-:W-:Y:S02]  /*57da0*/  LEA R8, P6, R0.reuse, R46, 0x2 ;  /* 0x0000002e00087211 */ /* 0x040fe400078c10ff */
[C---:B------:R-:W-:Y:S02]  /*57db0*/  IADD3 R10, R0.reuse, c[0x0][0x198], RZ ;  /* 0x00006600000a7a10 */ /* 0x040fe40007ffe0ff */
[----:B------:R-:W-:-:S02]  /*57dc0*/  LEA.HI.X.SX32 R9, R0, R47, 0x2, P6 ;  /* 0x0000002f00097211 */ /* 0x000fc400030f16ff */
        /* <DEDUP_REMOVED lines=8> */
[----:B------:R1:W-:Y:S02]  /*57e50*/  @P4 STG.E [R8.64], R19 ;  /* 0x0000001308004986 */ /* 0x0003e4000c101908 */
[----:B-1----:R-:W-:-:S04]  /*57e60*/  LEA R6, P6, R10, R46, 0x2 ;  /* 0x0000002e0a067211 */ /* 0x002fc800078c10ff */
[-C--:B------:R-:W-:Y:S02]  /*57e70*/  LEA.HI.X.SX32 R7, R10, R47.reuse, 0x2, P6 ;  /* 0x0000002f0a077211 */ /* 0x080fe400030f16ff */
[CC--:B------:R-:W-:Y:S01]  /*57e80*/  LEA R8, P6, R0.reuse, R46.reuse, 0x2 ;  /* 0x0000002e00087211 */ /* 0x0c0fe200078c10ff */
[----:B------:R1:W-:Y:S01]  /*57e90*/  @P3 STG.E [R2.64], R22 ;  /* 0x0000001602003986 */ /* 0x0003e2000c101908 */
[C---:B------:R-:W-:Y:S02]  /*57ea0*/  IADD3 R10, R0.reuse, c[0x0][0x198], RZ ;  /* 0x00006600000a7a10 */ /* 0x040fe40007ffe0ff */
[----:B------:R-:W-:Y:S02]  /*57eb0*/  LEA.HI.X.SX32 R9, R0, R47, 0x2, P6 ;  /* 0x0000002f00097211 */ /* 0x000fe400030f16ff */
[C---:B------:R-:W-:Y:S02]  /*57ec0*/  IADD3 R0, R10.reuse, c[0x0][0x198], RZ ;  /* 0x000066000a007a10 */ /* 0x040fe40007ffe0ff */
[----:B-1----:R-:W-:-:S04]  /*57ed0*/  LEA R2, P6, R10, R46, 0x2 ;  /* 0x0000002e0a027211 */ /* 0x002fc800078c10ff */
[----:B------:R-:W-:Y:S02]  /*57ee0*/  LEA.HI.X.SX32 R3, R10, R47, 0x2, P6 ;  /* 0x0000002f0a037211 */ /* 0x000fe400030f16ff */
[----:B------:R-:W-:Y:S02]  /*57ef0*/  IADD3 R10, R0, c[0x0][0x198], RZ ;  /* 0x00006600000a7a10 */ /* 0x000fe40007ffe0ff */
[----:B---3--:R-:W-:Y:S02]  /*57f00*/  ISETP.LT.AND P2, PT, R28, c[0x0][0x17c], !P0 ;  /* 0x00005f001c007a0c */ /* 0x008fe40004741270 */
[----:B----4-:R-:W-:Y:S02]  /*57f10*/  ISETP.LT.AND P1, PT, R25, c[0x0][0x17c], !P0 ;  /* 0x00005f0019007a0c */ /* 0x010fe40004721270 */
[----:B------:R-:W-:-:S09]  /*57f20*/  ISETP.LT.AND P5, PT, R24, c[0x0][0x17c], !P0 ;  /* 0x00005f0018007a0c */ /* 0x000fd200047a1270 */
[----:B------:R1:W-:Y:S04]  /*57f30*/  @P2 STG.E [R4.64], R23 ;  /* 0x0000001704002986 */ /* 0x0003e8000c101908 */
[----:B------:R3:W-:Y:S01]  /*57f40*/  @P1 STG.E [R6.64], R26 ;  /* 0x0000001a06001986 */ /* 0x0007e2000c101908 */
[----:B------:R-:W-:-:S03]  /*57f50*/  ISETP.LT.AND P4, PT, R21, c[0x0][0x17c], !P0 ;  /* 0x00005f0015007a0c */ /* 0x000fc60004781270 */
[----:B------:R4:W-:Y:S01]  /*57f60*/  @P5 STG.E [R8.64], R27 ;  /* 0x0000001b08005986 */ /* 0x0009e2000c101908 */
[----:B------:R-:W-:Y:S02]  /*57f70*/  ISETP.LT.AND P3, PT, R20, c[0x0][0x17c], !P0 ;  /* 0x00005f0014007a0c */ /* 0x000fe40004761270 */
[----:B--2---:R-:W-:Y:S02]  /*57f80*/  ISETP.LT.AND P1, PT, R13, c[0x0][0x17c], !P0 ;  /* 0x00005f000d007a0c */ /* 0x004fe40004721270 */
[----:B------:R-:W2:Y:S01]  /*57f90*/  LDL.LU R13, [R1+0x12a4] ;  /* 0x0012a400010d7983 */ /* 0x000ea20000300800 */
[----:B------:R-:W-:-:S03]  /*57fa0*/  ISETP.LT.AND P5, PT, R11, c[0x0][0x17c], !P0 ;  /* 0x00005f000b007a0c */ /* 0x000fc600047a1270 */
[----:B------:R-:W2:Y:S01]  /*57fb0*/  LDL.LU R11, [R1+0x12a0] ;  /* 0x0012a000010b7983 */ /* 0x000ea20000300800 */
[CC--:B-1----:R-:W-:Y:S02]  /*57fc0*/  LEA R4, P6, R0.reuse, R46.reuse, 0x2 ;  /* 0x0000002e00047211 */ /* 0x0c2fe400078c10ff */
[----:B------:R-:W-:Y:S02]  /*57fd0*/  ISETP.LT.AND P2, PT, R17, c[0x0][0x17c], !P0 ;  /* 0x00005f0011007a0c */ /* 0x000fe40004741270 */
[-C--:B------:R-:W-:Y:S02]  /*57fe0*/  LEA.HI.X.SX32 R5, R0, R47.reuse, 0x2, P6 ;  /* 0x0000002f00057211 */ /* 0x080fe400030f16ff */
[C---:B---3--:R-:W-:Y:S01]  /*57ff0*/  LEA R6, P6, R10.reuse, R46, 0x2 ;  /* 0x0000002e0a067211 */ /* 0x048fe200078c10ff */
[----:B------:R1:W-:Y:S03]  /*58000*/  @P4 STG.E [R2.64], R30 ;  /* 0x0000001e02004986 */ /* 0x0003e6000c101908 */
[----:B------:R-:W-:Y:S01]  /*58010*/  LEA.HI.X.SX32 R7, R10, R47, 0x2, P6 ;  /* 0x0000002f0a077211 */ /* 0x000fe200030f16ff */
[----:B------:R3:W-:Y:S01]  /*58020*/  @P3 STG.E [R4.64], R31 ;  /* 0x0000001f04003986 */ /* 0x0007e2000c101908 */
[----:B------:R-:W-:-:S02]  /*58030*/  ISETP.LT.AND P4, PT, R12, c[0x0][0x17c], !P0 ;  /* 0x00005f000c007a0c */ /* 0x000fc40004781270 */
[----:B------:R-:W-:Y:S01]  /*58040*/  ISETP.LT.AND P3, PT, R16, c[0x0][0x17c], !P0 ;  /* 0x00005f0010007a0c */ /* 0x000fe20004761270 */
[----:B------:R-:W2:Y:S04]  /*58050*/  LDL.LU R12, [R1+0x129c] ;  /* 0x00129c00010c7983 */ /* 0x000ea80000300800 */
[----:B------:R1:W-:Y:S01]  /*58060*/  @P2 STG.E [R6.64], R34 ;  /* 0x0000002206002986 */ /* 0x0003e2000c101908 */
[----:B------:R-:W-:-:S03]  /*58070*/  ISETP.LT.AND P2, PT, R15, c[0x0][0x17c], !P0 ;  /* 0x00005f000f007a0c */ /* 0x000fc60004741270 */
[----:B------:R-:W2:Y:S04]  /*58080*/  LDL.LU R16, [R1+0x1298] ;  /* 0x0012980001107983 */ /* 0x000ea80000300800 */
[----:B------:R-:W2:Y:S01]  /*58090*/  LDL.LU R15, [R1+0x1294] ;  /* 0x00129400010f7983 */ /* 0x000ea20000300800 */
[----:B------:R-:W-:-:S04]  /*580a0*/  IADD3 R0, R10, c[0x0][0x198], RZ ;  /* 0x000066000a007a10 */ /* 0x000fc80007ffe0ff */
[CC--:B----4-:R-:W-:Y:S02]  /*580b0*/  LEA R8, P6, R0.reuse, R46.reuse, 0x2 ;  /* 0x0000002e00087211 */ /* 0x0d0fe400078c10ff */
[C---:B------:R-:W-:Y:S02]  /*580c0*/  IADD3 R10, R0.reuse, c[0x0][0x198], RZ ;  /* 0x00006600000a7a10 */ /* 0x040fe40007ffe0ff */
[-C--:B------:R-:W-:Y:S02]  /*580d0*/  LEA.HI.X.SX32 R9, R0, R47.reuse, 0x2, P6 ;  /* 0x0000002f00097211 */ /* 0x080fe400030f16ff */
[C---:B-1----:R-:W-:Y:S02]  /*580e0*/  LEA R2, P6, R10.reuse, R46, 0x2 ;  /* 0x0000002e0a027211 */ /* 0x042fe400078c10ff */
[C---:B------:R-:W-:Y:S02]  /*580f0*/  IADD3 R0, R10.reuse, c[0x0][0x198], RZ ;  /* 0x000066000a007a10 */ /* 0x040fe40007ffe0ff */
[----:B------:R-:W-:-:S02]  /*58100*/  LEA.HI.X.SX32 R3, R10, R47, 0x2, P6 ;  /* 0x0000002f0a037211 */ /* 0x000fc400030f16ff */
[CC--:B---3--:R-:W-:Y:S02]  /*58110*/  LEA R4, P6, R0.reuse, R46.reuse, 0x2 ;  /* 0x0000002e00047211 */ /* 0x0c8fe400078c10ff */
[C---:B------:R-:W-:Y:S02]  /*58120*/  IADD3 R10, R0.reuse, c[0x0][0x198], RZ ;  /* 0x00006600000a7a10 */ /* 0x040fe40007ffe0ff */
[----:B------:R-:W-:Y:S01]  /*58130*/  LEA.HI.X.SX32 R5, R0, R47, 0x2, P6 ;  /* 0x0000002f00057211 */ /* 0x000fe200030f16ff */
[----:B------:R1:W-:Y:S01]  /*58140*/  @P1 STG.E [R8.64], R35 ;  /* 0x0000002308001986 */ /* 0x0003e2000c101908 */
[----:B------:R-:W-:Y:S02]  /*58150*/  ISETP.LT.AND P1, PT, R14, c[0x0][0x17c], !P0 ;  /* 0x00005f000e007a0c */ /* 0x000fe40004721270 */
[C---:B------:R-:W-:Y:S01]  /*58160*/  LEA R6, P6, R10.reuse, R46, 0x2 ;  /* 0x0000002e0a067211 */ /* 0x040fe200078c10ff */
[----:B------:R3:W-:Y:S01]  /*58170*/  @P5 STG.E [R2.64], R38 ;  /* 0x0000002602005986 */ /* 0x0007e2000c101908 */
[----:B------:R-:W-:-:S03]  /*58180*/  IADD3 R0, R10, c[0x0][0x198], RZ ;  /* 0x000066000a007a10 */ /* 0x000fc60007ffe0ff */
[----:B------:R-:W4:Y:S04]  /*58190*/  LDL.LU R14, [R1+0x1290] ;  /* 0x00129000010e7983 */ /* 0x000f280000300800 */
[----:B------:R2:W-:Y:S01]  /*581a0*/  @P4 STG.E [R4.64], R39 ;  /* 0x0000002704004986 */ /* 0x0005e2000c101908 */
[-C--:B------:R-:W-:Y:S02]  /*581b0*/  LEA.HI.X.SX32 R7, R10, R47.reuse, 0x2, P6 ;  /* 0x0000002f0a077211 */ /* 0x080fe400030f16ff */
[C---:B-1----:R-:W-:Y:S02]  /*581c0*/  LEA R8, P6, R0.reuse, R46, 0x2 ;  /* 0x0000002e00087211 */ /* 0x042fe400078c10ff */
[C---:B------:R-:W-:Y:S02]  /*581d0*/  IADD3 R10, R0.reuse, c[0x0][0x198], RZ ;  /* 0x00006600000a7a10 */ /* 0x040fe40007ffe0ff */
[----:B------:R-:W-:-:S02]  /*581e0*/  LEA.HI.X.SX32 R9, R0, R47, 0x2, P6 ;  /* 0x0000002f00097211 */ /* 0x000fc400030f16ff */
[C---:B---3--:R-:W-:Y:S01]  /*581f0*/  LEA R2, P6, R10.reuse, R46, 0x2 ;  /* 0x0000002e0a027211 */ /* 0x048fe200078c10ff */
[----:B------:R1:W-:Y:S03]  /*58200*/  @P3 STG.E [R6.64], R42 ;  /* 0x0000002a06003986 */ /* 0x0003e6000c101908 */
[----:B------:R-:W-:Y:S01]  /*58210*/  LEA.HI.X.SX32 R3, R10, R47, 0x2, P6 ;  /* 0x0000002f0a037211 */ /* 0x000fe200030f16ff */
[----:B------:R3:W-:Y:S04]  /*58220*/  @P2 STG.E [R8.64], R43 ;  /* 0x0000002b08002986 */ /* 0x0007e8000c101908 */
[----:B------:R1:W-:Y:S01]  /*58230*/  @P1 STG.E [R2.64], R50 ;  /* 0x0000003202001986 */ /* 0x0003e2000c101908 */
[----:B--2---:R-:W-:-:S03]  /*58240*/  ISETP.LT.AND P5, PT, R13, c[0x0][0x17c], !P0 ;  /* 0x00005f000d007a0c */ /* 0x004fc600047a1270 */
[----:B------:R-:W2:Y:S01]  /*58250*/  LDL.LU R13, [R1+0x128c] ;  /* 0x00128c00010d7983 */ /* 0x000ea20000300800 */
[----:B------:R-:W-:-:S03]  /*58260*/  ISETP.LT.AND P4, PT, R11, c[0x0][0x17c], !P0 ;  /* 0x00005f000b007a0c */ /* 0x000fc60004781270 */
[----:B------:R-:W2:Y:S01]  /*58270*/  LDL.LU R11, [R1+0x1288] ;  /* 0x00128800010b7983 */ /* 0x000ea20000300800 */
[----:B------:R-:W-:-:S03]  /*58280*/  ISETP.LT.AND P3, PT, R12, c[0x0][0x17c], !P0 ;  /* 0x00005f000c007a0c */ /* 0x000fc60004761270 */
[----:B------:R-:W2:Y:S01]  /*58290*/  LDL.LU R12, [R1+0x1284] ;  /* 0x00128400010c7983 */ /* 0x000ea20000300800 */
[----:B------:R-:W-:-:S03]  /*582a0*/  ISETP.LT.AND P2, PT, R16, c[0x0][0x17c], !P0 ;  /* 0x00005f0010007a0c */ /* 0x000fc60004741270 */
[----:B------:R-:W2:Y:S01]  /*582b0*/  LDL.LU R16, [R1+0x1280] ;  /* 0x0012800001107983 */ /* 0x000ea20000300800 */
[----:B------:R-:W-:-:S03]  /*582c0*/  ISETP.LT.AND P1, PT, R15, c[0x0][0x17c], !P0 ;  /* 0x00005f000f007a0c */ /* 0x000fc60004721270 */
[----:B------:R-:W2:Y:S01]  /*582d0*/  LDL.LU R15, [R1+0x166c] ;  /* 0x00166c00010f7983 */ /* 0x000ea20000300800 */
[----:B------:R-:W-:-:S04]  /*582e0*/  IADD3 R0, R10, c[0x0][0x198], RZ ;  /* 0x000066000a007a10 */ /* 0x000fc80007ffe0ff */
[CC--:B------:R-:W-:Y:S02]  /*582f0*/  LEA R4, P6, R0.reuse, R46.reuse, 0x2 ;  /* 0x0000002e00047211 */ /* 0x0c0fe400078c10ff */
[C---:B------:R-:W-:Y:S02]  /*58300*/  IADD3 R10, R0.reuse, c[0x0][0x198], RZ ;  /* 0x00006600000a7a10 */ /* 0x040fe40007ffe0ff */
[-C--:B------:R-:W-:Y:S02]  /*58310*/  LEA.HI.X.SX32 R5, R0, R47.reuse, 0x2, P6 ;  /* 0x0000002f00057211 */ /* 0x080fe400030f16ff */
[C---:B-1----:R-:W-:Y:S02]  /*58320*/  LEA R6, P6, R10.reuse, R46, 0x2 ;  /* 0x0000002e0a067211 */ /* 0x042fe400078c10ff */
[C---:B------:R-:W-:Y:S02]  /*58330*/  IADD3 R0, R10.reuse, c[0x0][0x198], RZ ;  /* 0x000066000a007a10 */ /* 0x040fe40007ffe0ff */
[----:B------:R-:W-:-:S02]  /*58340*/  LEA.HI.X.SX32 R7, R10, R47, 0x2, P6 ;  /* 0x0000002f0a077211 */ /* 0x000fc400030f16ff */
[CC--:B---3--:R-:W-:Y:S02]  /*58350*/  LEA R8, P6, R0.reuse, R46.reuse, 0x2 ;  /* 0x0000002e00087211 */ /* 0x0c8fe400078c10ff */
[C---:B------:R-:W-:Y:S02]  /*58360*/  IADD3 R10, R0.reuse, c[0x0][0x198], RZ ;  /* 0x00006600000a7a10 */ /* 0x040fe40007ffe0ff */
[-C--:B------:R-:W-:Y:S02]  /*58370*/  LEA.HI.X.SX32 R9, R0, R47.reuse, 0x2, P6 ;  /* 0x0000002f00097211 */ /* 0x080fe400030f16ff */
[C---:B------:R-:W-:Y:S02]  /*58380*/  LEA R2, P6, R10.reuse, R46, 0x2 ;  /* 0x0000002e0a027211 */ /* 0x040fe400078c10ff */
[C---:B------:R-:W-:Y:S01]  /*58390*/  IADD3 R0, R10.reuse, c[0x0][0x198], RZ ;  /* 0x000066000a007a10 */ /* 0x040fe20007ffe0ff */
[----:B------:R1:W-:Y:S01]  /*583a0*/  @P5 STG.E [R4.64], R51 ;  /* 0x0000003304005986 */ /* 0x0003e2000c101908 */
[----:B------:R-:W-:-:S02]  /*583b0*/  LEA.HI.X.SX32 R3, R10, R47, 0x2, P6 ;  /* 0x0000002f0a037211 */ /* 0x000fc400030f16ff */
[C---:B------:R-:W-:Y:S01]  /*583c0*/  IADD3 R10, R0.reuse, c[0x0][0x198], RZ ;  /* 0x00006600000a7a10 */ /* 0x040fe20007ffe0ff */
[----:B------:R3:W-:Y:S04]  /*583d0*/  @P4 STG.E [R6.64], R54 ;  /* 0x0000003606004986 */ /* 0x0007e8000c101908 */
[----:B------:R2:W-:Y:S01]  /*583e0*/  @P3 STG.E [R8.64], R55 ;  /* 0x0000003708003986 */ /* 0x0005e2000c101908 */
[----:B-1----:R-:W-:-:S04]  /*583f0*/  LEA R4, P6, R0, R46, 0x2 ;  /* 0x0000002e00047211 */ /* 0x002fc800078c10ff */
[-C--:B------:R-:W-:Y:S01]  /*58400*/  LEA.HI.X.SX32 R5, R0, R47.reuse, 0x2, P6 ;  /* 0x0000002f00057211 */ /* 0x080fe200030f16ff */
[----:B------:R1:W-:Y:S04]  /*58410*/  @P2 STG.E [R2.64], R58 ;  /* 0x0000003a02002986 */ /* 0x0003e8000c101908 */
[----:B------:R1:W-:Y:S01]  /*58420*/  @P1 STG.E [R4.64], R59 ;  /* 0x0000003b04001986 */ /* 0x0003e2000c101908 */
[----:B---3--:R-:W-:Y:S02]  /*58430*/  LEA R6, P6, R10, R46, 0x2 ;  /* 0x0000002e0a067211 */ /* 0x008fe400078c10ff */
[----:B----4-:R-:W-:Y:S02]  /*58440*/  ISETP.LT.AND P5, PT, R14, c[0x0][0x17c], !P0 ;  /* 0x00005f000e007a0c */ /* 0x010fe400047a1270 */
[----:B------:R-:W-:-:S11]  /*58450*/  LEA.HI.X.SX32 R7, R10, R47, 0x2, P6 ;  /* 0x0000002f0a077211 */ /* 0x000fd600030f16ff */
[----:B------:R3:W-:Y:S01]  /*58460*/  @P5 STG.E [R6.64], R62 ;  /* 0x0000003e06005986 */ /* 0x0007e2000c101908 */
[----:B--2---:R-:W-:Y:S02]  /*58470*/  ISETP.LT.AND P3, PT, R11, c[0x0][0x17c], !P0 ;  /* 0x00005f000b007a0c */ /* 0x004fe40004761270 */
[----:B------:R-:W-:-:S04]  /*58480*/  IADD3 R11, R10, c[0x0][0x198], RZ ;  /* 0x000066000a0b7a10 */ /* 0x000fc80007ffe0ff */
[----:B------:R-:W-:Y:S02]  /*58490*/  IADD3 R0, R11, c[0x0][0x198], RZ ;  /* 0x000066000b007a10 */ /* 0x000fe40007ffe0ff */
[----:B------:R-:W-:Y:S02]  /*584a0*/  ISETP.LT.AND P4, PT, R13, c[0x0][0x17c], !P0 ;  /* 0x00005f000d007a0c */ /* 0x000fe40004781270 */
[CC--:B------:R-:W-:Y:S02]  /*584b0*/  LEA R8, P1, R11.reuse, R46.reuse, 0x2 ;  /* 0x0000002e0b087211 */ /* 0x0c0fe400078210ff */
[----:B------:R-:W-:Y:S02]  /*584c0*/  IADD3 R13, R0, c[0x0][0x198], RZ ;  /* 0x00006600000d7a10 */ /* 0x000fe40007ffe0ff */
[----:B------:R-:W-:Y:S02]  /*584d0*/  LEA.HI.X.SX32 R9, R11, R47, 0x2, P1 ;  /* 0x0000002f0b097211 */ /* 0x000fe400008f16ff */
[----:B-1----:R-:W-:-:S02]  /*584e0*/  LEA R2, P1, R13, R46, 0x2 ;  /* 0x0000002e0d027211 */ /* 0x002fc400078210ff */
[----:B------:R-:W-:Y:S02]  /*584f0*/  ISETP.LT.AND P2, PT, R12, c[0x0][0x17c], !P0 ;  /* 0x00005f000c007a0c */ /* 0x000fe40004741270 */
[----:B------:R-:W-:Y:S02]  /*58500*/  LEA R10, P6, R0, R46, 0x2 ;  /* 0x0000002e000a7211 */ /* 0x000fe400078c10ff */
[C---:B------:R-:W-:Y:S02]  /*58510*/  LEA.HI.X.SX32 R3, R13.reuse, R47, 0x2, P1 ;  /* 0x0000002f0d037211 */ /* 0x040fe400008f16ff */
[----:B------:R-:W-:Y:S02]  /*58520*/  IADD3 R14, R13, c[0x0][0x198], RZ ;  /* 0x000066000d0e7a10 */ /* 0x000fe40007ffe0ff */
[----:B------:R-:W-:Y:S02]  /*58530*/  ISETP.LT.AND P1, PT, R16, c[0x0][0x17c], !P0 ;  /* 0x00005f0010007a0c */ /* 0x000fe40004721270 */
[----:B------:R-:W-:-:S02]  /*58540*/  ISETP.LT.AND P0, PT, R15, c[0x0][0x17c], !P0 ;  /* 0x00005f000f007a0c */ /* 0x000fc40004701270 */
[-C--:B------:R-:W-:Y:S02]  /*58550*/  LEA.HI.X.SX32 R11, R0, R47.reuse, 0x2, P6 ;  /* 0x0000002f000b7211 */ /* 0x080fe400030f16ff */
[CC--:B------:R-:W-:Y:S02]  /*58560*/  LEA R12, P6, R14.reuse, R46.reuse, 0x2 ;  /* 0x0000002e0e0c7211 */ /* 0x0c0fe400078c10ff */
[C---:B------:R-:W-:Y:S02]  /*58570*/  IADD3 R0, R14.reuse, c[0x0][0x198], RZ ;  /* 0x000066000e007a10 */ /* 0x040fe40007ffe0ff */
[----:B------:R-:W-:Y:S01]  /*58580*/  LEA.HI.X.SX32 R13, R14, R47, 0x2, P6 ;  /* 0x0000002f0e0d7211 */ /* 0x000fe200030f16ff */
[----:B------:R3:W-:Y:S01]  /*58590*/  @P4 STG.E [R8.64], R63 ;  /* 0x0000003f08004986 */ /* 0x0007e2000c101908 */
[----:B------:R-:W-:-:S03]  /*585a0*/  LEA R46, P6, R0, R46, 0x2 ;  /* 0x0000002e002e7211 */ /* 0x000fc600078c10ff */
[----:B------:R3:W-:Y:S04]  /*585b0*/  @P3 STG.E [R10.64], R66 ;  /* 0x000000420a003986 */ /* 0x0007e8000c101908 */
[----:B------:R3:W-:Y:S01]  /*585c0*/  @P2 STG.E [R2.64], R67 ;  /* 0x0000004302002986 */ /* 0x0007e2000c101908 */
[----:B------:R-:W-:-:S03]  /*585d0*/  LEA.HI.X.SX32 R47, R0, R47, 0x2, P6 ;  /* 0x0000002f002f7211 */ /* 0x000fc600030f16ff */
[----:B------:R3:W-:Y:S01]  /*585e0*/  @P1 STG.E [R12.64], R70 ;  /* 0x000000460c001986 */ /* 0x0007e2000c101908 */
[----:B------:R-:W-:Y:S05]  /*585f0*/  @!P0 EXIT ;  /* 0x000000000000894d */ /* 0x000fea0003800000 */
[----:B------:R-:W-:Y:S01]  /*58600*/  STG.E [R46.64], R71 ;  /* 0x000000472e007986 */ /* 0x000fe2000c101908 */
[----:B------:R-:W-:Y:S05]  /*58610*/  EXIT ;  /* 0x000000000000794d */ /* 0x000fea0003800000 */
.L_x_2:
[----:B------:R-:W-:-:S00]  /*58620*/  BRA `(.L_x_2) ;  /* 0xfffffff000007947 */ /* 0x000fc0000383ffff */
[----:B------:R-:W-:-:S00]  /*58630*/  NOP ;  /* 0x0000000000007918 */ /* 0x000fc00000000000 */
        /* <DEDUP_REMOVED lines=12> */
.L_x_3:


//--------------------- .nv.shared.matmul_kernel  --------------------------
	.section	.nv.shared.matmul_kernel,"aw",@nobits
	.sectionflags	@""
	.align	16
